	.target	sm_80

	.elftype	@"ET_EXEC"


//--------------------- .note.nv.tkinfo           --------------------------
	.section	.note.nv.tkinfo,"",@"SHT_NOTE"
	.sectionflags	@"SHF_NOTE_NV_TKINFO"
	.tkinfo
        /*0018*/ 	.word	0x00000002
        /*0030*/ 	.string	""
        /*0030*/ 	.string	"ptxas"
        /*0030*/ 	.string	"Cuda compilation tools, release 13.0, V13.0.88"
        /*0030*/ 	.string	"Build cuda_13.0.r13.0/compiler.36424714_0"
        /*0030*/ 	.string	"-arch sm_80 -m 64 "



//--------------------- .note.nv.cuinfo           --------------------------
	.section	.note.nv.cuinfo,"",@"SHT_NOTE"
	.sectionflags	@"SHF_NOTE_NV_CUINFO"
        /*0018*/ 	.short	0x0002
        /*001a*/ 	.short	0x0050
        /*001c*/ 	.short	0x0082
	.zero		2


//--------------------- .nv.info                  --------------------------
	.section	.nv.info,"",@"SHT_CUDA_INFO"
	.align	4


	//----- nvinfo : EIATTR_REGCOUNT
	.align		4
        /*0000*/ 	.byte	0x04, 0x2f
        /*0002*/ 	.short	(.L_12 - .L_11)
	.align		4
.L_11:
        /*0004*/ 	.word	index@(_ZN5flash25flash_bwd_dot_do_o_kernelILb1E23Flash_bwd_kernel_traitsILi32ELi128ELi128ELi8ELi4ELi4ELi4ELb0ELb0EN7cutlass6half_tE19Flash_kernel_traitsILi32ELi128ELi128ELi8ES3_EEEEvNS_16Flash_bwd_paramsE)
        /*0008*/ 	.word	0x00000022


	//----- nvinfo : EIATTR_FRAME_SIZE
	.align		4
.L_12:
        /*000c*/ 	.byte	0x04, 0x11
        /*000e*/ 	.short	(.L_14 - .L_13)
	.align		4
.L_13:
        /*0010*/ 	.word	index@(_ZN5flash25flash_bwd_dot_do_o_kernelILb1E23Flash_bwd_kernel_traitsILi32ELi128ELi128ELi8ELi4ELi4ELi4ELb0ELb0EN7cutlass6half_tE19Flash_kernel_traitsILi32ELi128ELi128ELi8ES3_EEEEvNS_16Flash_bwd_paramsE)
        /*0014*/ 	.word	0x00000000


	//----- nvinfo : EIATTR_REGCOUNT
	.align		4
.L_14:
        /*0018*/ 	.byte	0x04, 0x2f
        /*001a*/ 	.short	(.L_16 - .L_15)
	.align		4
.L_15:
        /*001c*/ 	.word	index@(_ZN5flash25flash_bwd_dot_do_o_kernelILb0E23Flash_bwd_kernel_traitsILi32ELi128ELi128ELi8ELi4ELi4ELi4ELb0ELb0EN7cutlass6half_tE19Flash_kernel_traitsILi32ELi128ELi128ELi8ES3_EEEEvNS_16Flash_bwd_paramsE)
        /*0020*/ 	.word	0x00000020


	//----- nvinfo : EIATTR_FRAME_SIZE
	.align		4
.L_16:
        /*0024*/ 	.byte	0x04, 0x11
        /*0026*/ 	.short	(.L_18 - .L_17)
	.align		4
.L_17:
        /*0028*/ 	.word	index@(_ZN5flash25flash_bwd_dot_do_o_kernelILb0E23Flash_bwd_kernel_traitsILi32ELi128ELi128ELi8ELi4ELi4ELi4ELb0ELb0EN7cutlass6half_tE19Flash_kernel_traitsILi32ELi128ELi128ELi8ES3_EEEEvNS_16Flash_bwd_paramsE)
        /*002c*/ 	.word	0x00000000


	//----- nvinfo : EIATTR_REGCOUNT
	.align		4
.L_18:
        /*0030*/ 	.byte	0x04, 0x2f
        /*0032*/ 	.short	(.L_20 - .L_19)
	.align		4
.L_19:
        /*0034*/ 	.word	index@(_ZN5flash44flash_bwd_dq_dk_dv_loop_seqk_parallel_kernelI23Flash_bwd_kernel_traitsILi32ELi128ELi128ELi8ELi4ELi4ELi4ELb0ELb0EN7cutlass6half_tE19Flash_kernel_traitsILi32ELi128ELi128ELi8ES3_EELb0ELb1ELb0ELb1ELb0ELb0ELb1EEEvNS_16Flash_bwd_paramsE)
        /*0038*/ 	.word	0x000000ff


	//----- nvinfo : EIATTR_FRAME_SIZE
	.align		4
.L_20:
        /*003c*/ 	.byte	0x04, 0x11
        /*003e*/ 	.short	(.L_22 - .L_21)
	.align		4
.L_21:
        /*0040*/ 	.word	index@(_ZN5flash44flash_bwd_dq_dk_dv_loop_seqk_parallel_kernelI23Flash_bwd_kernel_traitsILi32ELi128ELi128ELi8ELi4ELi4ELi4ELb0ELb0EN7cutlass6half_tE19Flash_kernel_traitsILi32ELi128ELi128ELi8ES3_EELb0ELb1ELb0ELb1ELb0ELb0ELb1EEEvNS_16Flash_bwd_paramsE)
        /*0044*/ 	.word	0x00000150


	//----- nvinfo : EIATTR_REGCOUNT
	.align		4
.L_22:
        /*0048*/ 	.byte	0x04, 0x2f
        /*004a*/ 	.short	(.L_24 - .L_23)
	.align		4
.L_23:
        /*004c*/ 	.word	index@(_ZN5flash44flash_bwd_dq_dk_dv_loop_seqk_parallel_kernelI23Flash_bwd_kernel_traitsILi32ELi128ELi128ELi8ELi4ELi4ELi4ELb0ELb0EN7cutlass6half_tE19Flash_kernel_traitsILi32ELi128ELi128ELi8ES3_EELb1ELb1ELb0ELb1ELb0ELb0ELb0EEEvNS_16Flash_bwd_paramsE)
        /*0050*/ 	.word	0x000000ff


	//----- nvinfo : EIATTR_FRAME_SIZE
	.align		4
.L_24:
        /*0054*/ 	.byte	0x04, 0x11
        /*0056*/ 	.short	(.L_26 - .L_25)
	.align		4
.L_25:
        /*0058*/ 	.word	index@(_ZN5flash44flash_bwd_dq_dk_dv_loop_seqk_parallel_kernelI23Flash_bwd_kernel_traitsILi32ELi128ELi128ELi8ELi4ELi4ELi4ELb0ELb0EN7cutlass6half_tE19Flash_kernel_traitsILi32ELi128ELi128ELi8ES3_EELb1ELb1ELb0ELb1ELb0ELb0ELb0EEEvNS_16Flash_bwd_paramsE)
        /*005c*/ 	.word	0x00000030


	//----- nvinfo : EIATTR_REGCOUNT
	.align		4
.L_26:
        /*0060*/ 	.byte	0x04, 0x2f
        /*0062*/ 	.short	(.L_28 - .L_27)
	.align		4
.L_27:
        /*0064*/ 	.word	index@(_ZN5flash44flash_bwd_dq_dk_dv_loop_seqk_parallel_kernelI23Flash_bwd_kernel_traitsILi32ELi128ELi128ELi8ELi4ELi4ELi4ELb0ELb0EN7cutlass6half_tE19Flash_kernel_traitsILi32ELi128ELi128ELi8ES3_EELb0ELb1ELb0ELb0ELb0ELb1ELb1EEEvNS_16Flash_bwd_paramsE)
        /*0068*/ 	.word	0x000000ff


	//----- nvinfo : EIATTR_FRAME_SIZE
	.align		4
.L_28:
        /*006c*/ 	.byte	0x04, 0x11
        /*006e*/ 	.short	(.L_30 - .L_29)
	.align		4
.L_29:
        /*0070*/ 	.word	index@(_ZN5flash44flash_bwd_dq_dk_dv_loop_seqk_parallel_kernelI23Flash_bwd_kernel_traitsILi32ELi128ELi128ELi8ELi4ELi4ELi4ELb0ELb0EN7cutlass6half_tE19Flash_kernel_traitsILi32ELi128ELi128ELi8ES3_EELb0ELb1ELb0ELb0ELb0ELb1ELb1EEEvNS_16Flash_bwd_paramsE)
        /*0074*/ 	.word	0x000000c0


	//----- nvinfo : EIATTR_REGCOUNT
	.align		4
.L_30:
        /*0078*/ 	.byte	0x04, 0x2f
        /*007a*/ 	.short	(.L_32 - .L_31)
	.align		4
.L_31:
        /*007c*/ 	.word	index@(_ZN5flash44flash_bwd_dq_dk_dv_loop_seqk_parallel_kernelI23Flash_bwd_kernel_traitsILi32ELi128ELi128ELi8ELi4ELi4ELi4ELb0ELb0EN7cutlass6half_tE19Flash_kernel_traitsILi32ELi128ELi128ELi8ES3_EELb1ELb1ELb0ELb0ELb0ELb1ELb0EEEvNS_16Flash_bwd_paramsE)
        /*0080*/ 	.word	0x000000ff


	//----- nvinfo : EIATTR_FRAME_SIZE
	.align		4
.L_32:
        /*0084*/ 	.byte	0x04, 0x11
        /*0086*/ 	.short	(.L_34 - .L_33)
	.align		4
.L_33:
        /*0088*/ 	.word	index@(_ZN5flash44flash_bwd_dq_dk_dv_loop_seqk_parallel_kernelI23Flash_bwd_kernel_traitsILi32ELi128ELi128ELi8ELi4ELi4ELi4ELb0ELb0EN7cutlass6half_tE19Flash_kernel_traitsILi32ELi128ELi128ELi8ES3_EELb1ELb1ELb0ELb0ELb0ELb1ELb0EEEvNS_16Flash_bwd_paramsE)
        /*008c*/ 	.word	0x00000000


	//----- nvinfo : EIATTR_REGCOUNT
	.align		4
.L_34:
        /*0090*/ 	.byte	0x04, 0x2f
        /*0092*/ 	.short	(.L_36 - .L_35)
	.align		4
.L_35:
        /*0094*/ 	.word	index@(_ZN5flash44flash_bwd_dq_dk_dv_loop_seqk_parallel_kernelI23Flash_bwd_kernel_traitsILi32ELi128ELi128ELi8ELi4ELi4ELi4ELb0ELb0EN7cutlass6half_tE19Flash_kernel_traitsILi32ELi128ELi128ELi8ES3_EELb0ELb1ELb0ELb0ELb1ELb1ELb1EEEvNS_16Flash_bwd_paramsE)
        /*0098*/ 	.word	0x000000ff


	//----- nvinfo : EIATTR_FRAME_SIZE
	.align		4
.L_36:
        /*009c*/ 	.byte	0x04, 0x11
        /*009e*/ 	.short	(.L_38 - .L_37)
	.align		4
.L_37:
        /*00a0*/ 	.word	index@(_ZN5flash44flash_bwd_dq_dk_dv_loop_seqk_parallel_kernelI23Flash_bwd_kernel_traitsILi32ELi128ELi128ELi8ELi4ELi4ELi4ELb0ELb0EN7cutlass6half_tE19Flash_kernel_traitsILi32ELi128ELi128ELi8ES3_EELb0ELb1ELb0ELb0ELb1ELb1ELb1EEEvNS_16Flash_bwd_paramsE)
        /*00a4*/ 	.word	0x00000090


	//----- nvinfo : EIATTR_REGCOUNT
	.align		4
.L_38:
        /*00a8*/ 	.byte	0x04, 0x2f
        /*00aa*/ 	.short	(.L_40 - .L_39)
	.align		4
.L_39:
        /*00ac*/ 	.word	index@(_ZN5flash44flash_bwd_dq_dk_dv_loop_seqk_parallel_kernelI23Flash_bwd_kernel_traitsILi32ELi128ELi128ELi8ELi4ELi4ELi4ELb0ELb0EN7cutlass6half_tE19Flash_kernel_traitsILi32ELi128ELi128ELi8ES3_EELb1ELb1ELb0ELb0ELb1ELb1ELb0EEEvNS_16Flash_bwd_paramsE)
        /*00b0*/ 	.word	0x000000fc


	//----- nvinfo : EIATTR_FRAME_SIZE
	.align		4
.L_40:
        /*00b4*/ 	.byte	0x04, 0x11
        /*00b6*/ 	.short	(.L_42 - .L_41)
	.align		4
.L_41:
        /*00b8*/ 	.word	index@(_ZN5flash44flash_bwd_dq_dk_dv_loop_seqk_parallel_kernelI23Flash_bwd_kernel_traitsILi32ELi128ELi128ELi8ELi4ELi4ELi4ELb0ELb0EN7cutlass6half_tE19Flash_kernel_traitsILi32ELi128ELi128ELi8ES3_EELb1ELb1ELb0ELb0ELb1ELb1ELb0EEEvNS_16Flash_bwd_paramsE)
        /*00bc*/ 	.word	0x00000000


	//----- nvinfo : EIATTR_REGCOUNT
	.align		4
.L_42:
        /*00c0*/ 	.byte	0x04, 0x2f
        /*00c2*/ 	.short	(.L_44 - .L_43)
	.align		4
.L_43:
        /*00c4*/ 	.word	index@(_ZN5flash44flash_bwd_dq_dk_dv_loop_seqk_parallel_kernelI23Flash_bwd_kernel_traitsILi32ELi128ELi128ELi8ELi4ELi4ELi4ELb0ELb0EN7cutlass6half_tE19Flash_kernel_traitsILi32ELi128ELi128ELi8ES3_EELb0ELb1ELb0ELb0ELb0ELb0ELb1EEEvNS_16Flash_bwd_paramsE)
        /*00c8*/ 	.word	0x000000ff


	//----- nvinfo : EIATTR_FRAME_SIZE
	.align		4
.L_44:
        /*00cc*/ 	.byte	0x04, 0x11
        /*00ce*/ 	.short	(.L_46 - .L_45)
	.align		4
.L_45:
        /*00d0*/ 	.word	index@(_ZN5flash44flash_bwd_dq_dk_dv_loop_seqk_parallel_kernelI23Flash_bwd_kernel_traitsILi32ELi128ELi128ELi8ELi4ELi4ELi4ELb0ELb0EN7cutlass6half_tE19Flash_kernel_traitsILi32ELi128ELi128ELi8ES3_EELb0ELb1ELb0ELb0ELb0ELb0ELb1EEEvNS_16Flash_bwd_paramsE)
        /*00d4*/ 	.word	0x000000d0


	//----- nvinfo : EIATTR_REGCOUNT
	.align		4
.L_46:
        /*00d8*/ 	.byte	0x04, 0x2f
        /*00da*/ 	.short	(.L_48 - .L_47)
	.align		4
.L_47:
        /*00dc*/ 	.word	index@(_ZN5flash44flash_bwd_dq_dk_dv_loop_seqk_parallel_kernelI23Flash_bwd_kernel_traitsILi32ELi128ELi128ELi8ELi4ELi4ELi4ELb0ELb0EN7cutlass6half_tE19Flash_kernel_traitsILi32ELi128ELi128ELi8ES3_EELb1ELb1ELb0ELb0ELb0ELb0ELb0EEEvNS_16Flash_bwd_paramsE)
        /*00e0*/ 	.word	0x000000ff


	//----- nvinfo : EIATTR_FRAME_SIZE
	.align		4
.L_48:
        /*00e4*/ 	.byte	0x04, 0x11
        /*00e6*/ 	.short	(.L_50 - .L_49)
	.align		4
.L_49:
        /*00e8*/ 	.word	index@(_ZN5flash44flash_bwd_dq_dk_dv_loop_seqk_parallel_kernelI23Flash_bwd_kernel_traitsILi32ELi128ELi128ELi8ELi4ELi4ELi4ELb0ELb0EN7cutlass6half_tE19Flash_kernel_traitsILi32ELi128ELi128ELi8ES3_EELb1ELb1ELb0ELb0ELb0ELb0ELb0EEEvNS_16Flash_bwd_paramsE)
        /*00ec*/ 	.word	0x00000000


	//----- nvinfo : EIATTR_REGCOUNT
	.align		4
.L_50:
        /*00f0*/ 	.byte	0x04, 0x2f
        /*00f2*/ 	.short	(.L_52 - .L_51)
	.align		4
.L_51:
        /*00f4*/ 	.word	index@(_ZN5flash27flash_bwd_convert_dq_kernelI23Flash_bwd_kernel_traitsILi32ELi128ELi128ELi8ELi4ELi4ELi4ELb0ELb0EN7cutlass6half_tE19Flash_kernel_traitsILi32ELi128ELi128ELi8ES3_EEEEvNS_16Flash_bwd_paramsEi)
        /*00f8*/ 	.word	0x00000030


	//----- nvinfo : EIATTR_FRAME_SIZE
	.align		4
.L_52:
        /*00fc*/ 	.byte	0x04, 0x11
        /*00fe*/ 	.short	(.L_54 - .L_53)
	.align		4
.L_53:
        /*0100*/ 	.word	index@(_ZN5flash27flash_bwd_convert_dq_kernelI23Flash_bwd_kernel_traitsILi32ELi128ELi128ELi8ELi4ELi4ELi4ELb0ELb0EN7cutlass6half_tE19Flash_kernel_traitsILi32ELi128ELi128ELi8ES3_EEEEvNS_16Flash_bwd_paramsEi)
        /*0104*/ 	.word	0x00000000


	//----- nvinfo : EIATTR_REGCOUNT
	.align		4
.L_54:
        /*0108*/ 	.byte	0x04, 0x2f
        /*010a*/ 	.short	(.L_56 - .L_55)
	.align		4
.L_55:
        /*010c*/ 	.word	index@(_ZN5flash25flash_bwd_dot_do_o_kernelILb1E23Flash_bwd_kernel_traitsILi32ELi128ELi128ELi8ELi4ELi4ELi4ELb1ELb0EN7cutlass6half_tE19Flash_kernel_traitsILi32ELi128ELi128ELi8ES3_EEEEvNS_16Flash_bwd_paramsE)
        /*0110*/ 	.word	0x00000022


	//----- nvinfo : EIATTR_FRAME_SIZE
	.align		4
.L_56:
        /*0114*/ 	.byte	0x04, 0x11
        /*0116*/ 	.short	(.L_58 - .L_57)
	.align		4
.L_57:
        /*0118*/ 	.word	index@(_ZN5flash25flash_bwd_dot_do_o_kernelILb1E23Flash_bwd_kernel_traitsILi32ELi128ELi128ELi8ELi4ELi4ELi4ELb1ELb0EN7cutlass6half_tE19Flash_kernel_traitsILi32ELi128ELi128ELi8ES3_EEEEvNS_16Flash_bwd_paramsE)
        /*011c*/ 	.word	0x00000000


	//----- nvinfo : EIATTR_REGCOUNT
	.align		4
.L_58:
        /*0120*/ 	.byte	0x04, 0x2f
        /*0122*/ 	.short	(.L_60 - .L_59)
	.align		4
.L_59:
        /*0124*/ 	.word	index@(_ZN5flash25flash_bwd_dot_do_o_kernelILb0E23Flash_bwd_kernel_traitsILi32ELi128ELi128ELi8ELi4ELi4ELi4ELb1ELb0EN7cutlass6half_tE19Flash_kernel_traitsILi32ELi128ELi128ELi8ES3_EEEEvNS_16Flash_bwd_paramsE)
        /*0128*/ 	.word	0x00000020


	//----- nvinfo : EIATTR_FRAME_SIZE
	.align		4
.L_60:
        /*012c*/ 	.byte	0x04, 0x11
        /*012e*/ 	.short	(.L_62 - .L_61)
	.align		4
.L_61:
        /*0130*/ 	.word	index@(_ZN5flash25flash_bwd_dot_do_o_kernelILb0E23Flash_bwd_kernel_traitsILi32ELi128ELi128ELi8ELi4ELi4ELi4ELb1ELb0EN7cutlass6half_tE19Flash_kernel_traitsILi32ELi128ELi128ELi8ES3_EEEEvNS_16Flash_bwd_paramsE)
        /*0134*/ 	.word	0x00000000


	//----- nvinfo : EIATTR_REGCOUNT
	.align		4
.L_62:
        /*0138*/ 	.byte	0x04, 0x2f
        /*013a*/ 	.short	(.L_64 - .L_63)
	.align		4
.L_63:
        /*013c*/ 	.word	index@(_ZN5flash44flash_bwd_dq_dk_dv_loop_seqk_parallel_kernelI23Flash_bwd_kernel_traitsILi32ELi128ELi128ELi8ELi4ELi4ELi4ELb1ELb0EN7cutlass6half_tE19Flash_kernel_traitsILi32ELi128ELi128ELi8ES3_EELb0ELb1ELb0ELb1ELb0ELb0ELb1EEEvNS_16Flash_bwd_paramsE)
        /*0140*/ 	.word	0x000000ff


	//----- nvinfo : EIATTR_FRAME_SIZE
	.align		4
.L_64:
        /*0144*/ 	.byte	0x04, 0x11
        /*0146*/ 	.short	(.L_66 - .L_65)
	.align		4
.L_65:
        /*0148*/ 	.word	index@(_ZN5flash44flash_bwd_dq_dk_dv_loop_seqk_parallel_kernelI23Flash_bwd_kernel_traitsILi32ELi128ELi128ELi8ELi4ELi4ELi4ELb1ELb0EN7cutlass6half_tE19Flash_kernel_traitsILi32ELi128ELi128ELi8ES3_EELb0ELb1ELb0ELb1ELb0ELb0ELb1EEEvNS_16Flash_bwd_paramsE)
        /*014c*/ 	.word	0x00000140


	//----- nvinfo : EIATTR_REGCOUNT
	.align		4
.L_66:
        /*0150*/ 	.byte	0x04, 0x2f
        /*0152*/ 	.short	(.L_68 - .L_67)
	.align		4
.L_67:
        /*0154*/ 	.word	index@(_ZN5flash44flash_bwd_dq_dk_dv_loop_seqk_parallel_kernelI23Flash_bwd_kernel_traitsILi32ELi128ELi128ELi8ELi4ELi4ELi4ELb1ELb0EN7cutlass6half_tE19Flash_kernel_traitsILi32ELi128ELi128ELi8ES3_EELb1ELb1ELb0ELb1ELb0ELb0ELb0EEEvNS_16Flash_bwd_paramsE)
        /*0158*/ 	.word	0x000000ff


	//----- nvinfo : EIATTR_FRAME_SIZE
	.align		4
.L_68:
        /*015c*/ 	.byte	0x04, 0x11
        /*015e*/ 	.short	(.L_70 - .L_69)
	.align		4
.L_69:
        /*0160*/ 	.word	index@(_ZN5flash44flash_bwd_dq_dk_dv_loop_seqk_parallel_kernelI23Flash_bwd_kernel_traitsILi32ELi128ELi128ELi8ELi4ELi4ELi4ELb1ELb0EN7cutlass6half_tE19Flash_kernel_traitsILi32ELi128ELi128ELi8ES3_EELb1ELb1ELb0ELb1ELb0ELb0ELb0EEEvNS_16Flash_bwd_paramsE)
        /*0164*/ 	.word	0x000000a8


	//----- nvinfo : EIATTR_REGCOUNT
	.align		4
.L_70:
        /*0168*/ 	.byte	0x04, 0x2f
        /*016a*/ 	.short	(.L_72 - .L_71)
	.align		4
.L_71:
        /*016c*/ 	.word	index@(_ZN5flash44flash_bwd_dq_dk_dv_loop_seqk_parallel_kernelI23Flash_bwd_kernel_traitsILi32ELi128ELi128ELi8ELi4ELi4ELi4ELb1ELb0EN7cutlass6half_tE19Flash_kernel_traitsILi32ELi128ELi128ELi8ES3_EELb0ELb1ELb0ELb0ELb0ELb1ELb1EEEvNS_16Flash_bwd_paramsE)
        /*0170*/ 	.word	0x000000ff


	//----- nvinfo : EIATTR_FRAME_SIZE
	.align		4
.L_72:
        /*0174*/ 	.byte	0x04, 0x11
        /*0176*/ 	.short	(.L_74 - .L_73)
	.align		4
.L_73:
        /*0178*/ 	.word	index@(_ZN5flash44flash_bwd_dq_dk_dv_loop_seqk_parallel_kernelI23Flash_bwd_kernel_traitsILi32ELi128ELi128ELi8ELi4ELi4ELi4ELb1ELb0EN7cutlass6half_tE19Flash_kernel_traitsILi32ELi128ELi128ELi8ES3_EELb0ELb1ELb0ELb0ELb0ELb1ELb1EEEvNS_16Flash_bwd_paramsE)
        /*017c*/ 	.word	0x00000128


	//----- nvinfo : EIATTR_REGCOUNT
	.align		4
.L_74:
        /*0180*/ 	.byte	0x04, 0x2f
        /*0182*/ 	.short	(.L_76 - .L_75)
	.align		4
.L_75:
        /*0184*/ 	.word	index@(_ZN5flash44flash_bwd_dq_dk_dv_loop_seqk_parallel_kernelI23Flash_bwd_kernel_traitsILi32ELi128ELi128ELi8ELi4ELi4ELi4ELb1ELb0EN7cutlass6half_tE19Flash_kernel_traitsILi32ELi128ELi128ELi8ES3_EELb1ELb1ELb0ELb0ELb0ELb1ELb0EEEvNS_16Flash_bwd_paramsE)
        /*0188*/ 	.word	0x000000ff


	//----- nvinfo : EIATTR_FRAME_SIZE
	.align		4
.L_76:
        /*018c*/ 	.byte	0x04, 0x11
        /*018e*/ 	.short	(.L_78 - .L_77)
	.align		4
.L_77:
        /*0190*/ 	.word	index@(_ZN5flash44flash_bwd_dq_dk_dv_loop_seqk_parallel_kernelI23Flash_bwd_kernel_traitsILi32ELi128ELi128ELi8ELi4ELi4ELi4ELb1ELb0EN7cutlass6half_tE19Flash_kernel_traitsILi32ELi128ELi128ELi8ES3_EELb1ELb1ELb0ELb0ELb0ELb1ELb0EEEvNS_16Flash_bwd_paramsE)
        /*0194*/ 	.word	0x00000038


	//----- nvinfo : EIATTR_REGCOUNT
	.align		4
.L_78:
        /*0198*/ 	.byte	0x04, 0x2f
        /*019a*/ 	.short	(.L_80 - .L_79)
	.align		4
.L_79:
        /*019c*/ 	.word	index@(_ZN5flash44flash_bwd_dq_dk_dv_loop_seqk_parallel_kernelI23Flash_bwd_kernel_traitsILi32ELi128ELi128ELi8ELi4ELi4ELi4ELb1ELb0EN7cutlass6half_tE19Flash_kernel_traitsILi32ELi128ELi128ELi8ES3_EELb0ELb1ELb0ELb0ELb1ELb1ELb1EEEvNS_16Flash_bwd_paramsE)
        /*01a0*/ 	.word	0x000000ff


	//----- nvinfo : EIATTR_FRAME_SIZE
	.align		4
.L_80:
        /*01a4*/ 	.byte	0x04, 0x11
        /*01a6*/ 	.short	(.L_82 - .L_81)
	.align		4
.L_81:
        /*01a8*/ 	.word	index@(_ZN5flash44flash_bwd_dq_dk_dv_loop_seqk_parallel_kernelI23Flash_bwd_kernel_traitsILi32ELi128ELi128ELi8ELi4ELi4ELi4ELb1ELb0EN7cutlass6half_tE19Flash_kernel_traitsILi32ELi128ELi128ELi8ES3_EELb0ELb1ELb0ELb0ELb1ELb1ELb1EEEvNS_16Flash_bwd_paramsE)
        /*01ac*/ 	.word	0x000000f8


	//----- nvinfo : EIATTR_REGCOUNT
	.align		4
.L_82:
        /*01b0*/ 	.byte	0x04, 0x2f
        /*01b2*/ 	.short	(.L_84 - .L_83)
	.align		4
.L_83:
        /*01b4*/ 	.word	index@(_ZN5flash44flash_bwd_dq_dk_dv_loop_seqk_parallel_kernelI23Flash_bwd_kernel_traitsILi32ELi128ELi128ELi8ELi4ELi4ELi4ELb1ELb0EN7cutlass6half_tE19Flash_kernel_traitsILi32ELi128ELi128ELi8ES3_EELb1ELb1ELb0ELb0ELb1ELb1ELb0EEEvNS_16Flash_bwd_paramsE)
        /*01b8*/ 	.word	0x000000ff


	//----- nvinfo : EIATTR_FRAME_SIZE
	.align		4
.L_84:
        /*01bc*/ 	.byte	0x04, 0x11
        /*01be*/ 	.short	(.L_86 - .L_85)
	.align		4
.L_85:
        /*01c0*/ 	.word	index@(_ZN5flash44flash_bwd_dq_dk_dv_loop_seqk_parallel_kernelI23Flash_bwd_kernel_traitsILi32ELi128ELi128ELi8ELi4ELi4ELi4ELb1ELb0EN7cutlass6half_tE19Flash_kernel_traitsILi32ELi128ELi128ELi8ES3_EELb1ELb1ELb0ELb0ELb1ELb1ELb0EEEvNS_16Flash_bwd_paramsE)
        /*01c4*/ 	.word	0x00000000


	//----- nvinfo : EIATTR_REGCOUNT
	.align		4
.L_86:
        /*01c8*/ 	.byte	0x04, 0x2f
        /*01ca*/ 	.short	(.L_88 - .L_87)
	.align		4
.L_87:
        /*01cc*/ 	.word	index@(_ZN5flash44flash_bwd_dq_dk_dv_loop_seqk_parallel_kernelI23Flash_bwd_kernel_traitsILi32ELi128ELi128ELi8ELi4ELi4ELi4ELb1ELb0EN7cutlass6half_tE19Flash_kernel_traitsILi32ELi128ELi128ELi8ES3_EELb0ELb1ELb0ELb0ELb0ELb0ELb1EEEvNS_16Flash_bwd_paramsE)
        /*01d0*/ 	.word	0x000000ff


	//----- nvinfo : EIATTR_FRAME_SIZE
	.align		4
.L_88:
        /*01d4*/ 	.byte	0x04, 0x11
        /*01d6*/ 	.short	(.L_90 - .L_89)
	.align		4
.L_89:
        /*01d8*/ 	.word	index@(_ZN5flash44flash_bwd_dq_dk_dv_loop_seqk_parallel_kernelI23Flash_bwd_kernel_traitsILi32ELi128ELi128ELi8ELi4ELi4ELi4ELb1ELb0EN7cutlass6half_tE19Flash_kernel_traitsILi32ELi128ELi128ELi8ES3_EELb0ELb1ELb0ELb0ELb0ELb0ELb1EEEvNS_16Flash_bwd_paramsE)
        /*01dc*/ 	.word	0x00000138


	//----- nvinfo : EIATTR_REGCOUNT
	.align		4
.L_90:
        /*01e0*/ 	.byte	0x04, 0x2f
        /*01e2*/ 	.short	(.L_92 - .L_91)
	.align		4
.L_91:
        /*01e4*/ 	.word	index@(_ZN5flash44flash_bwd_dq_dk_dv_loop_seqk_parallel_kernelI23Flash_bwd_kernel_traitsILi32ELi128ELi128ELi8ELi4ELi4ELi4ELb1ELb0EN7cutlass6half_tE19Flash_kernel_traitsILi32ELi128ELi128ELi8ES3_EELb1ELb1ELb0ELb0ELb0ELb0ELb0EEEvNS_16Flash_bwd_paramsE)
        /*01e8*/ 	.word	0x000000ff


	//----- nvinfo : EIATTR_FRAME_SIZE
	.align		4
.L_92:
        /*01ec*/ 	.byte	0x04, 0x11
        /*01ee*/ 	.short	(.L_94 - .L_93)
	.align		4
.L_93:
        /*01f0*/ 	.word	index@(_ZN5flash44flash_bwd_dq_dk_dv_loop_seqk_parallel_kernelI23Flash_bwd_kernel_traitsILi32ELi128ELi128ELi8ELi4ELi4ELi4ELb1ELb0EN7cutlass6half_tE19Flash_kernel_traitsILi32ELi128ELi128ELi8ES3_EELb1ELb1ELb0ELb0ELb0ELb0ELb0EEEvNS_16Flash_bwd_paramsE)
        /*01f4*/ 	.word	0x00000040


	//----- nvinfo : EIATTR_REGCOUNT
	.align		4
.L_94:
        /*01f8*/ 	.byte	0x04, 0x2f
        /*01fa*/ 	.short	(.L_96 - .L_95)
	.align		4
.L_95:
        /*01fc*/ 	.word	index@(_ZN5flash27flash_bwd_convert_dq_kernelI23Flash_bwd_kernel_traitsILi32ELi128ELi128ELi8ELi4ELi4ELi4ELb1ELb0EN7cutlass6half_tE19Flash_kernel_traitsILi32ELi128ELi128ELi8ES3_EEEEvNS_16Flash_bwd_paramsEi)
        /*0200*/ 	.word	0x00000030


	//----- nvinfo : EIATTR_FRAME_SIZE
	.align		4
.L_96:
        /*0204*/ 	.byte	0x04, 0x11
        /*0206*/ 	.short	(.L_98 - .L_97)
	.align		4
.L_97:
        /*0208*/ 	.word	index@(_ZN5flash27flash_bwd_convert_dq_kernelI23Flash_bwd_kernel_traitsILi32ELi128ELi128ELi8ELi4ELi4ELi4ELb1ELb0EN7cutlass6half_tE19Flash_kernel_traitsILi32ELi128ELi128ELi8ES3_EEEEvNS_16Flash_bwd_paramsEi)
        /*020c*/ 	.word	0x00000000


	//----- nvinfo : EIATTR_REGCOUNT
	.align		4
.L_98:
        /*0210*/ 	.byte	0x04, 0x2f
        /*0212*/ 	.short	(.L_100 - .L_99)
	.align		4
.L_99:
        /*0214*/ 	.word	index@(_ZN5flash44flash_bwd_dq_dk_dv_loop_seqk_parallel_kernelI23Flash_bwd_kernel_traitsILi32ELi128ELi128ELi8ELi4ELi4ELi4ELb1ELb0EN7cutlass6half_tE19Flash_kernel_traitsILi32ELi128ELi128ELi8ES3_EELb0ELb1ELb0ELb1ELb0ELb0ELb0EEEvNS_16Flash_bwd_paramsE)
        /*0218*/ 	.word	0x000000ff


	//----- nvinfo : EIATTR_FRAME_SIZE
	.align		4
.L_100:
        /*021c*/ 	.byte	0x04, 0x11
        /*021e*/ 	.short	(.L_102 - .L_101)
	.align		4
.L_101:
        /*0220*/ 	.word	index@(_ZN5flash44flash_bwd_dq_dk_dv_loop_seqk_parallel_kernelI23Flash_bwd_kernel_traitsILi32ELi128ELi128ELi8ELi4ELi4ELi4ELb1ELb0EN7cutlass6half_tE19Flash_kernel_traitsILi32ELi128ELi128ELi8ES3_EELb0ELb1ELb0ELb1ELb0ELb0ELb0EEEvNS_16Flash_bwd_paramsE)
        /*0224*/ 	.word	0x00000060


	//----- nvinfo : EIATTR_REGCOUNT
	.align		4
.L_102:
        /*0228*/ 	.byte	0x04, 0x2f
        /*022a*/ 	.short	(.L_104 - .L_103)
	.align		4
.L_103:
        /*022c*/ 	.word	index@(_ZN5flash44flash_bwd_dq_dk_dv_loop_seqk_parallel_kernelI23Flash_bwd_kernel_traitsILi32ELi128ELi128ELi8ELi4ELi4ELi4ELb1ELb0EN7cutlass6half_tE19Flash_kernel_traitsILi32ELi128ELi128ELi8ES3_EELb0ELb1ELb0ELb0ELb0ELb1ELb0EEEvNS_16Flash_bwd_paramsE)
        /*0230*/ 	.word	0x000000ff


	//----- nvinfo : EIATTR_FRAME_SIZE
	.align		4
.L_104:
        /*0234*/ 	.byte	0x04, 0x11
        /*0236*/ 	.short	(.L_106 - .L_105)
	.align		4
.L_105:
        /*0238*/ 	.word	index@(_ZN5flash44flash_bwd_dq_dk_dv_loop_seqk_parallel_kernelI23Flash_bwd_kernel_traitsILi32ELi128ELi128ELi8ELi4ELi4ELi4ELb1ELb0EN7cutlass6half_tE19Flash_kernel_traitsILi32ELi128ELi128ELi8ES3_EELb0ELb1ELb0ELb0ELb0ELb1ELb0EEEvNS_16Flash_bwd_paramsE)
        /*023c*/ 	.word	0x00000040


	//----- nvinfo : EIATTR_REGCOUNT
	.align		4
.L_106:
        /*0240*/ 	.byte	0x04, 0x2f
        /*0242*/ 	.short	(.L_108 - .L_107)
	.align		4
.L_107:
        /*0244*/ 	.word	index@(_ZN5flash44flash_bwd_dq_dk_dv_loop_seqk_parallel_kernelI23Flash_bwd_kernel_traitsILi32ELi128ELi128ELi8ELi4ELi4ELi4ELb1ELb0EN7cutlass6half_tE19Flash_kernel_traitsILi32ELi128ELi128ELi8ES3_EELb0ELb1ELb0ELb0ELb1ELb1ELb0EEEvNS_16Flash_bwd_paramsE)
        /*0248*/ 	.word	0x000000ff


	//----- nvinfo : EIATTR_FRAME_SIZE
	.align		4
.L_108:
        /*024c*/ 	.byte	0x04, 0x11
        /*024e*/ 	.short	(.L_110 - .L_109)
	.align		4
.L_109:
        /*0250*/ 	.word	index@(_ZN5flash44flash_bwd_dq_dk_dv_loop_seqk_parallel_kernelI23Flash_bwd_kernel_traitsILi32ELi128ELi128ELi8ELi4ELi4ELi4ELb1ELb0EN7cutlass6half_tE19Flash_kernel_traitsILi32ELi128ELi128ELi8ES3_EELb0ELb1ELb0ELb0ELb1ELb1ELb0EEEvNS_16Flash_bwd_paramsE)
        /*0254*/ 	.word	0x00000000


	//----- nvinfo : EIATTR_REGCOUNT
	.align		4
.L_110:
        /*0258*/ 	.byte	0x04, 0x2f
        /*025a*/ 	.short	(.L_112 - .L_111)
	.align		4
.L_111:
        /*025c*/ 	.word	index@(_ZN5flash44flash_bwd_dq_dk_dv_loop_seqk_parallel_kernelI23Flash_bwd_kernel_traitsILi32ELi128ELi128ELi8ELi4ELi4ELi4ELb1ELb0EN7cutlass6half_tE19Flash_kernel_traitsILi32ELi128ELi128ELi8ES3_EELb0ELb1ELb0ELb0ELb0ELb0ELb0EEEvNS_16Flash_bwd_paramsE)
        /*0260*/ 	.word	0x000000ff


	//----- nvinfo : EIATTR_FRAME_SIZE
	.align		4
.L_112:
        /*0264*/ 	.byte	0x04, 0x11
        /*0266*/ 	.short	(.L_114 - .L_113)
	.align		4
.L_113:
        /*0268*/ 	.word	index@(_ZN5flash44flash_bwd_dq_dk_dv_loop_seqk_parallel_kernelI23Flash_bwd_kernel_traitsILi32ELi128ELi128ELi8ELi4ELi4ELi4ELb1ELb0EN7cutlass6half_tE19Flash_kernel_traitsILi32ELi128ELi128ELi8ES3_EELb0ELb1ELb0ELb0ELb0ELb0ELb0EEEvNS_16Flash_bwd_paramsE)
        /*026c*/ 	.word	0x00000050


	//----- nvinfo : EIATTR_MIN_STACK_SIZE
	.align		4
.L_114:
        /*0270*/ 	.byte	0x04, 0x12
        /*0272*/ 	.short	(.L_116 - .L_115)
	.align		4
.L_115:
        /*0274*/ 	.word	index@(_ZN5flash44flash_bwd_dq_dk_dv_loop_seqk_parallel_kernelI23Flash_bwd_kernel_traitsILi32ELi128ELi128ELi8ELi4ELi4ELi4ELb1ELb0EN7cutlass6half_tE19Flash_kernel_traitsILi32ELi128ELi128ELi8ES3_EELb0ELb1ELb0ELb0ELb0ELb0ELb0EEEvNS_16Flash_bwd_paramsE)
        /*0278*/ 	.word	0x00000050


	//----- nvinfo : EIATTR_MIN_STACK_SIZE
	.align		4
.L_116:
        /*027c*/ 	.byte	0x04, 0x12
        /*027e*/ 	.short	(.L_118 - .L_117)
	.align		4
.L_117:
        /*0280*/ 	.word	index@(_ZN5flash44flash_bwd_dq_dk_dv_loop_seqk_parallel_kernelI23Flash_bwd_kernel_traitsILi32ELi128ELi128ELi8ELi4ELi4ELi4ELb1ELb0EN7cutlass6half_tE19Flash_kernel_traitsILi32ELi128ELi128ELi8ES3_EELb0ELb1ELb0ELb0ELb1ELb1ELb0EEEvNS_16Flash_bwd_paramsE)
        /*0284*/ 	.word	0x00000000


	//----- nvinfo : EIATTR_MIN_STACK_SIZE
	.align		4
.L_118:
        /*0288*/ 	.byte	0x04, 0x12
        /*028a*/ 	.short	(.L_120 - .L_119)
	.align		4
.L_119:
        /*028c*/ 	.word	index@(_ZN5flash44flash_bwd_dq_dk_dv_loop_seqk_parallel_kernelI23Flash_bwd_kernel_traitsILi32ELi128ELi128ELi8ELi4ELi4ELi4ELb1ELb0EN7cutlass6half_tE19Flash_kernel_traitsILi32ELi128ELi128ELi8ES3_EELb0ELb1ELb0ELb0ELb0ELb1ELb0EEEvNS_16Flash_bwd_paramsE)
        /*0290*/ 	.word	0x00000040


	//----- nvinfo : EIATTR_MIN_STACK_SIZE
	.align		4
.L_120:
        /*0294*/ 	.byte	0x04, 0x12
        /*0296*/ 	.short	(.L_122 - .L_121)
	.align		4
.L_121:
        /*0298*/ 	.word	index@(_ZN5flash44flash_bwd_dq_dk_dv_loop_seqk_parallel_kernelI23Flash_bwd_kernel_traitsILi32ELi128ELi128ELi8ELi4ELi4ELi4ELb1ELb0EN7cutlass6half_tE19Flash_kernel_traitsILi32ELi128ELi128ELi8ES3_EELb0ELb1ELb0ELb1ELb0ELb0ELb0EEEvNS_16Flash_bwd_paramsE)
        /*029c*/ 	.word	0x00000060


	//----- nvinfo : EIATTR_MIN_STACK_SIZE
	.align		4
.L_122:
        /*02a0*/ 	.byte	0x04, 0x12
        /*02a2*/ 	.short	(.L_124 - .L_123)
	.align		4
.L_123:
        /*02a4*/ 	.word	index@(_ZN5flash27flash_bwd_convert_dq_kernelI23Flash_bwd_kernel_traitsILi32ELi128ELi128ELi8ELi4ELi4ELi4ELb1ELb0EN7cutlass6half_tE19Flash_kernel_traitsILi32ELi128ELi128ELi8ES3_EEEEvNS_16Flash_bwd_paramsEi)
        /*02a8*/ 	.word	0x00000000


	//----- nvinfo : EIATTR_MIN_STACK_SIZE
	.align		4
.L_124:
        /*02ac*/ 	.byte	0x04, 0x12
        /*02ae*/ 	.short	(.L_126 - .L_125)
	.align		4
.L_125:
        /*02b0*/ 	.word	index@(_ZN5flash44flash_bwd_dq_dk_dv_loop_seqk_parallel_kernelI23Flash_bwd_kernel_traitsILi32ELi128ELi128ELi8ELi4ELi4ELi4ELb1ELb0EN7cutlass6half_tE19Flash_kernel_traitsILi32ELi128ELi128ELi8ES3_EELb1ELb1ELb0ELb0ELb0ELb0ELb0EEEvNS_16Flash_bwd_paramsE)
        /*02b4*/ 	.word	0x00000040


	//----- nvinfo : EIATTR_MIN_STACK_SIZE
	.align		4
.L_126:
        /*02b8*/ 	.byte	0x04, 0x12
        /*02ba*/ 	.short	(.L_128 - .L_127)
	.align		4
.L_127:
        /*02bc*/ 	.word	index@(_ZN5flash44flash_bwd_dq_dk_dv_loop_seqk_parallel_kernelI23Flash_bwd_kernel_traitsILi32ELi128ELi128ELi8ELi4ELi4ELi4ELb1ELb0EN7cutlass6half_tE19Flash_kernel_traitsILi32ELi128ELi128ELi8ES3_EELb0ELb1ELb0ELb0ELb0ELb0ELb1EEEvNS_16Flash_bwd_paramsE)
        /*02c0*/ 	.word	0x00000138


	//----- nvinfo : EIATTR_MIN_STACK_SIZE
	.align		4
.L_128:
        /*02c4*/ 	.byte	0x04, 0x12
        /*02c6*/ 	.short	(.L_130 - .L_129)
	.align		4
.L_129:
        /*02c8*/ 	.word	index@(_ZN5flash44flash_bwd_dq_dk_dv_loop_seqk_parallel_kernelI23Flash_bwd_kernel_traitsILi32ELi128ELi128ELi8ELi4ELi4ELi4ELb1ELb0EN7cutlass6half_tE19Flash_kernel_traitsILi32ELi128ELi128ELi8ES3_EELb1ELb1ELb0ELb0ELb1ELb1ELb0EEEvNS_16Flash_bwd_paramsE)
        /*02cc*/ 	.word	0x00000000


	//----- nvinfo : EIATTR_MIN_STACK_SIZE
	.align		4
.L_130:
        /*02d0*/ 	.byte	0x04, 0x12
        /*02d2*/ 	.short	(.L_132 - .L_131)
	.align		4
.L_131:
        /*02d4*/ 	.word	index@(_ZN5flash44flash_bwd_dq_dk_dv_loop_seqk_parallel_kernelI23Flash_bwd_kernel_traitsILi32ELi128ELi128ELi8ELi4ELi4ELi4ELb1ELb0EN7cutlass6half_tE19Flash_kernel_traitsILi32ELi128ELi128ELi8ES3_EELb0ELb1ELb0ELb0ELb1ELb1ELb1EEEvNS_16Flash_bwd_paramsE)
        /*02d8*/ 	.word	0x000000f8


	//----- nvinfo : EIATTR_MIN_STACK_SIZE
	.align		4
.L_132:
        /*02dc*/ 	.byte	0x04, 0x12
        /*02de*/ 	.short	(.L_134 - .L_133)
	.align		4
.L_133:
        /*02e0*/ 	.word	index@(_ZN5flash44flash_bwd_dq_dk_dv_loop_seqk_parallel_kernelI23Flash_bwd_kernel_traitsILi32ELi128ELi128ELi8ELi4ELi4ELi4ELb1ELb0EN7cutlass6half_tE19Flash_kernel_traitsILi32ELi128ELi128ELi8ES3_EELb1ELb1ELb0ELb0ELb0ELb1ELb0EEEvNS_16Flash_bwd_paramsE)
        /*02e4*/ 	.word	0x00000038


	//----- nvinfo : EIATTR_MIN_STACK_SIZE
	.align		4
.L_134:
        /*02e8*/ 	.byte	0x04, 0x12
        /*02ea*/ 	.short	(.L_136 - .L_135)
	.align		4
.L_135:
        /*02ec*/ 	.word	index@(_ZN5flash44flash_bwd_dq_dk_dv_loop_seqk_parallel_kernelI23Flash_bwd_kernel_traitsILi32ELi128ELi128ELi8ELi4ELi4ELi4ELb1ELb0EN7cutlass6half_tE19Flash_kernel_traitsILi32ELi128ELi128ELi8ES3_EELb0ELb1ELb0ELb0ELb0ELb1ELb1EEEvNS_16Flash_bwd_paramsE)
        /*02f0*/ 	.word	0x00000128


	//----- nvinfo : EIATTR_MIN_STACK_SIZE
	.align		4
.L_136:
        /*02f4*/ 	.byte	0x04, 0x12
        /*02f6*/ 	.short	(.L_138 - .L_137)
	.align		4
.L_137:
        /*02f8*/ 	.word	index@(_ZN5flash44flash_bwd_dq_dk_dv_loop_seqk_parallel_kernelI23Flash_bwd_kernel_traitsILi32ELi128ELi128ELi8ELi4ELi4ELi4ELb1ELb0EN7cutlass6half_tE19Flash_kernel_traitsILi32ELi128ELi128ELi8ES3_EELb1ELb1ELb0ELb1ELb0ELb0ELb0EEEvNS_16Flash_bwd_paramsE)
        /*02fc*/ 	.word	0x000000a8


	//----- nvinfo : EIATTR_MIN_STACK_SIZE
	.align		4
.L_138:
        /*0300*/ 	.byte	0x04, 0x12
        /*0302*/ 	.short	(.L_140 - .L_139)
	.align		4
.L_139:
        /*0304*/ 	.word	index@(_ZN5flash44flash_bwd_dq_dk_dv_loop_seqk_parallel_kernelI23Flash_bwd_kernel_traitsILi32ELi128ELi128ELi8ELi4ELi4ELi4ELb1ELb0EN7cutlass6half_tE19Flash_kernel_traitsILi32ELi128ELi128ELi8ES3_EELb0ELb1ELb0ELb1ELb0ELb0ELb1EEEvNS_16Flash_bwd_paramsE)
        /*0308*/ 	.word	0x00000140


	//----- nvinfo : EIATTR_MIN_STACK_SIZE
	.align		4
.L_140:
        /*030c*/ 	.byte	0x04, 0x12
        /*030e*/ 	.short	(.L_142 - .L_141)
	.align		4
.L_141:
        /*0310*/ 	.word	index@(_ZN5flash25flash_bwd_dot_do_o_kernelILb0E23Flash_bwd_kernel_traitsILi32ELi128ELi128ELi8ELi4ELi4ELi4ELb1ELb0EN7cutlass6half_tE19Flash_kernel_traitsILi32ELi128ELi128ELi8ES3_EEEEvNS_16Flash_bwd_paramsE)
        /*0314*/ 	.word	0x00000000


	//----- nvinfo : EIATTR_MIN_STACK_SIZE
	.align		4
.L_142:
        /*0318*/ 	.byte	0x04, 0x12
        /*031a*/ 	.short	(.L_144 - .L_143)
	.align		4
.L_143:
        /*031c*/ 	.word	index@(_ZN5flash25flash_bwd_dot_do_o_kernelILb1E23Flash_bwd_kernel_traitsILi32ELi128ELi128ELi8ELi4ELi4ELi4ELb1ELb0EN7cutlass6half_tE19Flash_kernel_traitsILi32ELi128ELi128ELi8ES3_EEEEvNS_16Flash_bwd_paramsE)
        /*0320*/ 	.word	0x00000000


	//----- nvinfo : EIATTR_MIN_STACK_SIZE
	.align		4
.L_144:
        /*0324*/ 	.byte	0x04, 0x12
        /*0326*/ 	.short	(.L_146 - .L_145)
	.align		4
.L_145:
        /*0328*/ 	.word	index@(_ZN5flash27flash_bwd_convert_dq_kernelI23Flash_bwd_kernel_traitsILi32ELi128ELi128ELi8ELi4ELi4ELi4ELb0ELb0EN7cutlass6half_tE19Flash_kernel_traitsILi32ELi128ELi128ELi8ES3_EEEEvNS_16Flash_bwd_paramsEi)
        /*032c*/ 	.word	0x00000000


	//----- nvinfo : EIATTR_MIN_STACK_SIZE
	.align		4
.L_146:
        /*0330*/ 	.byte	0x04, 0x12
        /*0332*/ 	.short	(.L_148 - .L_147)
	.align		4
.L_147:
        /*0334*/ 	.word	index@(_ZN5flash44flash_bwd_dq_dk_dv_loop_seqk_parallel_kernelI23Flash_bwd_kernel_traitsILi32ELi128ELi128ELi8ELi4ELi4ELi4ELb0ELb0EN7cutlass6half_tE19Flash_kernel_traitsILi32ELi128ELi128ELi8ES3_EELb1ELb1ELb0ELb0ELb0ELb0ELb0EEEvNS_16Flash_bwd_paramsE)
        /*0338*/ 	.word	0x00000000


	//----- nvinfo : EIATTR_MIN_STACK_SIZE
	.align		4
.L_148:
        /*033c*/ 	.byte	0x04, 0x12
        /*033e*/ 	.short	(.L_150 - .L_149)
	.align		4
.L_149:
        /*0340*/ 	.word	index@(_ZN5flash44flash_bwd_dq_dk_dv_loop_seqk_parallel_kernelI23Flash_bwd_kernel_traitsILi32ELi128ELi128ELi8ELi4ELi4ELi4ELb0ELb0EN7cutlass6half_tE19Flash_kernel_traitsILi32ELi128ELi128ELi8ES3_EELb0ELb1ELb0ELb0ELb0ELb0ELb1EEEvNS_16Flash_bwd_paramsE)
        /*0344*/ 	.word	0x000000d0


	//----- nvinfo : EIATTR_MIN_STACK_SIZE
	.align		4
.L_150:
        /*0348*/ 	.byte	0x04, 0x12
        /*034a*/ 	.short	(.L_152 - .L_151)
	.align		4
.L_151:
        /*034c*/ 	.word	index@(_ZN5flash44flash_bwd_dq_dk_dv_loop_seqk_parallel_kernelI23Flash_bwd_kernel_traitsILi32ELi128ELi128ELi8ELi4ELi4ELi4ELb0ELb0EN7cutlass6half_tE19Flash_kernel_traitsILi32ELi128ELi128ELi8ES3_EELb1ELb1ELb0ELb0ELb1ELb1ELb0EEEvNS_16Flash_bwd_paramsE)
        /*0350*/ 	.word	0x00000000


	//----- nvinfo : EIATTR_MIN_STACK_SIZE
	.align		4
.L_152:
        /*0354*/ 	.byte	0x04, 0x12
        /*0356*/ 	.short	(.L_154 - .L_153)
	.align		4
.L_153:
        /*0358*/ 	.word	index@(_ZN5flash44flash_bwd_dq_dk_dv_loop_seqk_parallel_kernelI23Flash_bwd_kernel_traitsILi32ELi128ELi128ELi8ELi4ELi4ELi4ELb0ELb0EN7cutlass6half_tE19Flash_kernel_traitsILi32ELi128ELi128ELi8ES3_EELb0ELb1ELb0ELb0ELb1ELb1ELb1EEEvNS_16Flash_bwd_paramsE)
        /*035c*/ 	.word	0x00000090


	//----- nvinfo : EIATTR_MIN_STACK_SIZE
	.align		4
.L_154:
        /*0360*/ 	.byte	0x04, 0x12
        /*0362*/ 	.short	(.L_156 - .L_155)
	.align		4
.L_155:
        /*0364*/ 	.word	index@(_ZN5flash44flash_bwd_dq_dk_dv_loop_seqk_parallel_kernelI23Flash_bwd_kernel_traitsILi32ELi128ELi128ELi8ELi4ELi4ELi4ELb0ELb0EN7cutlass6half_tE19Flash_kernel_traitsILi32ELi128ELi128ELi8ES3_EELb1ELb1ELb0ELb0ELb0ELb1ELb0EEEvNS_16Flash_bwd_paramsE)
        /*0368*/ 	.word	0x00000000


	//----- nvinfo : EIATTR_MIN_STACK_SIZE
	.align		4
.L_156:
        /*036c*/ 	.byte	0x04, 0x12
        /*036e*/ 	.short	(.L_158 - .L_157)
	.align		4
.L_157:
        /*0370*/ 	.word	index@(_ZN5flash44flash_bwd_dq_dk_dv_loop_seqk_parallel_kernelI23Flash_bwd_kernel_traitsILi32ELi128ELi128ELi8ELi4ELi4ELi4ELb0ELb0EN7cutlass6half_tE19Flash_kernel_traitsILi32ELi128ELi128ELi8ES3_EELb0ELb1ELb0ELb0ELb0ELb1ELb1EEEvNS_16Flash_bwd_paramsE)
        /*0374*/ 	.word	0x000000c0


	//----- nvinfo : EIATTR_MIN_STACK_SIZE
	.align		4
.L_158:
        /*0378*/ 	.byte	0x04, 0x12
        /*037a*/ 	.short	(.L_160 - .L_159)
	.align		4
.L_159:
        /*037c*/ 	.word	index@(_ZN5flash44flash_bwd_dq_dk_dv_loop_seqk_parallel_kernelI23Flash_bwd_kernel_traitsILi32ELi128ELi128ELi8ELi4ELi4ELi4ELb0ELb0EN7cutlass6half_tE19Flash_kernel_traitsILi32ELi128ELi128ELi8ES3_EELb1ELb1ELb0ELb1ELb0ELb0ELb0EEEvNS_16Flash_bwd_paramsE)
        /*0380*/ 	.word	0x00000030


	//----- nvinfo : EIATTR_MIN_STACK_SIZE
	.align		4
.L_160:
        /*0384*/ 	.byte	0x04, 0x12
        /*0386*/ 	.short	(.L_162 - .L_161)
	.align		4
.L_161:
        /*0388*/ 	.word	index@(_ZN5flash44flash_bwd_dq_dk_dv_loop_seqk_parallel_kernelI23Flash_bwd_kernel_traitsILi32ELi128ELi128ELi8ELi4ELi4ELi4ELb0ELb0EN7cutlass6half_tE19Flash_kernel_traitsILi32ELi128ELi128ELi8ES3_EELb0ELb1ELb0ELb1ELb0ELb0ELb1EEEvNS_16Flash_bwd_paramsE)
        /*038c*/ 	.word	0x00000150


	//----- nvinfo : EIATTR_MIN_STACK_SIZE
	.align		4
.L_162:
        /*0390*/ 	.byte	0x04, 0x12
        /*0392*/ 	.short	(.L_164 - .L_163)
	.align		4
.L_163:
        /*0394*/ 	.word	index@(_ZN5flash25flash_bwd_dot_do_o_kernelILb0E23Flash_bwd_kernel_traitsILi32ELi128ELi128ELi8ELi4ELi4ELi4ELb0ELb0EN7cutlass6half_tE19Flash_kernel_traitsILi32ELi128ELi128ELi8ES3_EEEEvNS_16Flash_bwd_paramsE)
        /*0398*/ 	.word	0x00000000


	//----- nvinfo : EIATTR_MIN_STACK_SIZE
	.align		4
.L_164:
        /*039c*/ 	.byte	0x04, 0x12
        /*039e*/ 	.short	(.L_166 - .L_165)
	.align		4
.L_165:
        /*03a0*/ 	.word	index@(_ZN5flash25flash_bwd_dot_do_o_kernelILb1E23Flash_bwd_kernel_traitsILi32ELi128ELi128ELi8ELi4ELi4ELi4ELb0ELb0EN7cutlass6half_tE19Flash_kernel_traitsILi32ELi128ELi128ELi8ES3_EEEEvNS_16Flash_bwd_paramsE)
        /*03a4*/ 	.word	0x00000000
.L_166:


//--------------------- .nv.info._ZN5flash44flash_bwd_dq_dk_dv_loop_seqk_parallel_kernelI23Flash_bwd_kernel_traitsILi32ELi128ELi128ELi8ELi4ELi4ELi4ELb1ELb0EN7cutlass6half_tE19Flash_kernel_traitsILi32ELi128ELi128ELi8ES3_EELb0ELb1ELb0ELb0ELb0ELb0ELb0EEEvNS_16Flash_bwd_paramsE --------------------------
	.section	.nv.info._ZN5flash44flash_bwd_dq_dk_dv_loop_seqk_parallel_kernelI23Flash_bwd_kernel_traitsILi32ELi128ELi128ELi8ELi4ELi4ELi4ELb1ELb0EN7cutlass6half_tE19Flash_kernel_traitsILi32ELi128ELi128ELi8ES3_EELb0ELb1ELb0ELb0ELb0ELb0ELb0EEEvNS_16Flash_bwd_paramsE,"",@"SHT_CUDA_INFO"
	.sectionflags	@""
	.align	4


	//----- nvinfo : EIATTR_CUDA_API_VERSION
	.align		4
        /*0000*/ 	.byte	0x04, 0x37
        /*0002*/ 	.short	(.L_168 - .L_167)
.L_167:
        /*0004*/ 	.word	0x00000082


	//----- nvinfo : EIATTR_SW2861232_WAR
	.align		4
.L_168:
        /*0008*/ 	.byte	0x01, 0x35
	.zero		2


	//----- nvinfo : EIATTR_PARAM_CBANK
	.align		4
        /*000c*/ 	.byte	0x04, 0x0a
        /*000e*/ 	.short	(.L_170 - .L_169)
	.align		4
.L_169:
        /*0010*/ 	.word	index@(.nv.constant0._ZN5flash44flash_bwd_dq_dk_dv_loop_seqk_parallel_kernelI23Flash_bwd_kernel_traitsILi32ELi128ELi128ELi8ELi4ELi4ELi4ELb1ELb0EN7cutlass6half_tE19Flash_kernel_traitsILi32ELi128ELi128ELi8ES3_EELb0ELb1ELb0ELb0ELb0ELb0ELb0EEEvNS_16Flash_bwd_paramsE)
        /*0014*/ 	.short	0x0160
        /*0016*/ 	.short	0x0280


	//----- nvinfo : EIATTR_CBANK_PARAM_SIZE
	.align		4
.L_170:
        /*0018*/ 	.byte	0x03, 0x19
        /*001a*/ 	.short	0x0280


	//----- nvinfo : EIATTR_KPARAM_INFO
	.align		4
        /*001c*/ 	.byte	0x04, 0x17
        /*001e*/ 	.short	(.L_172 - .L_171)
.L_171:
        /*0020*/ 	.word	0x00000000
        /*0024*/ 	.short	0x0000
        /*0026*/ 	.short	0x0000
        /*0028*/ 	.byte	0x00, 0xf0, 0x01, 0x0a


	//----- nvinfo : EIATTR_MAXREG_COUNT
	.align		4
.L_172:
        /*002c*/ 	.byte	0x03, 0x1b
        /*002e*/ 	.short	0x00ff


	//----- nvinfo : EIATTR_NUM_BARRIERS
	.align		4
        /*0030*/ 	.byte	0x02, 0x4c
        /*0032*/ 	.byte	0x01
	.zero		1


	//----- nvinfo : EIATTR_ANNOTATIONS
	.align		4
        /*0034*/ 	.byte	0x04, 0x55
        /*0036*/ 	.short	(.L_174 - .L_173)


	//   ....[0]....
.L_173:
        /*0038*/ 	.word	0x00000001
        /*003c*/ 	.byte	0xc0, 0x06, 0x00, 0x00, 0x01, 0x00, 0x00, 0x00, 0x00, 0x07, 0x00, 0x00, 0x01, 0x00, 0x00, 0x00
        /* <DEDUP_REMOVED lines=18> */
        /*016c*/ 	.byte	0xf0, 0x79, 0x00, 0x00


	//----- nvinfo : EIATTR_MERCURY_ISA_VERSION
	.align		4
.L_174:
        /*0170*/ 	.byte	0x03, 0x5f
        /*0172*/ 	.short	0x0000


	//----- nvinfo : EIATTR_EXIT_INSTR_OFFSETS
	.align		4
        /*0174*/ 	.byte	0x04, 0x1c
        /*0176*/ 	.short	(.L_176 - .L_175)


	//   ....[0]....
.L_175:
        /*0178*/ 	.word	0x000000a0


	//   ....[1]....
        /*017c*/ 	.word	0x00008650


	//----- nvinfo : EIATTR_CTAIDZ_USED
	.align		4
.L_176:
        /*0180*/ 	.byte	0x01, 0x04
	.zero		2


	//----- nvinfo : EIATTR_CRS_STACK_SIZE
	.align		4
        /*0184*/ 	.byte	0x04, 0x1e
        /*0186*/ 	.short	(.L_178 - .L_177)
.L_177:
        /*0188*/ 	.word	0x00000000
.L_178:


//--------------------- .nv.info._ZN5flash44flash_bwd_dq_dk_dv_loop_seqk_parallel_kernelI23Flash_bwd_kernel_traitsILi32ELi128ELi128ELi8ELi4ELi4ELi4ELb1ELb0EN7cutlass6half_tE19Flash_kernel_traitsILi32ELi128ELi128ELi8ES3_EELb0ELb1ELb0ELb0ELb1ELb1ELb0EEEvNS_16Flash_bwd_paramsE --------------------------
	.section	.nv.info._ZN5flash44flash_bwd_dq_dk_dv_loop_seqk_parallel_kernelI23Flash_bwd_kernel_traitsILi32ELi128ELi128ELi8ELi4ELi4ELi4ELb1ELb0EN7cutlass6half_tE19Flash_kernel_traitsILi32ELi128ELi128ELi8ES3_EELb0ELb1ELb0ELb0ELb1ELb1ELb0EEEvNS_16Flash_bwd_paramsE,"",@"SHT_CUDA_INFO"
	.sectionflags	@""
	.align	4


	//----- nvinfo : EIATTR_CUDA_API_VERSION
	.align		4
        /*0000*/ 	.byte	0x04, 0x37
        /*0002*/ 	.short	(.L_180 - .L_179)
.L_179:
        /*0004*/ 	.word	0x00000082


	//----- nvinfo : EIATTR_SW2861232_WAR
	.align		4
.L_180:
        /*0008*/ 	.byte	0x01, 0x35
	.zero		2


	//----- nvinfo : EIATTR_PARAM_CBANK
	.align		4
        /*000c*/ 	.byte	0x04, 0x0a
        /*000e*/ 	.short	(.L_182 - .L_181)
	.align		4
.L_181:
        /*0010*/ 	.word	index@(.nv.constant0._ZN5flash44flash_bwd_dq_dk_dv_loop_seqk_parallel_kernelI23Flash_bwd_kernel_traitsILi32ELi128ELi128ELi8ELi4ELi4ELi4ELb1ELb0EN7cutlass6half_tE19Flash_kernel_traitsILi32ELi128ELi128ELi8ES3_EELb0ELb1ELb0ELb0ELb1ELb1ELb0EEEvNS_16Flash_bwd_paramsE)
        /*0014*/ 	.short	0x0160
        /*0016*/ 	.short	0x0280


	//----- nvinfo : EIATTR_CBANK_PARAM_SIZE
	.align		4
.L_182:
        /*0018*/ 	.byte	0x03, 0x19
        /*001a*/ 	.short	0x0280


	//----- nvinfo : EIATTR_KPARAM_INFO
	.align		4
        /*001c*/ 	.byte	0x04, 0x17
        /*001e*/ 	.short	(.L_184 - .L_183)
.L_183:
        /*0020*/ 	.word	0x00000000
        /*0024*/ 	.short	0x0000
        /*0026*/ 	.short	0x0000
        /*0028*/ 	.byte	0x00, 0xf0, 0x01, 0x0a


	//----- nvinfo : EIATTR_MAXREG_COUNT
	.align		4
.L_184:
        /*002c*/ 	.byte	0x03, 0x1b
        /*002e*/ 	.short	0x00ff


	//----- nvinfo : EIATTR_NUM_BARRIERS
	.align		4
        /*0030*/ 	.byte	0x02, 0x4c
        /*0032*/ 	.byte	0x01
	.zero		1


	//----- nvinfo : EIATTR_MERCURY_ISA_VERSION
	.align		4
        /*0034*/ 	.byte	0x03, 0x5f
        /*0036*/ 	.short	0x0000


	//----- nvinfo : EIATTR_EXIT_INSTR_OFFSETS
	.align		4
        /*0038*/ 	.byte	0x04, 0x1c
        /*003a*/ 	.short	(.L_186 - .L_185)


	//   ....[0]....
.L_185:
        /*003c*/ 	.word	0x00000090


	//   ....[1]....
        /*0040*/ 	.word	0x00006620


	//----- nvinfo : EIATTR_CTAIDZ_USED
	.align		4
.L_186:
        /*0044*/ 	.byte	0x01, 0x04
	.zero		2


//--------------------- .nv.info._ZN5flash44flash_bwd_dq_dk_dv_loop_seqk_parallel_kernelI23Flash_bwd_kernel_traitsILi32ELi128ELi128ELi8ELi4ELi4ELi4ELb1ELb0EN7cutlass6half_tE19Flash_kernel_traitsILi32ELi128ELi128ELi8ES3_EELb0ELb1ELb0ELb0ELb0ELb1ELb0EEEvNS_16Flash_bwd_paramsE --------------------------
	.section	.nv.info._ZN5flash44flash_bwd_dq_dk_dv_loop_seqk_parallel_kernelI23Flash_bwd_kernel_traitsILi32ELi128ELi128ELi8ELi4ELi4ELi4ELb1ELb0EN7cutlass6half_tE19Flash_kernel_traitsILi32ELi128ELi128ELi8ES3_EELb0ELb1ELb0ELb0ELb0ELb1ELb0EEEvNS_16Flash_bwd_paramsE,"",@"SHT_CUDA_INFO"
	.sectionflags	@""
	.align	4


	//----- nvinfo : EIATTR_CUDA_API_VERSION
	.align		4
        /*0000*/ 	.byte	0x04, 0x37
        /*0002*/ 	.short	(.L_188 - .L_187)
.L_187:
        /*0004*/ 	.word	0x00000082


	//----- nvinfo : EIATTR_SW2861232_WAR
	.align		4
.L_188:
        /*0008*/ 	.byte	0x01, 0x35
	.zero		2


	//----- nvinfo : EIATTR_PARAM_CBANK
	.align		4
        /*000c*/ 	.byte	0x04, 0x0a
        /*000e*/ 	.short	(.L_190 - .L_189)
	.align		4
.L_189:
        /*0010*/ 	.word	index@(.nv.constant0._ZN5flash44flash_bwd_dq_dk_dv_loop_seqk_parallel_kernelI23Flash_bwd_kernel_traitsILi32ELi128ELi128ELi8ELi4ELi4ELi4ELb1ELb0EN7cutlass6half_tE19Flash_kernel_traitsILi32ELi128ELi128ELi8ES3_EELb0ELb1ELb0ELb0ELb0ELb1ELb0EEEvNS_16Flash_bwd_paramsE)
        /*0014*/ 	.short	0x0160
        /*0016*/ 	.short	0x0280


	//----- nvinfo : EIATTR_CBANK_PARAM_SIZE
	.align		4
.L_190:
        /*0018*/ 	.byte	0x03, 0x19
        /*001a*/ 	.short	0x0280


	//----- nvinfo : EIATTR_KPARAM_INFO
	.align		4
        /*001c*/ 	.byte	0x04, 0x17
        /*001e*/ 	.short	(.L_192 - .L_191)
.L_191:
        /*0020*/ 	.word	0x00000000
        /*0024*/ 	.short	0x0000
        /*0026*/ 	.short	0x0000
        /*0028*/ 	.byte	0x00, 0xf0, 0x01, 0x0a


	//----- nvinfo : EIATTR_MAXREG_COUNT
	.align		4
.L_192:
        /*002c*/ 	.byte	0x03, 0x1b
        /*002e*/ 	.short	0x00ff


	//----- nvinfo : EIATTR_NUM_BARRIERS
	.align		4
        /*0030*/ 	.byte	0x02, 0x4c
        /*0032*/ 	.byte	0x01
	.zero		1


	//----- nvinfo : EIATTR_ANNOTATIONS
	.align		4
        /*0034*/ 	.byte	0x04, 0x55
        /*0036*/ 	.short	(.L_194 - .L_193)


	//   ....[0]....
.L_193:
        /* <DEDUP_REMOVED lines=16> */
        /*012c*/ 	.byte	0x00, 0x74, 0x00, 0x00, 0x01, 0x00, 0x00, 0x00, 0x10, 0x74, 0x00, 0x00


	//----- nvinfo : EIATTR_MERCURY_ISA_VERSION
	.align		4
.L_194:
        /*0138*/ 	.byte	0x03, 0x5f
        /*013a*/ 	.short	0x0000


	//----- nvinfo : EIATTR_EXIT_INSTR_OFFSETS
	.align		4
        /*013c*/ 	.byte	0x04, 0x1c
        /*013e*/ 	.short	(.L_196 - .L_195)


	//   ....[0]....
.L_195:
        /*0140*/ 	.word	0x000000a0


	//   ....[1]....
        /*0144*/ 	.word	0x00008060


	//----- nvinfo : EIATTR_CTAIDZ_USED
	.align		4
.L_196:
        /*0148*/ 	.byte	0x01, 0x04
	.zero		2


	//----- nvinfo : EIATTR_CRS_STACK_SIZE
	.align		4
        /*014c*/ 	.byte	0x04, 0x1e
        /*014e*/ 	.short	(.L_198 - .L_197)
.L_197:
        /*0150*/ 	.word	0x00000000
.L_198:


//--------------------- .nv.info._ZN5flash44flash_bwd_dq_dk_dv_loop_seqk_parallel_kernelI23Flash_bwd_kernel_traitsILi32ELi128ELi128ELi8ELi4ELi4ELi4ELb1ELb0EN7cutlass6half_tE19Flash_kernel_traitsILi32ELi128ELi128ELi8ES3_EELb0ELb1ELb0ELb1ELb0ELb0ELb0EEEvNS_16Flash_bwd_paramsE --------------------------
	.section	.nv.info._ZN5flash44flash_bwd_dq_dk_dv_loop_seqk_parallel_kernelI23Flash_bwd_kernel_traitsILi32ELi128ELi128ELi8ELi4ELi4ELi4ELb1ELb0EN7cutlass6half_tE19Flash_kernel_traitsILi32ELi128ELi128ELi8ES3_EELb0ELb1ELb0ELb1ELb0ELb0ELb0EEEvNS_16Flash_bwd_paramsE,"",@"SHT_CUDA_INFO"
	.sectionflags	@""
	.align	4


	//----- nvinfo : EIATTR_CUDA_API_VERSION
	.align		4
        /*0000*/ 	.byte	0x04, 0x37
        /*0002*/ 	.short	(.L_200 - .L_199)
.L_199:
        /*0004*/ 	.word	0x00000082


	//----- nvinfo : EIATTR_SW2861232_WAR
	.align		4
.L_200:
        /*0008*/ 	.byte	0x01, 0x35
	.zero		2


	//----- nvinfo : EIATTR_PARAM_CBANK
	.align		4
        /*000c*/ 	.byte	0x04, 0x0a
        /*000e*/ 	.short	(.L_202 - .L_201)
	.align		4
.L_201:
        /*0010*/ 	.word	index@(.nv.constant0._ZN5flash44flash_bwd_dq_dk_dv_loop_seqk_parallel_kernelI23Flash_bwd_kernel_traitsILi32ELi128ELi128ELi8ELi4ELi4ELi4ELb1ELb0EN7cutlass6half_tE19Flash_kernel_traitsILi32ELi128ELi128ELi8ES3_EELb0ELb1ELb0ELb1ELb0ELb0ELb0EEEvNS_16Flash_bwd_paramsE)
        /*0014*/ 	.short	0x0160
        /*0016*/ 	.short	0x0280


	//----- nvinfo : EIATTR_CBANK_PARAM_SIZE
	.align		4
.L_202:
        /*0018*/ 	.byte	0x03, 0x19
        /*001a*/ 	.short	0x0280


	//----- nvinfo : EIATTR_KPARAM_INFO
	.align		4
        /*001c*/ 	.byte	0x04, 0x17
        /*001e*/ 	.short	(.L_204 - .L_203)
.L_203:
        /*0020*/ 	.word	0x00000000
        /*0024*/ 	.short	0x0000
        /*0026*/ 	.short	0x0000
        /*0028*/ 	.byte	0x00, 0xf0, 0x01, 0x0a


	//----- nvinfo : EIATTR_MAXREG_COUNT
	.align		4
.L_204:
        /*002c*/ 	.byte	0x03, 0x1b
        /*002e*/ 	.short	0x00ff


	//----- nvinfo : EIATTR_NUM_BARRIERS
	.align		4
        /*0030*/ 	.byte	0x02, 0x4c
        /*0032*/ 	.byte	0x01
	.zero		1


	//----- nvinfo : EIATTR_ANNOTATIONS
	.align		4
        /*0034*/ 	.byte	0x04, 0x55
        /*0036*/ 	.short	(.L_206 - .L_205)


	//   ....[0]....
.L_205:
        /* <DEDUP_REMOVED lines=25> */


	//----- nvinfo : EIATTR_MERCURY_ISA_VERSION
	.align		4
.L_206:
        /*01b8*/ 	.byte	0x03, 0x5f
        /*01ba*/ 	.short	0x0000


	//----- nvinfo : EIATTR_EXIT_INSTR_OFFSETS
	.align		4
        /*01bc*/ 	.byte	0x04, 0x1c
        /*01be*/ 	.short	(.L_208 - .L_207)


	//   ....[0]....
.L_207:
        /*01c0*/ 	.word	0x000000a0


	//   ....[1]....
        /*01c4*/ 	.word	0x00008f90


	//----- nvinfo : EIATTR_CTAIDZ_USED
	.align		4
.L_208:
        /*01c8*/ 	.byte	0x01, 0x04
	.zero		2


	//----- nvinfo : EIATTR_CRS_STACK_SIZE
	.align		4
        /*01cc*/ 	.byte	0x04, 0x1e
        /*01ce*/ 	.short	(.L_210 - .L_209)
.L_209:
        /*01d0*/ 	.word	0x00000000
.L_210:


//--------------------- .nv.info._ZN5flash27flash_bwd_convert_dq_kernelI23Flash_bwd_kernel_traitsILi32ELi128ELi128ELi8ELi4ELi4ELi4ELb1ELb0EN7cutlass6half_tE19Flash_kernel_traitsILi32ELi128ELi128ELi8ES3_EEEEvNS_16Flash_bwd_paramsEi --------------------------
	.section	.nv.info._ZN5flash27flash_bwd_convert_dq_kernelI23Flash_bwd_kernel_traitsILi32ELi128ELi128ELi8ELi4ELi4ELi4ELb1ELb0EN7cutlass6half_tE19Flash_kernel_traitsILi32ELi128ELi128ELi8ES3_EEEEvNS_16Flash_bwd_paramsEi,"",@"SHT_CUDA_INFO"
	.sectionflags	@""
	.align	4


	//----- nvinfo : EIATTR_CUDA_API_VERSION
	.align		4
        /*0000*/ 	.byte	0x04, 0x37
        /*0002*/ 	.short	(.L_212 - .L_211)
.L_211:
        /*0004*/ 	.word	0x00000082


	//----- nvinfo : EIATTR_SW2861232_WAR
	.align		4
.L_212:
        /*0008*/ 	.byte	0x01, 0x35
	.zero		2


	//----- nvinfo : EIATTR_PARAM_CBANK
	.align		4
        /*000c*/ 	.byte	0x04, 0x0a
        /*000e*/ 	.short	(.L_214 - .L_213)
	.align		4
.L_213:
        /*0010*/ 	.word	index@(.nv.constant0._ZN5flash27flash_bwd_convert_dq_kernelI23Flash_bwd_kernel_traitsILi32ELi128ELi128ELi8ELi4ELi4ELi4ELb1ELb0EN7cutlass6half_tE19Flash_kernel_traitsILi32ELi128ELi128ELi8ES3_EEEEvNS_16Flash_bwd_paramsEi)
        /*0014*/ 	.short	0x0160
        /*0016*/ 	.short	0x0284


	//----- nvinfo : EIATTR_CBANK_PARAM_SIZE
	.align		4
.L_214:
        /*0018*/ 	.byte	0x03, 0x19
        /*001a*/ 	.short	0x0284


	//----- nvinfo : EIATTR_KPARAM_INFO
	.align		4
        /*001c*/ 	.byte	0x04, 0x17
        /*001e*/ 	.short	(.L_216 - .L_215)
.L_215:
        /*0020*/ 	.word	0x00000000
        /*0024*/ 	.short	0x0001
        /*0026*/ 	.short	0x0280
        /*0028*/ 	.byte	0x00, 0xf0, 0x11, 0x00


	//----- nvinfo : EIATTR_KPARAM_INFO
	.align		4
.L_216:
        /*002c*/ 	.byte	0x04, 0x17
        /*002e*/ 	.short	(.L_218 - .L_217)
.L_217:
        /*0030*/ 	.word	0x00000000
        /*0034*/ 	.short	0x0000
        /*0036*/ 	.short	0x0000
        /*0038*/ 	.byte	0x00, 0xf0, 0x01, 0x0a


	//----- nvinfo : EIATTR_MAXREG_COUNT
	.align		4
.L_218:
        /*003c*/ 	.byte	0x03, 0x1b
        /*003e*/ 	.short	0x00ff


	//----- nvinfo : EIATTR_NUM_BARRIERS
	.align		4
        /*0040*/ 	.byte	0x02, 0x4c
        /*0042*/ 	.byte	0x01
	.zero		1


	//----- nvinfo : EIATTR_MERCURY_ISA_VERSION
	.align		4
        /*0044*/ 	.byte	0x03, 0x5f
        /*0046*/ 	.short	0x0000


	//----- nvinfo : EIATTR_EXIT_INSTR_OFFSETS
	.align		4
        /*0048*/ 	.byte	0x04, 0x1c
        /*004a*/ 	.short	(.L_220 - .L_219)


	//   ....[0]....
.L_219:
        /*004c*/ 	.word	0x000000f0


	//   ....[1]....
        /*0050*/ 	.word	0x00001770


	//   ....[2]....
        /*0054*/ 	.word	0x00001830


	//----- nvinfo : EIATTR_CTAIDZ_USED
	.align		4
.L_220:
        /*0058*/ 	.byte	0x01, 0x04
	.zero		2


	//----- nvinfo : EIATTR_CRS_STACK_SIZE
	.align		4
        /*005c*/ 	.byte	0x04, 0x1e
        /*005e*/ 	.short	(.L_222 - .L_221)
.L_221:
        /*0060*/ 	.word	0x00000000
.L_222:


//--------------------- .nv.info._ZN5flash44flash_bwd_dq_dk_dv_loop_seqk_parallel_kernelI23Flash_bwd_kernel_traitsILi32ELi128ELi128ELi8ELi4ELi4ELi4ELb1ELb0EN7cutlass6half_tE19Flash_kernel_traitsILi32ELi128ELi128ELi8ES3_EELb1ELb1ELb0ELb0ELb0ELb0ELb0EEEvNS_16Flash_bwd_paramsE --------------------------
	.section	.nv.info._ZN5flash44flash_bwd_dq_dk_dv_loop_seqk_parallel_kernelI23Flash_bwd_kernel_traitsILi32ELi128ELi128ELi8ELi4ELi4ELi4ELb1ELb0EN7cutlass6half_tE19Flash_kernel_traitsILi32ELi128ELi128ELi8ES3_EELb1ELb1ELb0ELb0ELb0ELb0ELb0EEEvNS_16Flash_bwd_paramsE,"",@"SHT_CUDA_INFO"
	.sectionflags	@""
	.align	4


	//----- nvinfo : EIATTR_CUDA_API_VERSION
	.align		4
        /*0000*/ 	.byte	0x04, 0x37
        /*0002*/ 	.short	(.L_224 - .L_223)
.L_223:
        /*0004*/ 	.word	0x00000082


	//----- nvinfo : EIATTR_SW2861232_WAR
	.align		4
.L_224:
        /*0008*/ 	.byte	0x01, 0x35
	.zero		2


	//----- nvinfo : EIATTR_PARAM_CBANK
	.align		4
        /*000c*/ 	.byte	0x04, 0x0a
        /*000e*/ 	.short	(.L_226 - .L_225)
	.align		4
.L_225:
        /*0010*/ 	.word	index@(.nv.constant0._ZN5flash44flash_bwd_dq_dk_dv_loop_seqk_parallel_kernelI23Flash_bwd_kernel_traitsILi32ELi128ELi128ELi8ELi4ELi4ELi4ELb1ELb0EN7cutlass6half_tE19Flash_kernel_traitsILi32ELi128ELi128ELi8ES3_EELb1ELb1ELb0ELb0ELb0ELb0ELb0EEEvNS_16Flash_bwd_paramsE)
        /*0014*/ 	.short	0x0160
        /*0016*/ 	.short	0x0280


	//----- nvinfo : EIATTR_CBANK_PARAM_SIZE
	.align		4
.L_226:
        /*0018*/ 	.byte	0x03, 0x19
        /*001a*/ 	.short	0x0280


	//----- nvinfo : EIATTR_KPARAM_INFO
	.align		4
        /*001c*/ 	.byte	0x04, 0x17
        /*001e*/ 	.short	(.L_228 - .L_227)
.L_227:
        /*0020*/ 	.word	0x00000000
        /*0024*/ 	.short	0x0000
        /*0026*/ 	.short	0x0000
        /*0028*/ 	.byte	0x00, 0xf0, 0x01, 0x0a


	//----- nvinfo : EIATTR_MAXREG_COUNT
	.align		4
.L_228:
        /*002c*/ 	.byte	0x03, 0x1b
        /*002e*/ 	.short	0x00ff


	//----- nvinfo : EIATTR_NUM_BARRIERS
	.align		4
        /*0030*/ 	.byte	0x02, 0x4c
        /*0032*/ 	.byte	0x01
	.zero		1


	//----- nvinfo : EIATTR_ANNOTATIONS
	.align		4
        /*0034*/ 	.byte	0x04, 0x55
        /*0036*/ 	.short	(.L_230 - .L_229)


	//   ....[0]....
.L_229:
        /* <DEDUP_REMOVED lines=18> */


	//----- nvinfo : EIATTR_MERCURY_ISA_VERSION
	.align		4
.L_230:
        /*0140*/ 	.byte	0x03, 0x5f
        /*0142*/ 	.short	0x0000


	//----- nvinfo : EIATTR_EXIT_INSTR_OFFSETS
	.align		4
        /*0144*/ 	.byte	0x04, 0x1c
        /*0146*/ 	.short	(.L_232 - .L_231)


	//   ....[0]....
.L_231:
        /*0148*/ 	.word	0x000000a0


	//   ....[1]....
        /*014c*/ 	.word	0x0000a570


	//----- nvinfo : EIATTR_CTAIDZ_USED
	.align		4
.L_232:
        /*0150*/ 	.byte	0x01, 0x04
	.zero		2


	//----- nvinfo : EIATTR_CRS_STACK_SIZE
	.align		4
        /*0154*/ 	.byte	0x04, 0x1e
        /*0156*/ 	.short	(.L_234 - .L_233)
.L_233:
        /*0158*/ 	.word	0x00000000
.L_234:


//--------------------- .nv.info._ZN5flash44flash_bwd_dq_dk_dv_loop_seqk_parallel_kernelI23Flash_bwd_kernel_traitsILi32ELi128ELi128ELi8ELi4ELi4ELi4ELb1ELb0EN7cutlass6half_tE19Flash_kernel_traitsILi32ELi128ELi128ELi8ES3_EELb0ELb1ELb0ELb0ELb0ELb0ELb1EEEvNS_16Flash_bwd_paramsE --------------------------
	.section	.nv.info._ZN5flash44flash_bwd_dq_dk_dv_loop_seqk_parallel_kernelI23Flash_bwd_kernel_traitsILi32ELi128ELi128ELi8ELi4ELi4ELi4ELb1ELb0EN7cutlass6half_tE19Flash_kernel_traitsILi32ELi128ELi128ELi8ES3_EELb0ELb1ELb0ELb0ELb0ELb0ELb1EEEvNS_16Flash_bwd_paramsE,"",@"SHT_CUDA_INFO"
	.sectionflags	@""
	.align	4


	//----- nvinfo : EIATTR_CUDA_API_VERSION
	.align		4
        /*0000*/ 	.byte	0x04, 0x37
        /*0002*/ 	.short	(.L_236 - .L_235)
.L_235:
        /*0004*/ 	.word	0x00000082


	//----- nvinfo : EIATTR_SW2861232_WAR
	.align		4
.L_236:
        /*0008*/ 	.byte	0x01, 0x35
	.zero		2


	//----- nvinfo : EIATTR_PARAM_CBANK
	.align		4
        /*000c*/ 	.byte	0x04, 0x0a
        /*000e*/ 	.short	(.L_238 - .L_237)
	.align		4
.L_237:
        /*0010*/ 	.word	index@(.nv.constant0._ZN5flash44flash_bwd_dq_dk_dv_loop_seqk_parallel_kernelI23Flash_bwd_kernel_traitsILi32ELi128ELi128ELi8ELi4ELi4ELi4ELb1ELb0EN7cutlass6half_tE19Flash_kernel_traitsILi32ELi128ELi128ELi8ES3_EELb0ELb1ELb0ELb0ELb0ELb0ELb1EEEvNS_16Flash_bwd_paramsE)
        /*0014*/ 	.short	0x0160
        /*0016*/ 	.short	0x0280


	//----- nvinfo : EIATTR_CBANK_PARAM_SIZE
	.align		4
.L_238:
        /*0018*/ 	.byte	0x03, 0x19
        /*001a*/ 	.short	0x0280


	//----- nvinfo : EIATTR_KPARAM_INFO
	.align		4
        /*001c*/ 	.byte	0x04, 0x17
        /*001e*/ 	.short	(.L_240 - .L_239)
.L_239:
        /*0020*/ 	.word	0x00000000
        /*0024*/ 	.short	0x0000
        /*0026*/ 	.short	0x0000
        /*0028*/ 	.byte	0x00, 0xf0, 0x01, 0x0a


	//----- nvinfo : EIATTR_MAXREG_COUNT
	.align		4
.L_240:
        /*002c*/ 	.byte	0x03, 0x1b
        /*002e*/ 	.short	0x00ff


	//----- nvinfo : EIATTR_NUM_BARRIERS
	.align		4
        /*0030*/ 	.byte	0x02, 0x4c
        /*0032*/ 	.byte	0x01
	.zero		1


	//----- nvinfo : EIATTR_ANNOTATIONS
	.align		4
        /*0034*/ 	.byte	0x04, 0x55
        /*0036*/ 	.short	(.L_242 - .L_241)


	//   ....[0]....
.L_241:
        /* <DEDUP_REMOVED lines=83> */


	//----- nvinfo : EIATTR_MERCURY_ISA_VERSION
	.align		4
.L_242:
        /*0550*/ 	.byte	0x03, 0x5f
        /*0552*/ 	.short	0x0000


	//----- nvinfo : EIATTR_EXIT_INSTR_OFFSETS
	.align		4
        /*0554*/ 	.byte	0x04, 0x1c
        /*0556*/ 	.short	(.L_244 - .L_243)


	//   ....[0]....
.L_243:
        /*0558*/ 	.word	0x000000a0


	//   ....[1]....
        /*055c*/ 	.word	0x0000a610


	//----- nvinfo : EIATTR_CTAIDZ_USED
	.align		4
.L_244:
        /*0560*/ 	.byte	0x01, 0x04
	.zero		2


	//----- nvinfo : EIATTR_CRS_STACK_SIZE
	.align		4
        /*0564*/ 	.byte	0x04, 0x1e
        /*0566*/ 	.short	(.L_246 - .L_245)
.L_245:
        /*0568*/ 	.word	0x00000000
.L_246:


//--------------------- .nv.info._ZN5flash44flash_bwd_dq_dk_dv_loop_seqk_parallel_kernelI23Flash_bwd_kernel_traitsILi32ELi128ELi128ELi8ELi4ELi4ELi4ELb1ELb0EN7cutlass6half_tE19Flash_kernel_traitsILi32ELi128ELi128ELi8ES3_EELb1ELb1ELb0ELb0ELb1ELb1ELb0EEEvNS_16Flash_bwd_paramsE --------------------------
	.section	.nv.info._ZN5flash44flash_bwd_dq_dk_dv_loop_seqk_parallel_kernelI23Flash_bwd_kernel_traitsILi32ELi128ELi128ELi8ELi4ELi4ELi4ELb1ELb0EN7cutlass6half_tE19Flash_kernel_traitsILi32ELi128ELi128ELi8ES3_EELb1ELb1ELb0ELb0ELb1ELb1ELb0EEEvNS_16Flash_bwd_paramsE,"",@"SHT_CUDA_INFO"
	.sectionflags	@""
	.align	4


	//----- nvinfo : EIATTR_CUDA_API_VERSION
	.align		4
        /*0000*/ 	.byte	0x04, 0x37
        /*0002*/ 	.short	(.L_248 - .L_247)
.L_247:
        /*0004*/ 	.word	0x00000082


	//----- nvinfo : EIATTR_SW2861232_WAR
	.align		4
.L_248:
        /*0008*/ 	.byte	0x01, 0x35
	.zero		2


	//----- nvinfo : EIATTR_PARAM_CBANK
	.align		4
        /*000c*/ 	.byte	0x04, 0x0a
        /*000e*/ 	.short	(.L_250 - .L_249)
	.align		4
.L_249:
        /*0010*/ 	.word	index@(.nv.constant0._ZN5flash44flash_bwd_dq_dk_dv_loop_seqk_parallel_kernelI23Flash_bwd_kernel_traitsILi32ELi128ELi128ELi8ELi4ELi4ELi4ELb1ELb0EN7cutlass6half_tE19Flash_kernel_traitsILi32ELi128ELi128ELi8ES3_EELb1ELb1ELb0ELb0ELb1ELb1ELb0EEEvNS_16Flash_bwd_paramsE)
        /*0014*/ 	.short	0x0160
        /*0016*/ 	.short	0x0280


	//----- nvinfo : EIATTR_CBANK_PARAM_SIZE
	.align		4
.L_250:
        /*0018*/ 	.byte	0x03, 0x19
        /*001a*/ 	.short	0x0280


	//----- nvinfo : EIATTR_KPARAM_INFO
	.align		4
        /*001c*/ 	.byte	0x04, 0x17
        /*001e*/ 	.short	(.L_252 - .L_251)
.L_251:
        /*0020*/ 	.word	0x00000000
        /*0024*/ 	.short	0x0000
        /*0026*/ 	.short	0x0000
        /*0028*/ 	.byte	0x00, 0xf0, 0x01, 0x0a


	//----- nvinfo : EIATTR_MAXREG_COUNT
	.align		4
.L_252:
        /*002c*/ 	.byte	0x03, 0x1b
        /*002e*/ 	.short	0x00ff


	//----- nvinfo : EIATTR_NUM_BARRIERS
	.align		4
        /*0030*/ 	.byte	0x02, 0x4c
        /*0032*/ 	.byte	0x01
	.zero		1


	//----- nvinfo : EIATTR_MERCURY_ISA_VERSION
	.align		4
        /*0034*/ 	.byte	0x03, 0x5f
        /*0036*/ 	.short	0x0000


	//----- nvinfo : EIATTR_EXIT_INSTR_OFFSETS
	.align		4
        /*0038*/ 	.byte	0x04, 0x1c
        /*003a*/ 	.short	(.L_254 - .L_253)


	//   ....[0]....
.L_253:
        /*003c*/ 	.word	0x00000090


	//   ....[1]....
        /*0040*/ 	.word	0x000085c0


	//----- nvinfo : EIATTR_CTAIDZ_USED
	.align		4
.L_254:
        /*0044*/ 	.byte	0x01, 0x04
	.zero		2


//--------------------- .nv.info._ZN5flash44flash_bwd_dq_dk_dv_loop_seqk_parallel_kernelI23Flash_bwd_kernel_traitsILi32ELi128ELi128ELi8ELi4ELi4ELi4ELb1ELb0EN7cutlass6half_tE19Flash_kernel_traitsILi32ELi128ELi128ELi8ES3_EELb0ELb1ELb0ELb0ELb1ELb1ELb1EEEvNS_16Flash_bwd_paramsE --------------------------
	.section	.nv.info._ZN5flash44flash_bwd_dq_dk_dv_loop_seqk_parallel_kernelI23Flash_bwd_kernel_traitsILi32ELi128ELi128ELi8ELi4ELi4ELi4ELb1ELb0EN7cutlass6half_tE19Flash_kernel_traitsILi32ELi128ELi128ELi8ES3_EELb0ELb1ELb0ELb0ELb1ELb1ELb1EEEvNS_16Flash_bwd_paramsE,"",@"SHT_CUDA_INFO"
	.sectionflags	@""
	.align	4


	//----- nvinfo : EIATTR_CUDA_API_VERSION
	.align		4
        /*0000*/ 	.byte	0x04, 0x37
        /*0002*/ 	.short	(.L_256 - .L_255)
.L_255:
        /*0004*/ 	.word	0x00000082


	//----- nvinfo : EIATTR_SW2861232_WAR
	.align		4
.L_256:
        /*0008*/ 	.byte	0x01, 0x35
	.zero		2


	//----- nvinfo : EIATTR_PARAM_CBANK
	.align		4
        /*000c*/ 	.byte	0x04, 0x0a
        /*000e*/ 	.short	(.L_258 - .L_257)
	.align		4
.L_257:
        /*0010*/ 	.word	index@(.nv.constant0._ZN5flash44flash_bwd_dq_dk_dv_loop_seqk_parallel_kernelI23Flash_bwd_kernel_traitsILi32ELi128ELi128ELi8ELi4ELi4ELi4ELb1ELb0EN7cutlass6half_tE19Flash_kernel_traitsILi32ELi128ELi128ELi8ES3_EELb0ELb1ELb0ELb0ELb1ELb1ELb1EEEvNS_16Flash_bwd_paramsE)
        /*0014*/ 	.short	0x0160
        /*0016*/ 	.short	0x0280


	//----- nvinfo : EIATTR_CBANK_PARAM_SIZE
	.align		4
.L_258:
        /*0018*/ 	.byte	0x03, 0x19
        /*001a*/ 	.short	0x0280


	//----- nvinfo : EIATTR_KPARAM_INFO
	.align		4
        /*001c*/ 	.byte	0x04, 0x17
        /*001e*/ 	.short	(.L_260 - .L_259)
.L_259:
        /*0020*/ 	.word	0x00000000
        /*0024*/ 	.short	0x0000
        /*0026*/ 	.short	0x0000
        /*0028*/ 	.byte	0x00, 0xf0, 0x01, 0x0a


	//----- nvinfo : EIATTR_MAXREG_COUNT
	.align		4
.L_260:
        /*002c*/ 	.byte	0x03, 0x1b
        /*002e*/ 	.short	0x00ff


	//----- nvinfo : EIATTR_NUM_BARRIERS
	.align		4
        /*0030*/ 	.byte	0x02, 0x4c
        /*0032*/ 	.byte	0x01
	.zero		1


	//----- nvinfo : EIATTR_ANNOTATIONS
	.align		4
        /*0034*/ 	.byte	0x04, 0x55
        /*0036*/ 	.short	(.L_262 - .L_261)


	//   ....[0]....
.L_261:
        /* <DEDUP_REMOVED lines=68> */


	//----- nvinfo : EIATTR_MERCURY_ISA_VERSION
	.align		4
.L_262:
        /*0468*/ 	.byte	0x03, 0x5f
        /*046a*/ 	.short	0x0000


	//----- nvinfo : EIATTR_EXIT_INSTR_OFFSETS
	.align		4
        /*046c*/ 	.byte	0x04, 0x1c
        /*046e*/ 	.short	(.L_264 - .L_263)


	//   ....[0]....
.L_263:
        /*0470*/ 	.word	0x000000a0


	//   ....[1]....
        /*0474*/ 	.word	0x000086b0


	//----- nvinfo : EIATTR_CTAIDZ_USED
	.align		4
.L_264:
        /*0478*/ 	.byte	0x01, 0x04
	.zero		2


//--------------------- .nv.info._ZN5flash44flash_bwd_dq_dk_dv_loop_seqk_parallel_kernelI23Flash_bwd_kernel_traitsILi32ELi128ELi128ELi8ELi4ELi4ELi4ELb1ELb0EN7cutlass6half_tE19Flash_kernel_traitsILi32ELi128ELi128ELi8ES3_EELb1ELb1ELb0ELb0ELb0ELb1ELb0EEEvNS_16Flash_bwd_paramsE --------------------------
	.section	.nv.info._ZN5flash44flash_bwd_dq_dk_dv_loop_seqk_parallel_kernelI23Flash_bwd_kernel_traitsILi32ELi128ELi128ELi8ELi4ELi4ELi4ELb1ELb0EN7cutlass6half_tE19Flash_kernel_traitsILi32ELi128ELi128ELi8ES3_EELb1ELb1ELb0ELb0ELb0ELb1ELb0EEEvNS_16Flash_bwd_paramsE,"",@"SHT_CUDA_INFO"
	.sectionflags	@""
	.align	4


	//----- nvinfo : EIATTR_CUDA_API_VERSION
	.align		4
        /*0000*/ 	.byte	0x04, 0x37
        /*0002*/ 	.short	(.L_266 - .L_265)
.L_265:
        /*0004*/ 	.word	0x00000082


	//----- nvinfo : EIATTR_SW2861232_WAR
	.align		4
.L_266:
        /*0008*/ 	.byte	0x01, 0x35
	.zero		2


	//----- nvinfo : EIATTR_PARAM_CBANK
	.align		4
        /*000c*/ 	.byte	0x04, 0x0a
        /*000e*/ 	.short	(.L_268 - .L_267)
	.align		4
.L_267:
        /*0010*/ 	.word	index@(.nv.constant0._ZN5flash44flash_bwd_dq_dk_dv_loop_seqk_parallel_kernelI23Flash_bwd_kernel_traitsILi32ELi128ELi128ELi8ELi4ELi4ELi4ELb1ELb0EN7cutlass6half_tE19Flash_kernel_traitsILi32ELi128ELi128ELi8ES3_EELb1ELb1ELb0ELb0ELb0ELb1ELb0EEEvNS_16Flash_bwd_paramsE)
        /*0014*/ 	.short	0x0160
        /*0016*/ 	.short	0x0280


	//----- nvinfo : EIATTR_CBANK_PARAM_SIZE
	.align		4
.L_268:
        /*0018*/ 	.byte	0x03, 0x19
        /*001a*/ 	.short	0x0280


	//----- nvinfo : EIATTR_KPARAM_INFO
	.align		4
        /*001c*/ 	.byte	0x04, 0x17
        /*001e*/ 	.short	(.L_270 - .L_269)
.L_269:
        /*0020*/ 	.word	0x00000000
        /*0024*/ 	.short	0x0000
        /*0026*/ 	.short	0x0000
        /*0028*/ 	.byte	0x00, 0xf0, 0x01, 0x0a


	//----- nvinfo : EIATTR_MAXREG_COUNT
	.align		4
.L_270:
        /*002c*/ 	.byte	0x03, 0x1b
        /*002e*/ 	.short	0x00ff


	//----- nvinfo : EIATTR_NUM_BARRIERS
	.align		4
        /*0030*/ 	.byte	0x02, 0x4c
        /*0032*/ 	.byte	0x01
	.zero		1


	//----- nvinfo : EIATTR_ANNOTATIONS
	.align		4
        /*0034*/ 	.byte	0x04, 0x55
        /*0036*/ 	.short	(.L_272 - .L_271)


	//   ....[0]....
.L_271:
        /* <DEDUP_REMOVED lines=14> */


	//----- nvinfo : EIATTR_MERCURY_ISA_VERSION
	.align		4
.L_272:
        /*0108*/ 	.byte	0x03, 0x5f
        /*010a*/ 	.short	0x0000


	//----- nvinfo : EIATTR_EXIT_INSTR_OFFSETS
	.align		4
        /*010c*/ 	.byte	0x04, 0x1c
        /*010e*/ 	.short	(.L_274 - .L_273)


	//   ....[0]....
.L_273:
        /*0110*/ 	.word	0x000000a0


	//   ....[1]....
        /*0114*/ 	.word	0x00009f70


	//----- nvinfo : EIATTR_CTAIDZ_USED
	.align		4
.L_274:
        /*0118*/ 	.byte	0x01, 0x04
	.zero		2


	//----- nvinfo : EIATTR_CRS_STACK_SIZE
	.align		4
        /*011c*/ 	.byte	0x04, 0x1e
        /*011e*/ 	.short	(.L_276 - .L_275)
.L_275:
        /*0120*/ 	.word	0x00000000
.L_276:


//--------------------- .nv.info._ZN5flash44flash_bwd_dq_dk_dv_loop_seqk_parallel_kernelI23Flash_bwd_kernel_traitsILi32ELi128ELi128ELi8ELi4ELi4ELi4ELb1ELb0EN7cutlass6half_tE19Flash_kernel_traitsILi32ELi128ELi128ELi8ES3_EELb0ELb1ELb0ELb0ELb0ELb1ELb1EEEvNS_16Flash_bwd_paramsE --------------------------
	.section	.nv.info._ZN5flash44flash_bwd_dq_dk_dv_loop_seqk_parallel_kernelI23Flash_bwd_kernel_traitsILi32ELi128ELi128ELi8ELi4ELi4ELi4ELb1ELb0EN7cutlass6half_tE19Flash_kernel_traitsILi32ELi128ELi128ELi8ES3_EELb0ELb1ELb0ELb0ELb0ELb1ELb1EEEvNS_16Flash_bwd_paramsE,"",@"SHT_CUDA_INFO"
	.sectionflags	@""
	.align	4


	//----- nvinfo : EIATTR_CUDA_API_VERSION
	.align		4
        /*0000*/ 	.byte	0x04, 0x37
        /*0002*/ 	.short	(.L_278 - .L_277)
.L_277:
        /*0004*/ 	.word	0x00000082


	//----- nvinfo : EIATTR_SW2861232_WAR
	.align		4
.L_278:
        /*0008*/ 	.byte	0x01, 0x35
	.zero		2


	//----- nvinfo : EIATTR_PARAM_CBANK
	.align		4
        /*000c*/ 	.byte	0x04, 0x0a
        /*000e*/ 	.short	(.L_280 - .L_279)
	.align		4
.L_279:
        /*0010*/ 	.word	index@(.nv.constant0._ZN5flash44flash_bwd_dq_dk_dv_loop_seqk_parallel_kernelI23Flash_bwd_kernel_traitsILi32ELi128ELi128ELi8ELi4ELi4ELi4ELb1ELb0EN7cutlass6half_tE19Flash_kernel_traitsILi32ELi128ELi128ELi8ES3_EELb0ELb1ELb0ELb0ELb0ELb1ELb1EEEvNS_16Flash_bwd_paramsE)
        /*0014*/ 	.short	0x0160
        /*0016*/ 	.short	0x0280


	//----- nvinfo : EIATTR_CBANK_PARAM_SIZE
	.align		4
.L_280:
        /*0018*/ 	.byte	0x03, 0x19
        /*001a*/ 	.short	0x0280


	//----- nvinfo : EIATTR_KPARAM_INFO
	.align		4
        /*001c*/ 	.byte	0x04, 0x17
        /*001e*/ 	.short	(.L_282 - .L_281)
.L_281:
        /*0020*/ 	.word	0x00000000
        /*0024*/ 	.short	0x0000
        /*0026*/ 	.short	0x0000
        /*0028*/ 	.byte	0x00, 0xf0, 0x01, 0x0a


	//----- nvinfo : EIATTR_MAXREG_COUNT
	.align		4
.L_282:
        /*002c*/ 	.byte	0x03, 0x1b
        /*002e*/ 	.short	0x00ff


	//----- nvinfo : EIATTR_NUM_BARRIERS
	.align		4
        /*0030*/ 	.byte	0x02, 0x4c
        /*0032*/ 	.byte	0x01
	.zero		1


	//----- nvinfo : EIATTR_ANNOTATIONS
	.align		4
        /*0034*/ 	.byte	0x04, 0x55
        /*0036*/ 	.short	(.L_284 - .L_283)


	//   ....[0]....
.L_283:
        /* <DEDUP_REMOVED lines=80> */


	//----- nvinfo : EIATTR_MERCURY_ISA_VERSION
	.align		4
.L_284:
        /*0520*/ 	.byte	0x03, 0x5f
        /*0522*/ 	.short	0x0000


	//----- nvinfo : EIATTR_EXIT_INSTR_OFFSETS
	.align		4
        /*0524*/ 	.byte	0x04, 0x1c
        /*0526*/ 	.short	(.L_286 - .L_285)


	//   ....[0]....
.L_285:
        /*0528*/ 	.word	0x000000a0


	//   ....[1]....
        /*052c*/ 	.word	0x0000a030


	//----- nvinfo : EIATTR_CTAIDZ_USED
	.align		4
.L_286:
        /*0530*/ 	.byte	0x01, 0x04
	.zero		2


	//----- nvinfo : EIATTR_CRS_STACK_SIZE
	.align		4
        /*0534*/ 	.byte	0x04, 0x1e
        /*0536*/ 	.short	(.L_288 - .L_287)
.L_287:
        /*0538*/ 	.word	0x00000000
.L_288:


//--------------------- .nv.info._ZN5flash44flash_bwd_dq_dk_dv_loop_seqk_parallel_kernelI23Flash_bwd_kernel_traitsILi32ELi128ELi128ELi8ELi4ELi4ELi4ELb1ELb0EN7cutlass6half_tE19Flash_kernel_traitsILi32ELi128ELi128ELi8ES3_EELb1ELb1ELb0ELb1ELb0ELb0ELb0EEEvNS_16Flash_bwd_paramsE --------------------------
	.section	.nv.info._ZN5flash44flash_bwd_dq_dk_dv_loop_seqk_parallel_kernelI23Flash_bwd_kernel_traitsILi32ELi128ELi128ELi8ELi4ELi4ELi4ELb1ELb0EN7cutlass6half_tE19Flash_kernel_traitsILi32ELi128ELi128ELi8ES3_EELb1ELb1ELb0ELb1ELb0ELb0ELb0EEEvNS_16Flash_bwd_paramsE,"",@"SHT_CUDA_INFO"
	.sectionflags	@""
	.align	4


	//----- nvinfo : EIATTR_CUDA_API_VERSION
	.align		4
        /*0000*/ 	.byte	0x04, 0x37
        /*0002*/ 	.short	(.L_290 - .L_289)
.L_289:
        /*0004*/ 	.word	0x00000082


	//----- nvinfo : EIATTR_SW2861232_WAR
	.align		4
.L_290:
        /*0008*/ 	.byte	0x01, 0x35
	.zero		2


	//----- nvinfo : EIATTR_PARAM_CBANK
	.align		4
        /*000c*/ 	.byte	0x04, 0x0a
        /*000e*/ 	.short	(.L_292 - .L_291)
	.align		4
.L_291:
        /*0010*/ 	.word	index@(.nv.constant0._ZN5flash44flash_bwd_dq_dk_dv_loop_seqk_parallel_kernelI23Flash_bwd_kernel_traitsILi32ELi128ELi128ELi8ELi4ELi4ELi4ELb1ELb0EN7cutlass6half_tE19Flash_kernel_traitsILi32ELi128ELi128ELi8ES3_EELb1ELb1ELb0ELb1ELb0ELb0ELb0EEEvNS_16Flash_bwd_paramsE)
        /*0014*/ 	.short	0x0160
        /*0016*/ 	.short	0x0280


	//----- nvinfo : EIATTR_CBANK_PARAM_SIZE
	.align		4
.L_292:
        /*0018*/ 	.byte	0x03, 0x19
        /*001a*/ 	.short	0x0280


	//----- nvinfo : EIATTR_KPARAM_INFO
	.align		4
        /*001c*/ 	.byte	0x04, 0x17
        /*001e*/ 	.short	(.L_294 - .L_293)
.L_293:
        /*0020*/ 	.word	0x00000000
        /*0024*/ 	.short	0x0000
        /*0026*/ 	.short	0x0000
        /*0028*/ 	.byte	0x00, 0xf0, 0x01, 0x0a


	//----- nvinfo : EIATTR_MAXREG_COUNT
	.align		4
.L_294:
        /*002c*/ 	.byte	0x03, 0x1b
        /*002e*/ 	.short	0x00ff


	//----- nvinfo : EIATTR_NUM_BARRIERS
	.align		4
        /*0030*/ 	.byte	0x02, 0x4c
        /*0032*/ 	.byte	0x01
	.zero		1


	//----- nvinfo : EIATTR_ANNOTATIONS
	.align		4
        /*0034*/ 	.byte	0x04, 0x55
        /*0036*/ 	.short	(.L_296 - .L_295)


	//   ....[0]....
.L_295:
        /* <DEDUP_REMOVED lines=48> */


	//----- nvinfo : EIATTR_MERCURY_ISA_VERSION
	.align		4
.L_296:
        /*0320*/ 	.byte	0x03, 0x5f
        /*0322*/ 	.short	0x0000


	//----- nvinfo : EIATTR_EXIT_INSTR_OFFSETS
	.align		4
        /*0324*/ 	.byte	0x04, 0x1c
        /*0326*/ 	.short	(.L_298 - .L_297)


	//   ....[0]....
.L_297:
        /*0328*/ 	.word	0x000000a0


	//   ....[1]....
        /*032c*/ 	.word	0x0000b050


	//----- nvinfo : EIATTR_CTAIDZ_USED
	.align		4
.L_298:
        /*0330*/ 	.byte	0x01, 0x04
	.zero		2


	//----- nvinfo : EIATTR_CRS_STACK_SIZE
	.align		4
        /*0334*/ 	.byte	0x04, 0x1e
        /*0336*/ 	.short	(.L_300 - .L_299)
.L_299:
        /*0338*/ 	.word	0x00000000
.L_300:


//--------------------- .nv.info._ZN5flash44flash_bwd_dq_dk_dv_loop_seqk_parallel_kernelI23Flash_bwd_kernel_traitsILi32ELi128ELi128ELi8ELi4ELi4ELi4ELb1ELb0EN7cutlass6half_tE19Flash_kernel_traitsILi32ELi128ELi128ELi8ES3_EELb0ELb1ELb0ELb1ELb0ELb0ELb1EEEvNS_16Flash_bwd_paramsE --------------------------
	.section	.nv.info._ZN5flash44flash_bwd_dq_dk_dv_loop_seqk_parallel_kernelI23Flash_bwd_kernel_traitsILi32ELi128ELi128ELi8ELi4ELi4ELi4ELb1ELb0EN7cutlass6half_tE19Flash_kernel_traitsILi32ELi128ELi128ELi8ES3_EELb0ELb1ELb0ELb1ELb0ELb0ELb1EEEvNS_16Flash_bwd_paramsE,"",@"SHT_CUDA_INFO"
	.sectionflags	@""
	.align	4


	//----- nvinfo : EIATTR_CUDA_API_VERSION
	.align		4
        /*0000*/ 	.byte	0x04, 0x37
        /*0002*/ 	.short	(.L_302 - .L_301)
.L_301:
        /*0004*/ 	.word	0x00000082


	//----- nvinfo : EIATTR_SW2861232_WAR
	.align		4
.L_302:
        /*0008*/ 	.byte	0x01, 0x35
	.zero		2


	//----- nvinfo : EIATTR_PARAM_CBANK
	.align		4
        /*000c*/ 	.byte	0x04, 0x0a
        /*000e*/ 	.short	(.L_304 - .L_303)
	.align		4
.L_303:
        /*0010*/ 	.word	index@(.nv.constant0._ZN5flash44flash_bwd_dq_dk_dv_loop_seqk_parallel_kernelI23Flash_bwd_kernel_traitsILi32ELi128ELi128ELi8ELi4ELi4ELi4ELb1ELb0EN7cutlass6half_tE19Flash_kernel_traitsILi32ELi128ELi128ELi8ES3_EELb0ELb1ELb0ELb1ELb0ELb0ELb1EEEvNS_16Flash_bwd_paramsE)
        /*0014*/ 	.short	0x0160
        /*0016*/ 	.short	0x0280


	//----- nvinfo : EIATTR_CBANK_PARAM_SIZE
	.align		4
.L_304:
        /*0018*/ 	.byte	0x03, 0x19
        /*001a*/ 	.short	0x0280


	//----- nvinfo : EIATTR_KPARAM_INFO
	.align		4
        /*001c*/ 	.byte	0x04, 0x17
        /*001e*/ 	.short	(.L_306 - .L_305)
.L_305:
        /*0020*/ 	.word	0x00000000
        /*0024*/ 	.short	0x0000
        /*0026*/ 	.short	0x0000
        /*0028*/ 	.byte	0x00, 0xf0, 0x01, 0x0a


	//----- nvinfo : EIATTR_MAXREG_COUNT
	.align		4
.L_306:
        /*002c*/ 	.byte	0x03, 0x1b
        /*002e*/ 	.short	0x00ff


	//----- nvinfo : EIATTR_NUM_BARRIERS
	.align		4
        /*0030*/ 	.byte	0x02, 0x4c
        /*0032*/ 	.byte	0x01
	.zero		1


	//----- nvinfo : EIATTR_ANNOTATIONS
	.align		4
        /*0034*/ 	.byte	0x04, 0x55
        /*0036*/ 	.short	(.L_308 - .L_307)


	//   ....[0]....
.L_307:
        /* <DEDUP_REMOVED lines=85> */


	//----- nvinfo : EIATTR_MERCURY_ISA_VERSION
	.align		4
.L_308:
        /*0570*/ 	.byte	0x03, 0x5f
        /*0572*/ 	.short	0x0000


	//----- nvinfo : EIATTR_EXIT_INSTR_OFFSETS
	.align		4
        /*0574*/ 	.byte	0x04, 0x1c
        /*0576*/ 	.short	(.L_310 - .L_309)


	//   ....[0]....
.L_309:
        /*0578*/ 	.word	0x000000a0


	//   ....[1]....
        /*057c*/ 	.word	0x0000a8c0


	//----- nvinfo : EIATTR_CTAIDZ_USED
	.align		4
.L_310:
        /*0580*/ 	.byte	0x01, 0x04
	.zero		2


	//----- nvinfo : EIATTR_CRS_STACK_SIZE
	.align		4
        /*0584*/ 	.byte	0x04, 0x1e
        /*0586*/ 	.short	(.L_312 - .L_311)
.L_311:
        /*0588*/ 	.word	0x00000000
.L_312:


//--------------------- .nv.info._ZN5flash25flash_bwd_dot_do_o_kernelILb0E23Flash_bwd_kernel_traitsILi32ELi128ELi128ELi8ELi4ELi4ELi4ELb1ELb0EN7cutlass6half_tE19Flash_kernel_traitsILi32ELi128ELi128ELi8ES3_EEEEvNS_16Flash_bwd_paramsE --------------------------
	.section	.nv.info._ZN5flash25flash_bwd_dot_do_o_kernelILb0E23Flash_bwd_kernel_traitsILi32ELi128ELi128ELi8ELi4ELi4ELi4ELb1ELb0EN7cutlass6half_tE19Flash_kernel_traitsILi32ELi128ELi128ELi8ES3_EEEEvNS_16Flash_bwd_paramsE,"",@"SHT_CUDA_INFO"
	.sectionflags	@""
	.align	4


	//----- nvinfo : EIATTR_CUDA_API_VERSION
	.align		4
        /*0000*/ 	.byte	0x04, 0x37
        /*0002*/ 	.short	(.L_314 - .L_313)
.L_313:
        /*0004*/ 	.word	0x00000082


	//----- nvinfo : EIATTR_SW2861232_WAR
	.align		4
.L_314:
        /*0008*/ 	.byte	0x01, 0x35
	.zero		2


	//----- nvinfo : EIATTR_PARAM_CBANK
	.align		4
        /*000c*/ 	.byte	0x04, 0x0a
        /*000e*/ 	.short	(.L_316 - .L_315)
	.align		4
.L_315:
        /*0010*/ 	.word	index@(.nv.constant0._ZN5flash25flash_bwd_dot_do_o_kernelILb0E23Flash_bwd_kernel_traitsILi32ELi128ELi128ELi8ELi4ELi4ELi4ELb1ELb0EN7cutlass6half_tE19Flash_kernel_traitsILi32ELi128ELi128ELi8ES3_EEEEvNS_16Flash_bwd_paramsE)
        /*0014*/ 	.short	0x0160
        /*0016*/ 	.short	0x0280


	//----- nvinfo : EIATTR_CBANK_PARAM_SIZE
	.align		4
.L_316:
        /*0018*/ 	.byte	0x03, 0x19
        /*001a*/ 	.short	0x0280


	//----- nvinfo : EIATTR_KPARAM_INFO
	.align		4
        /*001c*/ 	.byte	0x04, 0x17
        /*001e*/ 	.short	(.L_318 - .L_317)
.L_317:
        /*0020*/ 	.word	0x00000000
        /*0024*/ 	.short	0x0000
        /*0026*/ 	.short	0x0000
        /*0028*/ 	.byte	0x00, 0xf0, 0x01, 0x0a


	//----- nvinfo : EIATTR_MAXREG_COUNT
	.align		4
.L_318:
        /*002c*/ 	.byte	0x03, 0x1b
        /*002e*/ 	.short	0x00ff


	//----- nvinfo : EIATTR_MERCURY_ISA_VERSION
	.align		4
        /*0030*/ 	.byte	0x03, 0x5f
        /*0032*/ 	.short	0x0000


	//----- nvinfo : EIATTR_COOP_GROUP_MASK_REGIDS
	.align		4
        /*0034*/ 	.byte	0x04, 0x29
        /*0036*/ 	.short	(.L_320 - .L_319)


	//   ....[0]....
.L_319:
        /*0038*/ 	.word	0xffffffff


	//   ....[1]....
        /*003c*/ 	.word	0xffffffff


	//   ....[2]....
        /*0040*/ 	.word	0xffffffff


	//   ....[3]....
        /*0044*/ 	.word	0xffffffff


	//----- nvinfo : EIATTR_COOP_GROUP_INSTR_OFFSETS
	.align		4
.L_320:
        /*0048*/ 	.byte	0x04, 0x28
        /*004a*/ 	.short	(.L_322 - .L_321)


	//   ....[0]....
.L_321:
        /*004c*/ 	.word	0x00000aa0


	//   ....[1]....
        /*0050*/ 	.word	0x00000ad0


	//   ....[2]....
        /*0054*/ 	.word	0x00000af0


	//   ....[3]....
        /*0058*/ 	.word	0x00000b20


	//----- nvinfo : EIATTR_EXIT_INSTR_OFFSETS
	.align		4
.L_322:
        /*005c*/ 	.byte	0x04, 0x1c
        /*005e*/ 	.short	(.L_324 - .L_323)


	//   ....[0]....
.L_323:
        /*0060*/ 	.word	0x000000f0


	//   ....[1]....
        /*0064*/ 	.word	0x00000bc0


	//   ....[2]....
        /*0068*/ 	.word	0x00000bf0


	//----- nvinfo : EIATTR_CTAIDZ_USED
	.align		4
.L_324:
        /*006c*/ 	.byte	0x01, 0x04
	.zero		2


//--------------------- .nv.info._ZN5flash25flash_bwd_dot_do_o_kernelILb1E23Flash_bwd_kernel_traitsILi32ELi128ELi128ELi8ELi4ELi4ELi4ELb1ELb0EN7cutlass6half_tE19Flash_kernel_traitsILi32ELi128ELi128ELi8ES3_EEEEvNS_16Flash_bwd_paramsE --------------------------
	.section	.nv.info._ZN5flash25flash_bwd_dot_do_o_kernelILb1E23Flash_bwd_kernel_traitsILi32ELi128ELi128ELi8ELi4ELi4ELi4ELb1ELb0EN7cutlass6half_tE19Flash_kernel_traitsILi32ELi128ELi128ELi8ES3_EEEEvNS_16Flash_bwd_paramsE,"",@"SHT_CUDA_INFO"
	.sectionflags	@""
	.align	4


	//----- nvinfo : EIATTR_CUDA_API_VERSION
	.align		4
        /*0000*/ 	.byte	0x04, 0x37
        /*0002*/ 	.short	(.L_326 - .L_325)
.L_325:
        /*0004*/ 	.word	0x00000082


	//----- nvinfo : EIATTR_SW2861232_WAR
	.align		4
.L_326:
        /*0008*/ 	.byte	0x01, 0x35
	.zero		2


	//----- nvinfo : EIATTR_PARAM_CBANK
	.align		4
        /*000c*/ 	.byte	0x04, 0x0a
        /*000e*/ 	.short	(.L_328 - .L_327)
	.align		4
.L_327:
        /*0010*/ 	.word	index@(.nv.constant0._ZN5flash25flash_bwd_dot_do_o_kernelILb1E23Flash_bwd_kernel_traitsILi32ELi128ELi128ELi8ELi4ELi4ELi4ELb1ELb0EN7cutlass6half_tE19Flash_kernel_traitsILi32ELi128ELi128ELi8ES3_EEEEvNS_16Flash_bwd_paramsE)
        /*0014*/ 	.short	0x0160
        /*0016*/ 	.short	0x0280


	//----- nvinfo : EIATTR_CBANK_PARAM_SIZE
	.align		4
.L_328:
        /*0018*/ 	.byte	0x03, 0x19
        /*001a*/ 	.short	0x0280


	//----- nvinfo : EIATTR_KPARAM_INFO
	.align		4
        /*001c*/ 	.byte	0x04, 0x17
        /*001e*/ 	.short	(.L_330 - .L_329)
.L_329:
        /*0020*/ 	.word	0x00000000
        /*0024*/ 	.short	0x0000
        /*0026*/ 	.short	0x0000
        /*0028*/ 	.byte	0x00, 0xf0, 0x01, 0x0a


	//----- nvinfo : EIATTR_MAXREG_COUNT
	.align		4
.L_330:
        /*002c*/ 	.byte	0x03, 0x1b
        /*002e*/ 	.short	0x00ff


	//----- nvinfo : EIATTR_MERCURY_ISA_VERSION
	.align		4
        /*0030*/ 	.byte	0x03, 0x5f
        /*0032*/ 	.short	0x0000


	//----- nvinfo : EIATTR_COOP_GROUP_MASK_REGIDS
	.align		4
        /*0034*/ 	.byte	0x04, 0x29
        /*0036*/ 	.short	(.L_332 - .L_331)


	//   ....[0]....
.L_331:
        /*0038*/ 	.word	0xffffffff


	//   ....[1]....
        /*003c*/ 	.word	0xffffffff


	//   ....[2]....
        /*0040*/ 	.word	0xffffffff


	//   ....[3]....
        /*0044*/ 	.word	0xffffffff


	//----- nvinfo : EIATTR_COOP_GROUP_INSTR_OFFSETS
	.align		4
.L_332:
        /*0048*/ 	.byte	0x04, 0x28
        /*004a*/ 	.short	(.L_334 - .L_333)


	//   ....[0]....
.L_333:
        /*004c*/ 	.word	0x00000d50


	//   ....[1]....
        /*0050*/ 	.word	0x00000d60


	//   ....[2]....
        /*0054*/ 	.word	0x00000da0


	//   ....[3]....
        /*0058*/ 	.word	0x00000dd0


	//----- nvinfo : EIATTR_EXIT_INSTR_OFFSETS
	.align		4
.L_334:
        /*005c*/ 	.byte	0x04, 0x1c
        /*005e*/ 	.short	(.L_336 - .L_335)


	//   ....[0]....
.L_335:
        /*0060*/ 	.word	0x000000f0


	//   ....[1]....
        /*0064*/ 	.word	0x00000f50


	//----- nvinfo : EIATTR_CTAIDZ_USED
	.align		4
.L_336:
        /*0068*/ 	.byte	0x01, 0x04
	.zero		2


//--------------------- .nv.info._ZN5flash27flash_bwd_convert_dq_kernelI23Flash_bwd_kernel_traitsILi32ELi128ELi128ELi8ELi4ELi4ELi4ELb0ELb0EN7cutlass6half_tE19Flash_kernel_traitsILi32ELi128ELi128ELi8ES3_EEEEvNS_16Flash_bwd_paramsEi --------------------------
	.section	.nv.info._ZN5flash27flash_bwd_convert_dq_kernelI23Flash_bwd_kernel_traitsILi32ELi128ELi128ELi8ELi4ELi4ELi4ELb0ELb0EN7cutlass6half_tE19Flash_kernel_traitsILi32ELi128ELi128ELi8ES3_EEEEvNS_16Flash_bwd_paramsEi,"",@"SHT_CUDA_INFO"
	.sectionflags	@""
	.align	4


	//----- nvinfo : EIATTR_CUDA_API_VERSION
	.align		4
        /*0000*/ 	.byte	0x04, 0x37
        /*0002*/ 	.short	(.L_338 - .L_337)
.L_337:
        /*0004*/ 	.word	0x00000082


	//----- nvinfo : EIATTR_SW2861232_WAR
	.align		4
.L_338:
        /*0008*/ 	.byte	0x01, 0x35
	.zero		2


	//----- nvinfo : EIATTR_PARAM_CBANK
	.align		4
        /*000c*/ 	.byte	0x04, 0x0a
        /*000e*/ 	.short	(.L_340 - .L_339)
	.align		4
.L_339:
        /*0010*/ 	.word	index@(.nv.constant0._ZN5flash27flash_bwd_convert_dq_kernelI23Flash_bwd_kernel_traitsILi32ELi128ELi128ELi8ELi4ELi4ELi4ELb0ELb0EN7cutlass6half_tE19Flash_kernel_traitsILi32ELi128ELi128ELi8ES3_EEEEvNS_16Flash_bwd_paramsEi)
        /*0014*/ 	.short	0x0160
        /*0016*/ 	.short	0x0284


	//----- nvinfo : EIATTR_CBANK_PARAM_SIZE
	.align		4
.L_340:
        /*0018*/ 	.byte	0x03, 0x19
        /*001a*/ 	.short	0x0284


	//----- nvinfo : EIATTR_KPARAM_INFO
	.align		4
        /*001c*/ 	.byte	0x04, 0x17
        /*001e*/ 	.short	(.L_342 - .L_341)
.L_341:
        /*0020*/ 	.word	0x00000000
        /*0024*/ 	.short	0x0001
        /*0026*/ 	.short	0x0280
        /*0028*/ 	.byte	0x00, 0xf0, 0x11, 0x00


	//----- nvinfo : EIATTR_KPARAM_INFO
	.align		4
.L_342:
        /*002c*/ 	.byte	0x04, 0x17
        /*002e*/ 	.short	(.L_344 - .L_343)
.L_343:
        /*0030*/ 	.word	0x00000000
        /*0034*/ 	.short	0x0000
        /*0036*/ 	.short	0x0000
        /*0038*/ 	.byte	0x00, 0xf0, 0x01, 0x0a


	//----- nvinfo : EIATTR_MAXREG_COUNT
	.align		4
.L_344:
        /*003c*/ 	.byte	0x03, 0x1b
        /*003e*/ 	.short	0x00ff


	//----- nvinfo : EIATTR_NUM_BARRIERS
	.align		4
        /*0040*/ 	.byte	0x02, 0x4c
        /*0042*/ 	.byte	0x01
	.zero		1


	//----- nvinfo : EIATTR_MERCURY_ISA_VERSION
	.align		4
        /*0044*/ 	.byte	0x03, 0x5f
        /*0046*/ 	.short	0x0000


	//----- nvinfo : EIATTR_EXIT_INSTR_OFFSETS
	.align		4
        /*0048*/ 	.byte	0x04, 0x1c
        /*004a*/ 	.short	(.L_346 - .L_345)


	//   ....[0]....
.L_345:
        /*004c*/ 	.word	0x000000f0


	//   ....[1]....
        /*0050*/ 	.word	0x00001770


	//   ....[2]....
        /*0054*/ 	.word	0x00001830


	//----- nvinfo : EIATTR_CTAIDZ_USED
	.align		4
.L_346:
        /*0058*/ 	.byte	0x01, 0x04
	.zero		2


	//----- nvinfo : EIATTR_CRS_STACK_SIZE
	.align		4
        /*005c*/ 	.byte	0x04, 0x1e
        /*005e*/ 	.short	(.L_348 - .L_347)
.L_347:
        /*0060*/ 	.word	0x00000000
.L_348:


//--------------------- .nv.info._ZN5flash44flash_bwd_dq_dk_dv_loop_seqk_parallel_kernelI23Flash_bwd_kernel_traitsILi32ELi128ELi128ELi8ELi4ELi4ELi4ELb0ELb0EN7cutlass6half_tE19Flash_kernel_traitsILi32ELi128ELi128ELi8ES3_EELb1ELb1ELb0ELb0ELb0ELb0ELb0EEEvNS_16Flash_bwd_paramsE --------------------------
	.section	.nv.info._ZN5flash44flash_bwd_dq_dk_dv_loop_seqk_parallel_kernelI23Flash_bwd_kernel_traitsILi32ELi128ELi128ELi8ELi4ELi4ELi4ELb0ELb0EN7cutlass6half_tE19Flash_kernel_traitsILi32ELi128ELi128ELi8ES3_EELb1ELb1ELb0ELb0ELb0ELb0ELb0EEEvNS_16Flash_bwd_paramsE,"",@"SHT_CUDA_INFO"
	.sectionflags	@""
	.align	4


	//----- nvinfo : EIATTR_CUDA_API_VERSION
	.align		4
        /*0000*/ 	.byte	0x04, 0x37
        /*0002*/ 	.short	(.L_350 - .L_349)
.L_349:
        /*0004*/ 	.word	0x00000082


	//----- nvinfo : EIATTR_SW2861232_WAR
	.align		4
.L_350:
        /*0008*/ 	.byte	0x01, 0x35
	.zero		2


	//----- nvinfo : EIATTR_PARAM_CBANK
	.align		4
        /*000c*/ 	.byte	0x04, 0x0a
        /*000e*/ 	.short	(.L_352 - .L_351)
	.align		4
.L_351:
        /*0010*/ 	.word	index@(.nv.constant0._ZN5flash44flash_bwd_dq_dk_dv_loop_seqk_parallel_kernelI23Flash_bwd_kernel_traitsILi32ELi128ELi128ELi8ELi4ELi4ELi4ELb0ELb0EN7cutlass6half_tE19Flash_kernel_traitsILi32ELi128ELi128ELi8ES3_EELb1ELb1ELb0ELb0ELb0ELb0ELb0EEEvNS_16Flash_bwd_paramsE)
        /*0014*/ 	.short	0x0160
        /*0016*/ 	.short	0x0280


	//----- nvinfo : EIATTR_CBANK_PARAM_SIZE
	.align		4
.L_352:
        /*0018*/ 	.byte	0x03, 0x19
        /*001a*/ 	.short	0x0280


	//----- nvinfo : EIATTR_KPARAM_INFO
	.align		4
        /*001c*/ 	.byte	0x04, 0x17
        /*001e*/ 	.short	(.L_354 - .L_353)
.L_353:
        /*0020*/ 	.word	0x00000000
        /*0024*/ 	.short	0x0000
        /*0026*/ 	.short	0x0000
        /*0028*/ 	.byte	0x00, 0xf0, 0x01, 0x0a


	//----- nvinfo : EIATTR_MAXREG_COUNT
	.align		4
.L_354:
        /*002c*/ 	.byte	0x03, 0x1b
        /*002e*/ 	.short	0x00ff


	//----- nvinfo : EIATTR_NUM_BARRIERS
	.align		4
        /*0030*/ 	.byte	0x02, 0x4c
        /*0032*/ 	.byte	0x01
	.zero		1


	//----- nvinfo : EIATTR_MERCURY_ISA_VERSION
	.align		4
        /*0034*/ 	.byte	0x03, 0x5f
        /*0036*/ 	.short	0x0000


	//----- nvinfo : EIATTR_EXIT_INSTR_OFFSETS
	.align		4
        /*0038*/ 	.byte	0x04, 0x1c
        /*003a*/ 	.short	(.L_356 - .L_355)


	//   ....[0]....
.L_355:
        /*003c*/ 	.word	0x00000090


	//   ....[1]....
        /*0040*/ 	.word	0x0000a310


	//----- nvinfo : EIATTR_CTAIDZ_USED
	.align		4
.L_356:
        /*0044*/ 	.byte	0x01, 0x04
	.zero		2


	//----- nvinfo : EIATTR_CRS_STACK_SIZE
	.align		4
        /*0048*/ 	.byte	0x04, 0x1e
        /*004a*/ 	.short	(.L_358 - .L_357)
.L_357:
        /*004c*/ 	.word	0x00000000
.L_358:


//--------------------- .nv.info._ZN5flash44flash_bwd_dq_dk_dv_loop_seqk_parallel_kernelI23Flash_bwd_kernel_traitsILi32ELi128ELi128ELi8ELi4ELi4ELi4ELb0ELb0EN7cutlass6half_tE19Flash_kernel_traitsILi32ELi128ELi128ELi8ES3_EELb0ELb1ELb0ELb0ELb0ELb0ELb1EEEvNS_16Flash_bwd_paramsE --------------------------
	.section	.nv.info._ZN5flash44flash_bwd_dq_dk_dv_loop_seqk_parallel_kernelI23Flash_bwd_kernel_traitsILi32ELi128ELi128ELi8ELi4ELi4ELi4ELb0ELb0EN7cutlass6half_tE19Flash_kernel_traitsILi32ELi128ELi128ELi8ES3_EELb0ELb1ELb0ELb0ELb0ELb0ELb1EEEvNS_16Flash_bwd_paramsE,"",@"SHT_CUDA_INFO"
	.sectionflags	@""
	.align	4


	//----- nvinfo : EIATTR_CUDA_API_VERSION
	.align		4
        /*0000*/ 	.byte	0x04, 0x37
        /*0002*/ 	.short	(.L_360 - .L_359)
.L_359:
        /*0004*/ 	.word	0x00000082


	//----- nvinfo : EIATTR_SW2861232_WAR
	.align		4
.L_360:
        /*0008*/ 	.byte	0x01, 0x35
	.zero		2


	//----- nvinfo : EIATTR_PARAM_CBANK
	.align		4
        /*000c*/ 	.byte	0x04, 0x0a
        /*000e*/ 	.short	(.L_362 - .L_361)
	.align		4
.L_361:
        /*0010*/ 	.word	index@(.nv.constant0._ZN5flash44flash_bwd_dq_dk_dv_loop_seqk_parallel_kernelI23Flash_bwd_kernel_traitsILi32ELi128ELi128ELi8ELi4ELi4ELi4ELb0ELb0EN7cutlass6half_tE19Flash_kernel_traitsILi32ELi128ELi128ELi8ES3_EELb0ELb1ELb0ELb0ELb0ELb0ELb1EEEvNS_16Flash_bwd_paramsE)
        /*0014*/ 	.short	0x0160
        /*0016*/ 	.short	0x0280


	//----- nvinfo : EIATTR_CBANK_PARAM_SIZE
	.align		4
.L_362:
        /*0018*/ 	.byte	0x03, 0x19
        /*001a*/ 	.short	0x0280


	//----- nvinfo : EIATTR_KPARAM_INFO
	.align		4
        /*001c*/ 	.byte	0x04, 0x17
        /*001e*/ 	.short	(.L_364 - .L_363)
.L_363:
        /*0020*/ 	.word	0x00000000
        /*0024*/ 	.short	0x0000
        /*0026*/ 	.short	0x0000
        /*0028*/ 	.byte	0x00, 0xf0, 0x01, 0x0a


	//----- nvinfo : EIATTR_MAXREG_COUNT
	.align		4
.L_364:
        /*002c*/ 	.byte	0x03, 0x1b
        /*002e*/ 	.short	0x00ff


	//----- nvinfo : EIATTR_NUM_BARRIERS
	.align		4
        /*0030*/ 	.byte	0x02, 0x4c
        /*0032*/ 	.byte	0x01
	.zero		1


	//----- nvinfo : EIATTR_ANNOTATIONS
	.align		4
        /*0034*/ 	.byte	0x04, 0x55
        /*0036*/ 	.short	(.L_366 - .L_365)


	//   ....[0]....
.L_365:
        /* <DEDUP_REMOVED lines=57> */


	//----- nvinfo : EIATTR_MERCURY_ISA_VERSION
	.align		4
.L_366:
        /*03b0*/ 	.byte	0x03, 0x5f
        /*03b2*/ 	.short	0x0000


	//----- nvinfo : EIATTR_EXIT_INSTR_OFFSETS
	.align		4
        /*03b4*/ 	.byte	0x04, 0x1c
        /*03b6*/ 	.short	(.L_368 - .L_367)


	//   ....[0]....
.L_367:
        /*03b8*/ 	.word	0x000000a0


	//   ....[1]....
        /*03bc*/ 	.word	0x0000a2c0


	//----- nvinfo : EIATTR_CTAIDZ_USED
	.align		4
.L_368:
        /*03c0*/ 	.byte	0x01, 0x04
	.zero		2


	//----- nvinfo : EIATTR_CRS_STACK_SIZE
	.align		4
        /*03c4*/ 	.byte	0x04, 0x1e
        /*03c6*/ 	.short	(.L_370 - .L_369)
.L_369:
        /*03c8*/ 	.word	0x00000000
.L_370:


//--------------------- .nv.info._ZN5flash44flash_bwd_dq_dk_dv_loop_seqk_parallel_kernelI23Flash_bwd_kernel_traitsILi32ELi128ELi128ELi8ELi4ELi4ELi4ELb0ELb0EN7cutlass6half_tE19Flash_kernel_traitsILi32ELi128ELi128ELi8ES3_EELb1ELb1ELb0ELb0ELb1ELb1ELb0EEEvNS_16Flash_bwd_paramsE --------------------------
	.section	.nv.info._ZN5flash44flash_bwd_dq_dk_dv_loop_seqk_parallel_kernelI23Flash_bwd_kernel_traitsILi32ELi128ELi128ELi8ELi4ELi4ELi4ELb0ELb0EN7cutlass6half_tE19Flash_kernel_traitsILi32ELi128ELi128ELi8ES3_EELb1ELb1ELb0ELb0ELb1ELb1ELb0EEEvNS_16Flash_bwd_paramsE,"",@"SHT_CUDA_INFO"
	.sectionflags	@""
	.align	4


	//----- nvinfo : EIATTR_CUDA_API_VERSION
	.align		4
        /*0000*/ 	.byte	0x04, 0x37
        /*0002*/ 	.short	(.L_372 - .L_371)
.L_371:
        /*0004*/ 	.word	0x00000082


	//----- nvinfo : EIATTR_SW2861232_WAR
	.align		4
.L_372:
        /*0008*/ 	.byte	0x01, 0x35
	.zero		2


	//----- nvinfo : EIATTR_PARAM_CBANK
	.align		4
        /*000c*/ 	.byte	0x04, 0x0a
        /*000e*/ 	.short	(.L_374 - .L_373)
	.align		4
.L_373:
        /*0010*/ 	.word	index@(.nv.constant0._ZN5flash44flash_bwd_dq_dk_dv_loop_seqk_parallel_kernelI23Flash_bwd_kernel_traitsILi32ELi128ELi128ELi8ELi4ELi4ELi4ELb0ELb0EN7cutlass6half_tE19Flash_kernel_traitsILi32ELi128ELi128ELi8ES3_EELb1ELb1ELb0ELb0ELb1ELb1ELb0EEEvNS_16Flash_bwd_paramsE)
        /*0014*/ 	.short	0x0160
        /*0016*/ 	.short	0x0280


	//----- nvinfo : EIATTR_CBANK_PARAM_SIZE
	.align		4
.L_374:
        /*0018*/ 	.byte	0x03, 0x19
        /*001a*/ 	.short	0x0280


	//----- nvinfo : EIATTR_KPARAM_INFO
	.align		4
        /*001c*/ 	.byte	0x04, 0x17
        /*001e*/ 	.short	(.L_376 - .L_375)
.L_375:
        /*0020*/ 	.word	0x00000000
        /*0024*/ 	.short	0x0000
        /*0026*/ 	.short	0x0000
        /*0028*/ 	.byte	0x00, 0xf0, 0x01, 0x0a


	//----- nvinfo : EIATTR_MAXREG_COUNT
	.align		4
.L_376:
        /*002c*/ 	.byte	0x03, 0x1b
        /*002e*/ 	.short	0x00ff


	//----- nvinfo : EIATTR_NUM_BARRIERS
	.align		4
        /*0030*/ 	.byte	0x02, 0x4c
        /*0032*/ 	.byte	0x01
	.zero		1


	//----- nvinfo : EIATTR_MERCURY_ISA_VERSION
	.align		4
        /*0034*/ 	.byte	0x03, 0x5f
        /*0036*/ 	.short	0x0000


	//----- nvinfo : EIATTR_EXIT_INSTR_OFFSETS
	.align		4
        /*0038*/ 	.byte	0x04, 0x1c
        /*003a*/ 	.short	(.L_378 - .L_377)


	//   ....[0]....
.L_377:
        /*003c*/ 	.word	0x00000090


	//   ....[1]....
        /*0040*/ 	.word	0x000083a0


	//----- nvinfo : EIATTR_CTAIDZ_USED
	.align		4
.L_378:
        /*0044*/ 	.byte	0x01, 0x04
	.zero		2


//--------------------- .nv.info._ZN5flash44flash_bwd_dq_dk_dv_loop_seqk_parallel_kernelI23Flash_bwd_kernel_traitsILi32ELi128ELi128ELi8ELi4ELi4ELi4ELb0ELb0EN7cutlass6half_tE19Flash_kernel_traitsILi32ELi128ELi128ELi8ES3_EELb0ELb1ELb0ELb0ELb1ELb1ELb1EEEvNS_16Flash_bwd_paramsE --------------------------
	.section	.nv.info._ZN5flash44flash_bwd_dq_dk_dv_loop_seqk_parallel_kernelI23Flash_bwd_kernel_traitsILi32ELi128ELi128ELi8ELi4ELi4ELi4ELb0ELb0EN7cutlass6half_tE19Flash_kernel_traitsILi32ELi128ELi128ELi8ES3_EELb0ELb1ELb0ELb0ELb1ELb1ELb1EEEvNS_16Flash_bwd_paramsE,"",@"SHT_CUDA_INFO"
	.sectionflags	@""
	.align	4


	//----- nvinfo : EIATTR_CUDA_API_VERSION
	.align		4
        /*0000*/ 	.byte	0x04, 0x37
        /*0002*/ 	.short	(.L_380 - .L_379)
.L_379:
        /*0004*/ 	.word	0x00000082


	//----- nvinfo : EIATTR_SW2861232_WAR
	.align		4
.L_380:
        /*0008*/ 	.byte	0x01, 0x35
	.zero		2


	//----- nvinfo : EIATTR_PARAM_CBANK
	.align		4
        /*000c*/ 	.byte	0x04, 0x0a
        /*000e*/ 	.short	(.L_382 - .L_381)
	.align		4
.L_381:
        /*0010*/ 	.word	index@(.nv.constant0._ZN5flash44flash_bwd_dq_dk_dv_loop_seqk_parallel_kernelI23Flash_bwd_kernel_traitsILi32ELi128ELi128ELi8ELi4ELi4ELi4ELb0ELb0EN7cutlass6half_tE19Flash_kernel_traitsILi32ELi128ELi128ELi8ES3_EELb0ELb1ELb0ELb0ELb1ELb1ELb1EEEvNS_16Flash_bwd_paramsE)
        /*0014*/ 	.short	0x0160
        /*0016*/ 	.short	0x0280


	//----- nvinfo : EIATTR_CBANK_PARAM_SIZE
	.align		4
.L_382:
        /*0018*/ 	.byte	0x03, 0x19
        /*001a*/ 	.short	0x0280


	//----- nvinfo : EIATTR_KPARAM_INFO
	.align		4
        /*001c*/ 	.byte	0x04, 0x17
        /*001e*/ 	.short	(.L_384 - .L_383)
.L_383:
        /*0020*/ 	.word	0x00000000
        /*0024*/ 	.short	0x0000
        /*0026*/ 	.short	0x0000
        /*0028*/ 	.byte	0x00, 0xf0, 0x01, 0x0a


	//----- nvinfo : EIATTR_MAXREG_COUNT
	.align		4
.L_384:
        /*002c*/ 	.byte	0x03, 0x1b
        /*002e*/ 	.short	0x00ff


	//----- nvinfo : EIATTR_NUM_BARRIERS
	.align		4
        /*0030*/ 	.byte	0x02, 0x4c
        /*0032*/ 	.byte	0x01
	.zero		1


	//----- nvinfo : EIATTR_ANNOTATIONS
	.align		4
        /*0034*/ 	.byte	0x04, 0x55
        /*0036*/ 	.short	(.L_386 - .L_385)


	//   ....[0]....
.L_385:
        /* <DEDUP_REMOVED lines=39> */


	//----- nvinfo : EIATTR_MERCURY_ISA_VERSION
	.align		4
.L_386:
        /*0298*/ 	.byte	0x03, 0x5f
        /*029a*/ 	.short	0x0000


	//----- nvinfo : EIATTR_EXIT_INSTR_OFFSETS
	.align		4
        /*029c*/ 	.byte	0x04, 0x1c
        /*029e*/ 	.short	(.L_388 - .L_387)


	//   ....[0]....
.L_387:
        /*02a0*/ 	.word	0x000000a0


	//   ....[1]....
        /*02a4*/ 	.word	0x00008360


	//----- nvinfo : EIATTR_CTAIDZ_USED
	.align		4
.L_388:
        /*02a8*/ 	.byte	0x01, 0x04
	.zero		2


//--------------------- .nv.info._ZN5flash44flash_bwd_dq_dk_dv_loop_seqk_parallel_kernelI23Flash_bwd_kernel_traitsILi32ELi128ELi128ELi8ELi4ELi4ELi4ELb0ELb0EN7cutlass6half_tE19Flash_kernel_traitsILi32ELi128ELi128ELi8ES3_EELb1ELb1ELb0ELb0ELb0ELb1ELb0EEEvNS_16Flash_bwd_paramsE --------------------------
	.section	.nv.info._ZN5flash44flash_bwd_dq_dk_dv_loop_seqk_parallel_kernelI23Flash_bwd_kernel_traitsILi32ELi128ELi128ELi8ELi4ELi4ELi4ELb0ELb0EN7cutlass6half_tE19Flash_kernel_traitsILi32ELi128ELi128ELi8ES3_EELb1ELb1ELb0ELb0ELb0ELb1ELb0EEEvNS_16Flash_bwd_paramsE,"",@"SHT_CUDA_INFO"
	.sectionflags	@""
	.align	4


	//----- nvinfo : EIATTR_CUDA_API_VERSION
	.align		4
        /*0000*/ 	.byte	0x04, 0x37
        /*0002*/ 	.short	(.L_390 - .L_389)
.L_389:
        /*0004*/ 	.word	0x00000082


	//----- nvinfo : EIATTR_SW2861232_WAR
	.align		4
.L_390:
        /*0008*/ 	.byte	0x01, 0x35
	.zero		2


	//----- nvinfo : EIATTR_PARAM_CBANK
	.align		4
        /*000c*/ 	.byte	0x04, 0x0a
        /*000e*/ 	.short	(.L_392 - .L_391)
	.align		4
.L_391:
        /*0010*/ 	.word	index@(.nv.constant0._ZN5flash44flash_bwd_dq_dk_dv_loop_seqk_parallel_kernelI23Flash_bwd_kernel_traitsILi32ELi128ELi128ELi8ELi4ELi4ELi4ELb0ELb0EN7cutlass6half_tE19Flash_kernel_traitsILi32ELi128ELi128ELi8ES3_EELb1ELb1ELb0ELb0ELb0ELb1ELb0EEEvNS_16Flash_bwd_paramsE)
        /*0014*/ 	.short	0x0160
        /*0016*/ 	.short	0x0280


	//----- nvinfo : EIATTR_CBANK_PARAM_SIZE
	.align		4
.L_392:
        /*0018*/ 	.byte	0x03, 0x19
        /*001a*/ 	.short	0x0280


	//----- nvinfo : EIATTR_KPARAM_INFO
	.align		4
        /*001c*/ 	.byte	0x04, 0x17
        /*001e*/ 	.short	(.L_394 - .L_393)
.L_393:
        /*0020*/ 	.word	0x00000000
        /*0024*/ 	.short	0x0000
        /*0026*/ 	.short	0x0000
        /*0028*/ 	.byte	0x00, 0xf0, 0x01, 0x0a


	//----- nvinfo : EIATTR_MAXREG_COUNT
	.align		4
.L_394:
        /*002c*/ 	.byte	0x03, 0x1b
        /*002e*/ 	.short	0x00ff


	//----- nvinfo : EIATTR_NUM_BARRIERS
	.align		4
        /*0030*/ 	.byte	0x02, 0x4c
        /*0032*/ 	.byte	0x01
	.zero		1


	//----- nvinfo : EIATTR_MERCURY_ISA_VERSION
	.align		4
        /*0034*/ 	.byte	0x03, 0x5f
        /*0036*/ 	.short	0x0000


	//----- nvinfo : EIATTR_EXIT_INSTR_OFFSETS
	.align		4
        /*0038*/ 	.byte	0x04, 0x1c
        /*003a*/ 	.short	(.L_396 - .L_395)


	//   ....[0]....
.L_395:
        /*003c*/ 	.word	0x00000090


	//   ....[1]....
        /*0040*/ 	.word	0x00009db0


	//----- nvinfo : EIATTR_CTAIDZ_USED
	.align		4
.L_396:
        /*0044*/ 	.byte	0x01, 0x04
	.zero		2


	//----- nvinfo : EIATTR_CRS_STACK_SIZE
	.align		4
        /*0048*/ 	.byte	0x04, 0x1e
        /*004a*/ 	.short	(.L_398 - .L_397)
.L_397:
        /*004c*/ 	.word	0x00000000
.L_398:


//--------------------- .nv.info._ZN5flash44flash_bwd_dq_dk_dv_loop_seqk_parallel_kernelI23Flash_bwd_kernel_traitsILi32ELi128ELi128ELi8ELi4ELi4ELi4ELb0ELb0EN7cutlass6half_tE19Flash_kernel_traitsILi32ELi128ELi128ELi8ES3_EELb0ELb1ELb0ELb0ELb0ELb1ELb1EEEvNS_16Flash_bwd_paramsE --------------------------
	.section	.nv.info._ZN5flash44flash_bwd_dq_dk_dv_loop_seqk_parallel_kernelI23Flash_bwd_kernel_traitsILi32ELi128ELi128ELi8ELi4ELi4ELi4ELb0ELb0EN7cutlass6half_tE19Flash_kernel_traitsILi32ELi128ELi128ELi8ES3_EELb0ELb1ELb0ELb0ELb0ELb1ELb1EEEvNS_16Flash_bwd_paramsE,"",@"SHT_CUDA_INFO"
	.sectionflags	@""
	.align	4


	//----- nvinfo : EIATTR_CUDA_API_VERSION
	.align		4
        /*0000*/ 	.byte	0x04, 0x37
        /*0002*/ 	.short	(.L_400 - .L_399)
.L_399:
        /*0004*/ 	.word	0x00000082


	//----- nvinfo : EIATTR_SW2861232_WAR
	.align		4
.L_400:
        /*0008*/ 	.byte	0x01, 0x35
	.zero		2


	//----- nvinfo : EIATTR_PARAM_CBANK
	.align		4
        /*000c*/ 	.byte	0x04, 0x0a
        /*000e*/ 	.short	(.L_402 - .L_401)
	.align		4
.L_401:
        /*0010*/ 	.word	index@(.nv.constant0._ZN5flash44flash_bwd_dq_dk_dv_loop_seqk_parallel_kernelI23Flash_bwd_kernel_traitsILi32ELi128ELi128ELi8ELi4ELi4ELi4ELb0ELb0EN7cutlass6half_tE19Flash_kernel_traitsILi32ELi128ELi128ELi8ES3_EELb0ELb1ELb0ELb0ELb0ELb1ELb1EEEvNS_16Flash_bwd_paramsE)
        /*0014*/ 	.short	0x0160
        /*0016*/ 	.short	0x0280


	//----- nvinfo : EIATTR_CBANK_PARAM_SIZE
	.align		4
.L_402:
        /*0018*/ 	.byte	0x03, 0x19
        /*001a*/ 	.short	0x0280


	//----- nvinfo : EIATTR_KPARAM_INFO
	.align		4
        /*001c*/ 	.byte	0x04, 0x17
        /*001e*/ 	.short	(.L_404 - .L_403)
.L_403:
        /*0020*/ 	.word	0x00000000
        /*0024*/ 	.short	0x0000
        /*0026*/ 	.short	0x0000
        /*0028*/ 	.byte	0x00, 0xf0, 0x01, 0x0a


	//----- nvinfo : EIATTR_MAXREG_COUNT
	.align		4
.L_404:
        /*002c*/ 	.byte	0x03, 0x1b
        /*002e*/ 	.short	0x00ff


	//----- nvinfo : EIATTR_NUM_BARRIERS
	.align		4
        /*0030*/ 	.byte	0x02, 0x4c
        /*0032*/ 	.byte	0x01
	.zero		1


	//----- nvinfo : EIATTR_ANNOTATIONS
	.align		4
        /*0034*/ 	.byte	0x04, 0x55
        /*0036*/ 	.short	(.L_406 - .L_405)


	//   ....[0]....
.L_405:
        /* <DEDUP_REMOVED lines=50> */


	//----- nvinfo : EIATTR_MERCURY_ISA_VERSION
	.align		4
.L_406:
        /*0340*/ 	.byte	0x03, 0x5f
        /*0342*/ 	.short	0x0000


	//----- nvinfo : EIATTR_EXIT_INSTR_OFFSETS
	.align		4
        /*0344*/ 	.byte	0x04, 0x1c
        /*0346*/ 	.short	(.L_408 - .L_407)


	//   ....[0]....
.L_407:
        /*0348*/ 	.word	0x000000a0


	//   ....[1]....
        /*034c*/ 	.word	0x00009c80


	//----- nvinfo : EIATTR_CTAIDZ_USED
	.align		4
.L_408:
        /*0350*/ 	.byte	0x01, 0x04
	.zero		2


	//----- nvinfo : EIATTR_CRS_STACK_SIZE
	.align		4
        /*0354*/ 	.byte	0x04, 0x1e
        /*0356*/ 	.short	(.L_410 - .L_409)
.L_409:
        /*0358*/ 	.word	0x00000000
.L_410:


//--------------------- .nv.info._ZN5flash44flash_bwd_dq_dk_dv_loop_seqk_parallel_kernelI23Flash_bwd_kernel_traitsILi32ELi128ELi128ELi8ELi4ELi4ELi4ELb0ELb0EN7cutlass6half_tE19Flash_kernel_traitsILi32ELi128ELi128ELi8ES3_EELb1ELb1ELb0ELb1ELb0ELb0ELb0EEEvNS_16Flash_bwd_paramsE --------------------------
	.section	.nv.info._ZN5flash44flash_bwd_dq_dk_dv_loop_seqk_parallel_kernelI23Flash_bwd_kernel_traitsILi32ELi128ELi128ELi8ELi4ELi4ELi4ELb0ELb0EN7cutlass6half_tE19Flash_kernel_traitsILi32ELi128ELi128ELi8ES3_EELb1ELb1ELb0ELb1ELb0ELb0ELb0EEEvNS_16Flash_bwd_paramsE,"",@"SHT_CUDA_INFO"
	.sectionflags	@""
	.align	4


	//----- nvinfo : EIATTR_CUDA_API_VERSION
	.align		4
        /*0000*/ 	.byte	0x04, 0x37
        /*0002*/ 	.short	(.L_412 - .L_411)
.L_411:
        /*0004*/ 	.word	0x00000082


	//----- nvinfo : EIATTR_SW2861232_WAR
	.align		4
.L_412:
        /*0008*/ 	.byte	0x01, 0x35
	.zero		2


	//----- nvinfo : EIATTR_PARAM_CBANK
	.align		4
        /*000c*/ 	.byte	0x04, 0x0a
        /*000e*/ 	.short	(.L_414 - .L_413)
	.align		4
.L_413:
        /*0010*/ 	.word	index@(.nv.constant0._ZN5flash44flash_bwd_dq_dk_dv_loop_seqk_parallel_kernelI23Flash_bwd_kernel_traitsILi32ELi128ELi128ELi8ELi4ELi4ELi4ELb0ELb0EN7cutlass6half_tE19Flash_kernel_traitsILi32ELi128ELi128ELi8ES3_EELb1ELb1ELb0ELb1ELb0ELb0ELb0EEEvNS_16Flash_bwd_paramsE)
        /*0014*/ 	.short	0x0160
        /*0016*/ 	.short	0x0280


	//----- nvinfo : EIATTR_CBANK_PARAM_SIZE
	.align		4
.L_414:
        /*0018*/ 	.byte	0x03, 0x19
        /*001a*/ 	.short	0x0280


	//----- nvinfo : EIATTR_KPARAM_INFO
	.align		4
        /*001c*/ 	.byte	0x04, 0x17
        /*001e*/ 	.short	(.L_416 - .L_415)
.L_415:
        /*0020*/ 	.word	0x00000000
        /*0024*/ 	.short	0x0000
        /*0026*/ 	.short	0x0000
        /*0028*/ 	.byte	0x00, 0xf0, 0x01, 0x0a


	//----- nvinfo : EIATTR_MAXREG_COUNT
	.align		4
.L_416:
        /*002c*/ 	.byte	0x03, 0x1b
        /*002e*/ 	.short	0x00ff


	//----- nvinfo : EIATTR_NUM_BARRIERS
	.align		4
        /*0030*/ 	.byte	0x02, 0x4c
        /*0032*/ 	.byte	0x01
	.zero		1


	//----- nvinfo : EIATTR_ANNOTATIONS
	.align		4
        /*0034*/ 	.byte	0x04, 0x55
        /*0036*/ 	.short	(.L_418 - .L_417)


	//   ....[0]....
.L_417:
        /* <DEDUP_REMOVED lines=12> */


	//----- nvinfo : EIATTR_MERCURY_ISA_VERSION
	.align		4
.L_418:
        /*00e8*/ 	.byte	0x03, 0x5f
        /*00ea*/ 	.short	0x0000


	//----- nvinfo : EIATTR_EXIT_INSTR_OFFSETS
	.align		4
        /*00ec*/ 	.byte	0x04, 0x1c
        /*00ee*/ 	.short	(.L_420 - .L_419)


	//   ....[0]....
.L_419:
        /*00f0*/ 	.word	0x000000a0


	//   ....[1]....
        /*00f4*/ 	.word	0x0000ab00


	//----- nvinfo : EIATTR_CTAIDZ_USED
	.align		4
.L_420:
        /*00f8*/ 	.byte	0x01, 0x04
	.zero		2


	//----- nvinfo : EIATTR_CRS_STACK_SIZE
	.align		4
        /*00fc*/ 	.byte	0x04, 0x1e
        /*00fe*/ 	.short	(.L_422 - .L_421)
.L_421:
        /*0100*/ 	.word	0x00000000
.L_422:


//--------------------- .nv.info._ZN5flash44flash_bwd_dq_dk_dv_loop_seqk_parallel_kernelI23Flash_bwd_kernel_traitsILi32ELi128ELi128ELi8ELi4ELi4ELi4ELb0ELb0EN7cutlass6half_tE19Flash_kernel_traitsILi32ELi128ELi128ELi8ES3_EELb0ELb1ELb0ELb1ELb0ELb0ELb1EEEvNS_16Flash_bwd_paramsE --------------------------
	.section	.nv.info._ZN5flash44flash_bwd_dq_dk_dv_loop_seqk_parallel_kernelI23Flash_bwd_kernel_traitsILi32ELi128ELi128ELi8ELi4ELi4ELi4ELb0ELb0EN7cutlass6half_tE19Flash_kernel_traitsILi32ELi128ELi128ELi8ES3_EELb0ELb1ELb0ELb1ELb0ELb0ELb1EEEvNS_16Flash_bwd_paramsE,"",@"SHT_CUDA_INFO"
	.sectionflags	@""
	.align	4


	//----- nvinfo : EIATTR_CUDA_API_VERSION
	.align		4
        /*0000*/ 	.byte	0x04, 0x37
        /*0002*/ 	.short	(.L_424 - .L_423)
.L_423:
        /*0004*/ 	.word	0x00000082


	//----- nvinfo : EIATTR_SW2861232_WAR
	.align		4
.L_424:
        /*0008*/ 	.byte	0x01, 0x35
	.zero		2


	//----- nvinfo : EIATTR_PARAM_CBANK
	.align		4
        /*000c*/ 	.byte	0x04, 0x0a
        /*000e*/ 	.short	(.L_426 - .L_425)
	.align		4
.L_425:
        /*0010*/ 	.word	index@(.nv.constant0._ZN5flash44flash_bwd_dq_dk_dv_loop_seqk_parallel_kernelI23Flash_bwd_kernel_traitsILi32ELi128ELi128ELi8ELi4ELi4ELi4ELb0ELb0EN7cutlass6half_tE19Flash_kernel_traitsILi32ELi128ELi128ELi8ES3_EELb0ELb1ELb0ELb1ELb0ELb0ELb1EEEvNS_16Flash_bwd_paramsE)
        /*0014*/ 	.short	0x0160
        /*0016*/ 	.short	0x0280


	//----- nvinfo : EIATTR_CBANK_PARAM_SIZE
	.align		4
.L_426:
        /*0018*/ 	.byte	0x03, 0x19
        /*001a*/ 	.short	0x0280


	//----- nvinfo : EIATTR_KPARAM_INFO
	.align		4
        /*001c*/ 	.byte	0x04, 0x17
        /*001e*/ 	.short	(.L_428 - .L_427)
.L_427:
        /*0020*/ 	.word	0x00000000
        /*0024*/ 	.short	0x0000
        /*0026*/ 	.short	0x0000
        /*0028*/ 	.byte	0x00, 0xf0, 0x01, 0x0a


	//----- nvinfo : EIATTR_MAXREG_COUNT
	.align		4
.L_428:
        /*002c*/ 	.byte	0x03, 0x1b
        /*002e*/ 	.short	0x00ff


	//----- nvinfo : EIATTR_NUM_BARRIERS
	.align		4
        /*0030*/ 	.byte	0x02, 0x4c
        /*0032*/ 	.byte	0x01
	.zero		1


	//----- nvinfo : EIATTR_ANNOTATIONS
	.align		4
        /*0034*/ 	.byte	0x04, 0x55
        /*0036*/ 	.short	(.L_430 - .L_429)


	//   ....[0]....
.L_429:
        /* <DEDUP_REMOVED lines=89> */


	//----- nvinfo : EIATTR_MERCURY_ISA_VERSION
	.align		4
.L_430:
        /*05b8*/ 	.byte	0x03, 0x5f
        /*05ba*/ 	.short	0x0000


	//----- nvinfo : EIATTR_EXIT_INSTR_OFFSETS
	.align		4
        /*05bc*/ 	.byte	0x04, 0x1c
        /*05be*/ 	.short	(.L_432 - .L_431)


	//   ....[0]....
.L_431:
        /*05c0*/ 	.word	0x000000a0


	//   ....[1]....
        /*05c4*/ 	.word	0x0000a960


	//----- nvinfo : EIATTR_CTAIDZ_USED
	.align		4
.L_432:
        /*05c8*/ 	.byte	0x01, 0x04
	.zero		2


	//----- nvinfo : EIATTR_CRS_STACK_SIZE
	.align		4
        /*05cc*/ 	.byte	0x04, 0x1e
        /*05ce*/ 	.short	(.L_434 - .L_433)
.L_433:
        /*05d0*/ 	.word	0x00000000
.L_434:


//--------------------- .nv.info._ZN5flash25flash_bwd_dot_do_o_kernelILb0E23Flash_bwd_kernel_traitsILi32ELi128ELi128ELi8ELi4ELi4ELi4ELb0ELb0EN7cutlass6half_tE19Flash_kernel_traitsILi32ELi128ELi128ELi8ES3_EEEEvNS_16Flash_bwd_paramsE --------------------------
	.section	.nv.info._ZN5flash25flash_bwd_dot_do_o_kernelILb0E23Flash_bwd_kernel_traitsILi32ELi128ELi128ELi8ELi4ELi4ELi4ELb0ELb0EN7cutlass6half_tE19Flash_kernel_traitsILi32ELi128ELi128ELi8ES3_EEEEvNS_16Flash_bwd_paramsE,"",@"SHT_CUDA_INFO"
	.sectionflags	@""
	.align	4


	//----- nvinfo : EIATTR_CUDA_API_VERSION
	.align		4
        /*0000*/ 	.byte	0x04, 0x37
        /*0002*/ 	.short	(.L_436 - .L_435)
.L_435:
        /*0004*/ 	.word	0x00000082


	//----- nvinfo : EIATTR_SW2861232_WAR
	.align		4
.L_436:
        /*0008*/ 	.byte	0x01, 0x35
	.zero		2


	//----- nvinfo : EIATTR_PARAM_CBANK
	.align		4
        /*000c*/ 	.byte	0x04, 0x0a
        /*000e*/ 	.short	(.L_438 - .L_437)
	.align		4
.L_437:
        /*0010*/ 	.word	index@(.nv.constant0._ZN5flash25flash_bwd_dot_do_o_kernelILb0E23Flash_bwd_kernel_traitsILi32ELi128ELi128ELi8ELi4ELi4ELi4ELb0ELb0EN7cutlass6half_tE19Flash_kernel_traitsILi32ELi128ELi128ELi8ES3_EEEEvNS_16Flash_bwd_paramsE)
        /*0014*/ 	.short	0x0160
        /*0016*/ 	.short	0x0280


	//----- nvinfo : EIATTR_CBANK_PARAM_SIZE
	.align		4
.L_438:
        /*0018*/ 	.byte	0x03, 0x19
        /*001a*/ 	.short	0x0280


	//----- nvinfo : EIATTR_KPARAM_INFO
	.align		4
        /*001c*/ 	.byte	0x04, 0x17
        /*001e*/ 	.short	(.L_440 - .L_439)
.L_439:
        /*0020*/ 	.word	0x00000000
        /*0024*/ 	.short	0x0000
        /*0026*/ 	.short	0x0000
        /*0028*/ 	.byte	0x00, 0xf0, 0x01, 0x0a


	//----- nvinfo : EIATTR_MAXREG_COUNT
	.align		4
.L_440:
        /*002c*/ 	.byte	0x03, 0x1b
        /*002e*/ 	.short	0x00ff


	//----- nvinfo : EIATTR_MERCURY_ISA_VERSION
	.align		4
        /*0030*/ 	.byte	0x03, 0x5f
        /*0032*/ 	.short	0x0000


	//----- nvinfo : EIATTR_COOP_GROUP_MASK_REGIDS
	.align		4
        /*0034*/ 	.byte	0x04, 0x29
        /*0036*/ 	.short	(.L_442 - .L_441)


	//   ....[0]....
.L_441:
        /*0038*/ 	.word	0xffffffff


	//   ....[1]....
        /*003c*/ 	.word	0xffffffff


	//   ....[2]....
        /*0040*/ 	.word	0xffffffff


	//   ....[3]....
        /*0044*/ 	.word	0xffffffff


	//----- nvinfo : EIATTR_COOP_GROUP_INSTR_OFFSETS
	.align		4
.L_442:
        /*0048*/ 	.byte	0x04, 0x28
        /*004a*/ 	.short	(.L_444 - .L_443)


	//   ....[0]....
.L_443:
        /*004c*/ 	.word	0x00000aa0


	//   ....[1]....
        /*0050*/ 	.word	0x00000ad0


	//   ....[2]....
        /*0054*/ 	.word	0x00000af0


	//   ....[3]....
        /*0058*/ 	.word	0x00000b20


	//----- nvinfo : EIATTR_EXIT_INSTR_OFFSETS
	.align		4
.L_444:
        /*005c*/ 	.byte	0x04, 0x1c
        /*005e*/ 	.short	(.L_446 - .L_445)


	//   ....[0]....
.L_445:
        /*0060*/ 	.word	0x000000f0


	//   ....[1]....
        /*0064*/ 	.word	0x00000bc0


	//   ....[2]....
        /*0068*/ 	.word	0x00000bf0


	//----- nvinfo : EIATTR_CTAIDZ_USED
	.align		4
.L_446:
        /*006c*/ 	.byte	0x01, 0x04
	.zero		2


//--------------------- .nv.info._ZN5flash25flash_bwd_dot_do_o_kernelILb1E23Flash_bwd_kernel_traitsILi32ELi128ELi128ELi8ELi4ELi4ELi4ELb0ELb0EN7cutlass6half_tE19Flash_kernel_traitsILi32ELi128ELi128ELi8ES3_EEEEvNS_16Flash_bwd_paramsE --------------------------
	.section	.nv.info._ZN5flash25flash_bwd_dot_do_o_kernelILb1E23Flash_bwd_kernel_traitsILi32ELi128ELi128ELi8ELi4ELi4ELi4ELb0ELb0EN7cutlass6half_tE19Flash_kernel_traitsILi32ELi128ELi128ELi8ES3_EEEEvNS_16Flash_bwd_paramsE,"",@"SHT_CUDA_INFO"
	.sectionflags	@""
	.align	4


	//----- nvinfo : EIATTR_CUDA_API_VERSION
	.align		4
        /*0000*/ 	.byte	0x04, 0x37
        /*0002*/ 	.short	(.L_448 - .L_447)
.L_447:
        /*0004*/ 	.word	0x00000082


	//----- nvinfo : EIATTR_SW2861232_WAR
	.align		4
.L_448:
        /*0008*/ 	.byte	0x01, 0x35
	.zero		2


	//----- nvinfo : EIATTR_PARAM_CBANK
	.align		4
        /*000c*/ 	.byte	0x04, 0x0a
        /*000e*/ 	.short	(.L_450 - .L_449)
	.align		4
.L_449:
        /*0010*/ 	.word	index@(.nv.constant0._ZN5flash25flash_bwd_dot_do_o_kernelILb1E23Flash_bwd_kernel_traitsILi32ELi128ELi128ELi8ELi4ELi4ELi4ELb0ELb0EN7cutlass6half_tE19Flash_kernel_traitsILi32ELi128ELi128ELi8ES3_EEEEvNS_16Flash_bwd_paramsE)
        /*0014*/ 	.short	0x0160
        /*0016*/ 	.short	0x0280


	//----- nvinfo : EIATTR_CBANK_PARAM_SIZE
	.align		4
.L_450:
        /*0018*/ 	.byte	0x03, 0x19
        /*001a*/ 	.short	0x0280


	//----- nvinfo : EIATTR_KPARAM_INFO
	.align		4
        /*001c*/ 	.byte	0x04, 0x17
        /*001e*/ 	.short	(.L_452 - .L_451)
.L_451:
        /*0020*/ 	.word	0x00000000
        /*0024*/ 	.short	0x0000
        /*0026*/ 	.short	0x0000
        /*0028*/ 	.byte	0x00, 0xf0, 0x01, 0x0a


	//----- nvinfo : EIATTR_MAXREG_COUNT
	.align		4
.L_452:
        /*002c*/ 	.byte	0x03, 0x1b
        /*002e*/ 	.short	0x00ff


	//----- nvinfo : EIATTR_MERCURY_ISA_VERSION
	.align		4
        /*0030*/ 	.byte	0x03, 0x5f
        /*0032*/ 	.short	0x0000


	//----- nvinfo : EIATTR_COOP_GROUP_MASK_REGIDS
	.align		4
        /*0034*/ 	.byte	0x04, 0x29
        /*0036*/ 	.short	(.L_454 - .L_453)


	//   ....[0]....
.L_453:
        /*0038*/ 	.word	0xffffffff


	//   ....[1]....
        /*003c*/ 	.word	0xffffffff


	//   ....[2]....
        /*0040*/ 	.word	0xffffffff


	//   ....[3]....
        /*0044*/ 	.word	0xffffffff


	//----- nvinfo : EIATTR_COOP_GROUP_INSTR_OFFSETS
	.align		4
.L_454:
        /*0048*/ 	.byte	0x04, 0x28
        /*004a*/ 	.short	(.L_456 - .L_455)


	//   ....[0]....
.L_455:
        /*004c*/ 	.word	0x00000d50


	//   ....[1]....
        /*0050*/ 	.word	0x00000d60


	//   ....[2]....
        /*0054*/ 	.word	0x00000da0


	//   ....[3]....
        /*0058*/ 	.word	0x00000dd0


	//----- nvinfo : EIATTR_EXIT_INSTR_OFFSETS
	.align		4
.L_456:
        /*005c*/ 	.byte	0x04, 0x1c
        /*005e*/ 	.short	(.L_458 - .L_457)


	//   ....[0]....
.L_457:
        /*0060*/ 	.word	0x000000f0


	//   ....[1]....
        /*0064*/ 	.word	0x00000f50


	//----- nvinfo : EIATTR_CTAIDZ_USED
	.align		4
.L_458:
        /*0068*/ 	.byte	0x01, 0x04
	.zero		2


//--------------------- .nv.callgraph             --------------------------
	.section	.nv.callgraph,"",@"SHT_CUDA_CALLGRAPH"
	.align	4
	.sectionentsize	8
	.align		4
        /*0000*/ 	.word	0x00000000
	.align		4
        /*0004*/ 	.word	0xffffffff
	.align		4
        /*0008*/ 	.word	0x00000000
	.align		4
        /*000c*/ 	.word	0xfffffffe
	.align		4
        /*0010*/ 	.word	0x00000000
	.align		4
        /*0014*/ 	.word	0xfffffffd
	.align		4
        /*0018*/ 	.word	0x00000000
	.align		4
        /*001c*/ 	.word	0xfffffffc


//--------------------- .nv.rel.action            --------------------------
	.section	.nv.rel.action,"",@"SHT_CUDA_RELOCINFO"
	.align	8
	.sectionentsize	8
        /*0000*/ 	.byte	0x73, 0x00, 0x00, 0x00, 0x00, 0x00, 0x00, 0x00, 0x00, 0x00, 0x00, 0x11, 0x25, 0x00, 0x05, 0x36


//--------------------- .nv.constant4             --------------------------
	.section	.nv.constant4,"a",@progbits
	.align	8
	.align		8
.nv.constant4:
        /*0000*/ 	.dword	_ZN72_INTERNAL_e66dc272_36_flash_bwd_hdim32_fp16_causal_sm80_cu_d53ad458_29434cuda3std3__45__cpo5beginE
	.align		8
        /*0008*/ 	.dword	_ZN72_INTERNAL_e66dc272_36_flash_bwd_hdim32_fp16_causal_sm80_cu_d53ad458_29434cuda3std3__45__cpo3endE
	.align		8
        /*0010*/ 	.dword	_ZN72_INTERNAL_e66dc272_36_flash_bwd_hdim32_fp16_causal_sm80_cu_d53ad458_29434cuda3std3__45__cpo6cbeginE
	.align		8
        /*0018*/ 	.dword	_ZN72_INTERNAL_e66dc272_36_flash_bwd_hdim32_fp16_causal_sm80_cu_d53ad458_29434cuda3std3__45__cpo4cendE
	.align		8
        /*0020*/ 	.dword	_ZN72_INTERNAL_e66dc272_36_flash_bwd_hdim32_fp16_causal_sm80_cu_d53ad458_29434cuda3std3__474_GLOBAL__N__e66dc272_36_flash_bwd_hdim32_fp16_causal_sm80_cu_d53ad458_29436ignoreE
	.align		8
        /*0028*/ 	.dword	_ZN72_INTERNAL_e66dc272_36_flash_bwd_hdim32_fp16_causal_sm80_cu_d53ad458_29434cuda3std3__419piecewise_constructE
	.align		8
        /*0030*/ 	.dword	_ZN72_INTERNAL_e66dc272_36_flash_bwd_hdim32_fp16_causal_sm80_cu_d53ad458_29434cuda3std3__48in_placeE
	.align		8
        /*0038*/ 	.dword	_ZN72_INTERNAL_e66dc272_36_flash_bwd_hdim32_fp16_causal_sm80_cu_d53ad458_29434cuda3std6ranges3__45__cpo4swapE
	.align		8
        /*0040*/ 	.dword	_ZN72_INTERNAL_e66dc272_36_flash_bwd_hdim32_fp16_causal_sm80_cu_d53ad458_29434cuda3std6ranges3__45__cpo9iter_moveE
	.align		8
        /*0048*/ 	.dword	_ZN72_INTERNAL_e66dc272_36_flash_bwd_hdim32_fp16_causal_sm80_cu_d53ad458_29434cute7productE
	.align		8
        /*0050*/ 	.dword	_ZN72_INTERNAL_e66dc272_36_flash_bwd_hdim32_fp16_causal_sm80_cu_d53ad458_29434cute1_E


//--------------------- .nv.constant0._ZN5flash44flash_bwd_dq_dk_dv_loop_seqk_parallel_kernelI23Flash_bwd_kernel_traitsILi32ELi128ELi128ELi8ELi4ELi4ELi4ELb1ELb0EN7cutlass6half_tE19Flash_kernel_traitsILi32ELi128ELi128ELi8ES3_EELb0ELb1ELb0ELb0ELb0ELb0ELb0EEEvNS_16Flash_bwd_paramsE --------------------------
	.section	.nv.constant0._ZN5flash44flash_bwd_dq_dk_dv_loop_seqk_parallel_kernelI23Flash_bwd_kernel_traitsILi32ELi128ELi128ELi8ELi4ELi4ELi4ELb1ELb0EN7cutlass6half_tE19Flash_kernel_traitsILi32ELi128ELi128ELi8ES3_EELb0ELb1ELb0ELb0ELb0ELb0ELb0EEEvNS_16Flash_bwd_paramsE,"a",@progbits
	.sectionflags	@""
	.align	4
.nv.constant0._ZN5flash44flash_bwd_dq_dk_dv_loop_seqk_parallel_kernelI23Flash_bwd_kernel_traitsILi32ELi128ELi128ELi8ELi4ELi4ELi4ELb1ELb0EN7cutlass6half_tE19Flash_kernel_traitsILi32ELi128ELi128ELi8ES3_EELb0ELb1ELb0ELb0ELb0ELb0ELb0EEEvNS_16Flash_bwd_paramsE:
	.zero		992


//--------------------- .nv.constant0._ZN5flash44flash_bwd_dq_dk_dv_loop_seqk_parallel_kernelI23Flash_bwd_kernel_traitsILi32ELi128ELi128ELi8ELi4ELi4ELi4ELb1ELb0EN7cutlass6half_tE19Flash_kernel_traitsILi32ELi128ELi128ELi8ES3_EELb0ELb1ELb0ELb0ELb1ELb1ELb0EEEvNS_16Flash_bwd_paramsE --------------------------
	.section	.nv.constant0._ZN5flash44flash_bwd_dq_dk_dv_loop_seqk_parallel_kernelI23Flash_bwd_kernel_traitsILi32ELi128ELi128ELi8ELi4ELi4ELi4ELb1ELb0EN7cutlass6half_tE19Flash_kernel_traitsILi32ELi128ELi128ELi8ES3_EELb0ELb1ELb0ELb0ELb1ELb1ELb0EEEvNS_16Flash_bwd_paramsE,"a",@progbits
	.sectionflags	@""
	.align	4
.nv.constant0._ZN5flash44flash_bwd_dq_dk_dv_loop_seqk_parallel_kernelI23Flash_bwd_kernel_traitsILi32ELi128ELi128ELi8ELi4ELi4ELi4ELb1ELb0EN7cutlass6half_tE19Flash_kernel_traitsILi32ELi128ELi128ELi8ES3_EELb0ELb1ELb0ELb0ELb1ELb1ELb0EEEvNS_16Flash_bwd_paramsE:
	.zero		992


//--------------------- .nv.constant0._ZN5flash44flash_bwd_dq_dk_dv_loop_seqk_parallel_kernelI23Flash_bwd_kernel_traitsILi32ELi128ELi128ELi8ELi4ELi4ELi4ELb1ELb0EN7cutlass6half_tE19Flash_kernel_traitsILi32ELi128ELi128ELi8ES3_EELb0ELb1ELb0ELb0ELb0ELb1ELb0EEEvNS_16Flash_bwd_paramsE --------------------------
	.section	.nv.constant0._ZN5flash44flash_bwd_dq_dk_dv_loop_seqk_parallel_kernelI23Flash_bwd_kernel_traitsILi32ELi128ELi128ELi8ELi4ELi4ELi4ELb1ELb0EN7cutlass6half_tE19Flash_kernel_traitsILi32ELi128ELi128ELi8ES3_EELb0ELb1ELb0ELb0ELb0ELb1ELb0EEEvNS_16Flash_bwd_paramsE,"a",@progbits
	.sectionflags	@""
	.align	4
.nv.constant0._ZN5flash44flash_bwd_dq_dk_dv_loop_seqk_parallel_kernelI23Flash_bwd_kernel_traitsILi32ELi128ELi128ELi8ELi4ELi4ELi4ELb1ELb0EN7cutlass6half_tE19Flash_kernel_traitsILi32ELi128ELi128ELi8ES3_EELb0ELb1ELb0ELb0ELb0ELb1ELb0EEEvNS_16Flash_bwd_paramsE:
	.zero		992


//--------------------- .nv.constant0._ZN5flash44flash_bwd_dq_dk_dv_loop_seqk_parallel_kernelI23Flash_bwd_kernel_traitsILi32ELi128ELi128ELi8ELi4ELi4ELi4ELb1ELb0EN7cutlass6half_tE19Flash_kernel_traitsILi32ELi128ELi128ELi8ES3_EELb0ELb1ELb0ELb1ELb0ELb0ELb0EEEvNS_16Flash_bwd_paramsE --------------------------
	.section	.nv.constant0._ZN5flash44flash_bwd_dq_dk_dv_loop_seqk_parallel_kernelI23Flash_bwd_kernel_traitsILi32ELi128ELi128ELi8ELi4ELi4ELi4ELb1ELb0EN7cutlass6half_tE19Flash_kernel_traitsILi32ELi128ELi128ELi8ES3_EELb0ELb1ELb0ELb1ELb0ELb0ELb0EEEvNS_16Flash_bwd_paramsE,"a",@progbits
	.sectionflags	@""
	.align	4
.nv.constant0._ZN5flash44flash_bwd_dq_dk_dv_loop_seqk_parallel_kernelI23Flash_bwd_kernel_traitsILi32ELi128ELi128ELi8ELi4ELi4ELi4ELb1ELb0EN7cutlass6half_tE19Flash_kernel_traitsILi32ELi128ELi128ELi8ES3_EELb0ELb1ELb0ELb1ELb0ELb0ELb0EEEvNS_16Flash_bwd_paramsE:
	.zero		992


//--------------------- .nv.constant0._ZN5flash27flash_bwd_convert_dq_kernelI23Flash_bwd_kernel_traitsILi32ELi128ELi128ELi8ELi4ELi4ELi4ELb1ELb0EN7cutlass6half_tE19Flash_kernel_traitsILi32ELi128ELi128ELi8ES3_EEEEvNS_16Flash_bwd_paramsEi --------------------------
	.section	.nv.constant0._ZN5flash27flash_bwd_convert_dq_kernelI23Flash_bwd_kernel_traitsILi32ELi128ELi128ELi8ELi4ELi4ELi4ELb1ELb0EN7cutlass6half_tE19Flash_kernel_traitsILi32ELi128ELi128ELi8ES3_EEEEvNS_16Flash_bwd_paramsEi,"a",@progbits
	.sectionflags	@""
	.align	4
.nv.constant0._ZN5flash27flash_bwd_convert_dq_kernelI23Flash_bwd_kernel_traitsILi32ELi128ELi128ELi8ELi4ELi4ELi4ELb1ELb0EN7cutlass6half_tE19Flash_kernel_traitsILi32ELi128ELi128ELi8ES3_EEEEvNS_16Flash_bwd_paramsEi:
	.zero		996


//--------------------- .nv.constant0._ZN5flash44flash_bwd_dq_dk_dv_loop_seqk_parallel_kernelI23Flash_bwd_kernel_traitsILi32ELi128ELi128ELi8ELi4ELi4ELi4ELb1ELb0EN7cutlass6half_tE19Flash_kernel_traitsILi32ELi128ELi128ELi8ES3_EELb1ELb1ELb0ELb0ELb0ELb0ELb0EEEvNS_16Flash_bwd_paramsE --------------------------
	.section	.nv.constant0._ZN5flash44flash_bwd_dq_dk_dv_loop_seqk_parallel_kernelI23Flash_bwd_kernel_traitsILi32ELi128ELi128ELi8ELi4ELi4ELi4ELb1ELb0EN7cutlass6half_tE19Flash_kernel_traitsILi32ELi128ELi128ELi8ES3_EELb1ELb1ELb0ELb0ELb0ELb0ELb0EEEvNS_16Flash_bwd_paramsE,"a",@progbits
	.sectionflags	@""
	.align	4
.nv.constant0._ZN5flash44flash_bwd_dq_dk_dv_loop_seqk_parallel_kernelI23Flash_bwd_kernel_traitsILi32ELi128ELi128ELi8ELi4ELi4ELi4ELb1ELb0EN7cutlass6half_tE19Flash_kernel_traitsILi32ELi128ELi128ELi8ES3_EELb1ELb1ELb0ELb0ELb0ELb0ELb0EEEvNS_16Flash_bwd_paramsE:
	.zero		992


//--------------------- .nv.constant0._ZN5flash44flash_bwd_dq_dk_dv_loop_seqk_parallel_kernelI23Flash_bwd_kernel_traitsILi32ELi128ELi128ELi8ELi4ELi4ELi4ELb1ELb0EN7cutlass6half_tE19Flash_kernel_traitsILi32ELi128ELi128ELi8ES3_EELb0ELb1ELb0ELb0ELb0ELb0ELb1EEEvNS_16Flash_bwd_paramsE --------------------------
	.section	.nv.constant0._ZN5flash44flash_bwd_dq_dk_dv_loop_seqk_parallel_kernelI23Flash_bwd_kernel_traitsILi32ELi128ELi128ELi8ELi4ELi4ELi4ELb1ELb0EN7cutlass6half_tE19Flash_kernel_traitsILi32ELi128ELi128ELi8ES3_EELb0ELb1ELb0ELb0ELb0ELb0ELb1EEEvNS_16Flash_bwd_paramsE,"a",@progbits
	.sectionflags	@""
	.align	4
.nv.constant0._ZN5flash44flash_bwd_dq_dk_dv_loop_seqk_parallel_kernelI23Flash_bwd_kernel_traitsILi32ELi128ELi128ELi8ELi4ELi4ELi4ELb1ELb0EN7cutlass6half_tE19Flash_kernel_traitsILi32ELi128ELi128ELi8ES3_EELb0ELb1ELb0ELb0ELb0ELb0ELb1EEEvNS_16Flash_bwd_paramsE:
	.zero		992


//--------------------- .nv.constant0._ZN5flash44flash_bwd_dq_dk_dv_loop_seqk_parallel_kernelI23Flash_bwd_kernel_traitsILi32ELi128ELi128ELi8ELi4ELi4ELi4ELb1ELb0EN7cutlass6half_tE19Flash_kernel_traitsILi32ELi128ELi128ELi8ES3_EELb1ELb1ELb0ELb0ELb1ELb1ELb0EEEvNS_16Flash_bwd_paramsE --------------------------
	.section	.nv.constant0._ZN5flash44flash_bwd_dq_dk_dv_loop_seqk_parallel_kernelI23Flash_bwd_kernel_traitsILi32ELi128ELi128ELi8ELi4ELi4ELi4ELb1ELb0EN7cutlass6half_tE19Flash_kernel_traitsILi32ELi128ELi128ELi8ES3_EELb1ELb1ELb0ELb0ELb1ELb1ELb0EEEvNS_16Flash_bwd_paramsE,"a",@progbits
	.sectionflags	@""
	.align	4
.nv.constant0._ZN5flash44flash_bwd_dq_dk_dv_loop_seqk_parallel_kernelI23Flash_bwd_kernel_traitsILi32ELi128ELi128ELi8ELi4ELi4ELi4ELb1ELb0EN7cutlass6half_tE19Flash_kernel_traitsILi32ELi128ELi128ELi8ES3_EELb1ELb1ELb0ELb0ELb1ELb1ELb0EEEvNS_16Flash_bwd_paramsE:
	.zero		992


//--------------------- .nv.constant0._ZN5flash44flash_bwd_dq_dk_dv_loop_seqk_parallel_kernelI23Flash_bwd_kernel_traitsILi32ELi128ELi128ELi8ELi4ELi4ELi4ELb1ELb0EN7cutlass6half_tE19Flash_kernel_traitsILi32ELi128ELi128ELi8ES3_EELb0ELb1ELb0ELb0ELb1ELb1ELb1EEEvNS_16Flash_bwd_paramsE --------------------------
	.section	.nv.constant0._ZN5flash44flash_bwd_dq_dk_dv_loop_seqk_parallel_kernelI23Flash_bwd_kernel_traitsILi32ELi128ELi128ELi8ELi4ELi4ELi4ELb1ELb0EN7cutlass6half_tE19Flash_kernel_traitsILi32ELi128ELi128ELi8ES3_EELb0ELb1ELb0ELb0ELb1ELb1ELb1EEEvNS_16Flash_bwd_paramsE,"a",@progbits
	.sectionflags	@""
	.align	4
.nv.constant0._ZN5flash44flash_bwd_dq_dk_dv_loop_seqk_parallel_kernelI23Flash_bwd_kernel_traitsILi32ELi128ELi128ELi8ELi4ELi4ELi4ELb1ELb0EN7cutlass6half_tE19Flash_kernel_traitsILi32ELi128ELi128ELi8ES3_EELb0ELb1ELb0ELb0ELb1ELb1ELb1EEEvNS_16Flash_bwd_paramsE:
	.zero		992


//--------------------- .nv.constant0._ZN5flash44flash_bwd_dq_dk_dv_loop_seqk_parallel_kernelI23Flash_bwd_kernel_traitsILi32ELi128ELi128ELi8ELi4ELi4ELi4ELb1ELb0EN7cutlass6half_tE19Flash_kernel_traitsILi32ELi128ELi128ELi8ES3_EELb1ELb1ELb0ELb0ELb0ELb1ELb0EEEvNS_16Flash_bwd_paramsE --------------------------
	.section	.nv.constant0._ZN5flash44flash_bwd_dq_dk_dv_loop_seqk_parallel_kernelI23Flash_bwd_kernel_traitsILi32ELi128ELi128ELi8ELi4ELi4ELi4ELb1ELb0EN7cutlass6half_tE19Flash_kernel_traitsILi32ELi128ELi128ELi8ES3_EELb1ELb1ELb0ELb0ELb0ELb1ELb0EEEvNS_16Flash_bwd_paramsE,"a",@progbits
	.sectionflags	@""
	.align	4
.nv.constant0._ZN5flash44flash_bwd_dq_dk_dv_loop_seqk_parallel_kernelI23Flash_bwd_kernel_traitsILi32ELi128ELi128ELi8ELi4ELi4ELi4ELb1ELb0EN7cutlass6half_tE19Flash_kernel_traitsILi32ELi128ELi128ELi8ES3_EELb1ELb1ELb0ELb0ELb0ELb1ELb0EEEvNS_16Flash_bwd_paramsE:
	.zero		992


//--------------------- .nv.constant0._ZN5flash44flash_bwd_dq_dk_dv_loop_seqk_parallel_kernelI23Flash_bwd_kernel_traitsILi32ELi128ELi128ELi8ELi4ELi4ELi4ELb1ELb0EN7cutlass6half_tE19Flash_kernel_traitsILi32ELi128ELi128ELi8ES3_EELb0ELb1ELb0ELb0ELb0ELb1ELb1EEEvNS_16Flash_bwd_paramsE --------------------------
	.section	.nv.constant0._ZN5flash44flash_bwd_dq_dk_dv_loop_seqk_parallel_kernelI23Flash_bwd_kernel_traitsILi32ELi128ELi128ELi8ELi4ELi4ELi4ELb1ELb0EN7cutlass6half_tE19Flash_kernel_traitsILi32ELi128ELi128ELi8ES3_EELb0ELb1ELb0ELb0ELb0ELb1ELb1EEEvNS_16Flash_bwd_paramsE,"a",@progbits
	.sectionflags	@""
	.align	4
.nv.constant0._ZN5flash44flash_bwd_dq_dk_dv_loop_seqk_parallel_kernelI23Flash_bwd_kernel_traitsILi32ELi128ELi128ELi8ELi4ELi4ELi4ELb1ELb0EN7cutlass6half_tE19Flash_kernel_traitsILi32ELi128ELi128ELi8ES3_EELb0ELb1ELb0ELb0ELb0ELb1ELb1EEEvNS_16Flash_bwd_paramsE:
	.zero		992


//--------------------- .nv.constant0._ZN5flash44flash_bwd_dq_dk_dv_loop_seqk_parallel_kernelI23Flash_bwd_kernel_traitsILi32ELi128ELi128ELi8ELi4ELi4ELi4ELb1ELb0EN7cutlass6half_tE19Flash_kernel_traitsILi32ELi128ELi128ELi8ES3_EELb1ELb1ELb0ELb1ELb0ELb0ELb0EEEvNS_16Flash_bwd_paramsE --------------------------
	.section	.nv.constant0._ZN5flash44flash_bwd_dq_dk_dv_loop_seqk_parallel_kernelI23Flash_bwd_kernel_traitsILi32ELi128ELi128ELi8ELi4ELi4ELi4ELb1ELb0EN7cutlass6half_tE19Flash_kernel_traitsILi32ELi128ELi128ELi8ES3_EELb1ELb1ELb0ELb1ELb0ELb0ELb0EEEvNS_16Flash_bwd_paramsE,"a",@progbits
	.sectionflags	@""
	.align	4
.nv.constant0._ZN5flash44flash_bwd_dq_dk_dv_loop_seqk_parallel_kernelI23Flash_bwd_kernel_traitsILi32ELi128ELi128ELi8ELi4ELi4ELi4ELb1ELb0EN7cutlass6half_tE19Flash_kernel_traitsILi32ELi128ELi128ELi8ES3_EELb1ELb1ELb0ELb1ELb0ELb0ELb0EEEvNS_16Flash_bwd_paramsE:
	.zero		992


//--------------------- .nv.constant0._ZN5flash44flash_bwd_dq_dk_dv_loop_seqk_parallel_kernelI23Flash_bwd_kernel_traitsILi32ELi128ELi128ELi8ELi4ELi4ELi4ELb1ELb0EN7cutlass6half_tE19Flash_kernel_traitsILi32ELi128ELi128ELi8ES3_EELb0ELb1ELb0ELb1ELb0ELb0ELb1EEEvNS_16Flash_bwd_paramsE --------------------------
	.section	.nv.constant0._ZN5flash44flash_bwd_dq_dk_dv_loop_seqk_parallel_kernelI23Flash_bwd_kernel_traitsILi32ELi128ELi128ELi8ELi4ELi4ELi4ELb1ELb0EN7cutlass6half_tE19Flash_kernel_traitsILi32ELi128ELi128ELi8ES3_EELb0ELb1ELb0ELb1ELb0ELb0ELb1EEEvNS_16Flash_bwd_paramsE,"a",@progbits
	.sectionflags	@""
	.align	4
.nv.constant0._ZN5flash44flash_bwd_dq_dk_dv_loop_seqk_parallel_kernelI23Flash_bwd_kernel_traitsILi32ELi128ELi128ELi8ELi4ELi4ELi4ELb1ELb0EN7cutlass6half_tE19Flash_kernel_traitsILi32ELi128ELi128ELi8ES3_EELb0ELb1ELb0ELb1ELb0ELb0ELb1EEEvNS_16Flash_bwd_paramsE:
	.zero		992


//--------------------- .nv.constant0._ZN5flash25flash_bwd_dot_do_o_kernelILb0E23Flash_bwd_kernel_traitsILi32ELi128ELi128ELi8ELi4ELi4ELi4ELb1ELb0EN7cutlass6half_tE19Flash_kernel_traitsILi32ELi128ELi128ELi8ES3_EEEEvNS_16Flash_bwd_paramsE --------------------------
	.section	.nv.constant0._ZN5flash25flash_bwd_dot_do_o_kernelILb0E23Flash_bwd_kernel_traitsILi32ELi128ELi128ELi8ELi4ELi4ELi4ELb1ELb0EN7cutlass6half_tE19Flash_kernel_traitsILi32ELi128ELi128ELi8ES3_EEEEvNS_16Flash_bwd_paramsE,"a",@progbits
	.sectionflags	@""
	.align	4
.nv.constant0._ZN5flash25flash_bwd_dot_do_o_kernelILb0E23Flash_bwd_kernel_traitsILi32ELi128ELi128ELi8ELi4ELi4ELi4ELb1ELb0EN7cutlass6half_tE19Flash_kernel_traitsILi32ELi128ELi128ELi8ES3_EEEEvNS_16Flash_bwd_paramsE:
	.zero		992


//--------------------- .nv.constant0._ZN5flash25flash_bwd_dot_do_o_kernelILb1E23Flash_bwd_kernel_traitsILi32ELi128ELi128ELi8ELi4ELi4ELi4ELb1ELb0EN7cutlass6half_tE19Flash_kernel_traitsILi32ELi128ELi128ELi8ES3_EEEEvNS_16Flash_bwd_paramsE --------------------------
	.section	.nv.constant0._ZN5flash25flash_bwd_dot_do_o_kernelILb1E23Flash_bwd_kernel_traitsILi32ELi128ELi128ELi8ELi4ELi4ELi4ELb1ELb0EN7cutlass6half_tE19Flash_kernel_traitsILi32ELi128ELi128ELi8ES3_EEEEvNS_16Flash_bwd_paramsE,"a",@progbits
	.sectionflags	@""
	.align	4
.nv.constant0._ZN5flash25flash_bwd_dot_do_o_kernelILb1E23Flash_bwd_kernel_traitsILi32ELi128ELi128ELi8ELi4ELi4ELi4ELb1ELb0EN7cutlass6half_tE19Flash_kernel_traitsILi32ELi128ELi128ELi8ES3_EEEEvNS_16Flash_bwd_paramsE:
	.zero		992


//--------------------- .nv.constant0._ZN5flash27flash_bwd_convert_dq_kernelI23Flash_bwd_kernel_traitsILi32ELi128ELi128ELi8ELi4ELi4ELi4ELb0ELb0EN7cutlass6half_tE19Flash_kernel_traitsILi32ELi128ELi128ELi8ES3_EEEEvNS_16Flash_bwd_paramsEi --------------------------
	.section	.nv.constant0._ZN5flash27flash_bwd_convert_dq_kernelI23Flash_bwd_kernel_traitsILi32ELi128ELi128ELi8ELi4ELi4ELi4ELb0ELb0EN7cutlass6half_tE19Flash_kernel_traitsILi32ELi128ELi128ELi8ES3_EEEEvNS_16Flash_bwd_paramsEi,"a",@progbits
	.sectionflags	@""
	.align	4
.nv.constant0._ZN5flash27flash_bwd_convert_dq_kernelI23Flash_bwd_kernel_traitsILi32ELi128ELi128ELi8ELi4ELi4ELi4ELb0ELb0EN7cutlass6half_tE19Flash_kernel_traitsILi32ELi128ELi128ELi8ES3_EEEEvNS_16Flash_bwd_paramsEi:
	.zero		996


//--------------------- .nv.constant0._ZN5flash44flash_bwd_dq_dk_dv_loop_seqk_parallel_kernelI23Flash_bwd_kernel_traitsILi32ELi128ELi128ELi8ELi4ELi4ELi4ELb0ELb0EN7cutlass6half_tE19Flash_kernel_traitsILi32ELi128ELi128ELi8ES3_EELb1ELb1ELb0ELb0ELb0ELb0ELb0EEEvNS_16Flash_bwd_paramsE --------------------------
	.section	.nv.constant0._ZN5flash44flash_bwd_dq_dk_dv_loop_seqk_parallel_kernelI23Flash_bwd_kernel_traitsILi32ELi128ELi128ELi8ELi4ELi4ELi4ELb0ELb0EN7cutlass6half_tE19Flash_kernel_traitsILi32ELi128ELi128ELi8ES3_EELb1ELb1ELb0ELb0ELb0ELb0ELb0EEEvNS_16Flash_bwd_paramsE,"a",@progbits
	.sectionflags	@""
	.align	4
.nv.constant0._ZN5flash44flash_bwd_dq_dk_dv_loop_seqk_parallel_kernelI23Flash_bwd_kernel_traitsILi32ELi128ELi128ELi8ELi4ELi4ELi4ELb0ELb0EN7cutlass6half_tE19Flash_kernel_traitsILi32ELi128ELi128ELi8ES3_EELb1ELb1ELb0ELb0ELb0ELb0ELb0EEEvNS_16Flash_bwd_paramsE:
	.zero		992


//--------------------- .nv.constant0._ZN5flash44flash_bwd_dq_dk_dv_loop_seqk_parallel_kernelI23Flash_bwd_kernel_traitsILi32ELi128ELi128ELi8ELi4ELi4ELi4ELb0ELb0EN7cutlass6half_tE19Flash_kernel_traitsILi32ELi128ELi128ELi8ES3_EELb0ELb1ELb0ELb0ELb0ELb0ELb1EEEvNS_16Flash_bwd_paramsE --------------------------
	.section	.nv.constant0._ZN5flash44flash_bwd_dq_dk_dv_loop_seqk_parallel_kernelI23Flash_bwd_kernel_traitsILi32ELi128ELi128ELi8ELi4ELi4ELi4ELb0ELb0EN7cutlass6half_tE19Flash_kernel_traitsILi32ELi128ELi128ELi8ES3_EELb0ELb1ELb0ELb0ELb0ELb0ELb1EEEvNS_16Flash_bwd_paramsE,"a",@progbits
	.sectionflags	@""
	.align	4
.nv.constant0._ZN5flash44flash_bwd_dq_dk_dv_loop_seqk_parallel_kernelI23Flash_bwd_kernel_traitsILi32ELi128ELi128ELi8ELi4ELi4ELi4ELb0ELb0EN7cutlass6half_tE19Flash_kernel_traitsILi32ELi128ELi128ELi8ES3_EELb0ELb1ELb0ELb0ELb0ELb0ELb1EEEvNS_16Flash_bwd_paramsE:
	.zero		992


//--------------------- .nv.constant0._ZN5flash44flash_bwd_dq_dk_dv_loop_seqk_parallel_kernelI23Flash_bwd_kernel_traitsILi32ELi128ELi128ELi8ELi4ELi4ELi4ELb0ELb0EN7cutlass6half_tE19Flash_kernel_traitsILi32ELi128ELi128ELi8ES3_EELb1ELb1ELb0ELb0ELb1ELb1ELb0EEEvNS_16Flash_bwd_paramsE --------------------------
	.section	.nv.constant0._ZN5flash44flash_bwd_dq_dk_dv_loop_seqk_parallel_kernelI23Flash_bwd_kernel_traitsILi32ELi128ELi128ELi8ELi4ELi4ELi4ELb0ELb0EN7cutlass6half_tE19Flash_kernel_traitsILi32ELi128ELi128ELi8ES3_EELb1ELb1ELb0ELb0ELb1ELb1ELb0EEEvNS_16Flash_bwd_paramsE,"a",@progbits
	.sectionflags	@""
	.align	4
.nv.constant0._ZN5flash44flash_bwd_dq_dk_dv_loop_seqk_parallel_kernelI23Flash_bwd_kernel_traitsILi32ELi128ELi128ELi8ELi4ELi4ELi4ELb0ELb0EN7cutlass6half_tE19Flash_kernel_traitsILi32ELi128ELi128ELi8ES3_EELb1ELb1ELb0ELb0ELb1ELb1ELb0EEEvNS_16Flash_bwd_paramsE:
	.zero		992


//--------------------- .nv.constant0._ZN5flash44flash_bwd_dq_dk_dv_loop_seqk_parallel_kernelI23Flash_bwd_kernel_traitsILi32ELi128ELi128ELi8ELi4ELi4ELi4ELb0ELb0EN7cutlass6half_tE19Flash_kernel_traitsILi32ELi128ELi128ELi8ES3_EELb0ELb1ELb0ELb0ELb1ELb1ELb1EEEvNS_16Flash_bwd_paramsE --------------------------
	.section	.nv.constant0._ZN5flash44flash_bwd_dq_dk_dv_loop_seqk_parallel_kernelI23Flash_bwd_kernel_traitsILi32ELi128ELi128ELi8ELi4ELi4ELi4ELb0ELb0EN7cutlass6half_tE19Flash_kernel_traitsILi32ELi128ELi128ELi8ES3_EELb0ELb1ELb0ELb0ELb1ELb1ELb1EEEvNS_16Flash_bwd_paramsE,"a",@progbits
	.sectionflags	@""
	.align	4
.nv.constant0._ZN5flash44flash_bwd_dq_dk_dv_loop_seqk_parallel_kernelI23Flash_bwd_kernel_traitsILi32ELi128ELi128ELi8ELi4ELi4ELi4ELb0ELb0EN7cutlass6half_tE19Flash_kernel_traitsILi32ELi128ELi128ELi8ES3_EELb0ELb1ELb0ELb0ELb1ELb1ELb1EEEvNS_16Flash_bwd_paramsE:
	.zero		992


//--------------------- .nv.constant0._ZN5flash44flash_bwd_dq_dk_dv_loop_seqk_parallel_kernelI23Flash_bwd_kernel_traitsILi32ELi128ELi128ELi8ELi4ELi4ELi4ELb0ELb0EN7cutlass6half_tE19Flash_kernel_traitsILi32ELi128ELi128ELi8ES3_EELb1ELb1ELb0ELb0ELb0ELb1ELb0EEEvNS_16Flash_bwd_paramsE --------------------------
	.section	.nv.constant0._ZN5flash44flash_bwd_dq_dk_dv_loop_seqk_parallel_kernelI23Flash_bwd_kernel_traitsILi32ELi128ELi128ELi8ELi4ELi4ELi4ELb0ELb0EN7cutlass6half_tE19Flash_kernel_traitsILi32ELi128ELi128ELi8ES3_EELb1ELb1ELb0ELb0ELb0ELb1ELb0EEEvNS_16Flash_bwd_paramsE,"a",@progbits
	.sectionflags	@""
	.align	4
.nv.constant0._ZN5flash44flash_bwd_dq_dk_dv_loop_seqk_parallel_kernelI23Flash_bwd_kernel_traitsILi32ELi128ELi128ELi8ELi4ELi4ELi4ELb0ELb0EN7cutlass6half_tE19Flash_kernel_traitsILi32ELi128ELi128ELi8ES3_EELb1ELb1ELb0ELb0ELb0ELb1ELb0EEEvNS_16Flash_bwd_paramsE:
	.zero		992


//--------------------- .nv.constant0._ZN5flash44flash_bwd_dq_dk_dv_loop_seqk_parallel_kernelI23Flash_bwd_kernel_traitsILi32ELi128ELi128ELi8ELi4ELi4ELi4ELb0ELb0EN7cutlass6half_tE19Flash_kernel_traitsILi32ELi128ELi128ELi8ES3_EELb0ELb1ELb0ELb0ELb0ELb1ELb1EEEvNS_16Flash_bwd_paramsE --------------------------
	.section	.nv.constant0._ZN5flash44flash_bwd_dq_dk_dv_loop_seqk_parallel_kernelI23Flash_bwd_kernel_traitsILi32ELi128ELi128ELi8ELi4ELi4ELi4ELb0ELb0EN7cutlass6half_tE19Flash_kernel_traitsILi32ELi128ELi128ELi8ES3_EELb0ELb1ELb0ELb0ELb0ELb1ELb1EEEvNS_16Flash_bwd_paramsE,"a",@progbits
	.sectionflags	@""
	.align	4
.nv.constant0._ZN5flash44flash_bwd_dq_dk_dv_loop_seqk_parallel_kernelI23Flash_bwd_kernel_traitsILi32ELi128ELi128ELi8ELi4ELi4ELi4ELb0ELb0EN7cutlass6half_tE19Flash_kernel_traitsILi32ELi128ELi128ELi8ES3_EELb0ELb1ELb0ELb0ELb0ELb1ELb1EEEvNS_16Flash_bwd_paramsE:
	.zero		992


//--------------------- .nv.constant0._ZN5flash44flash_bwd_dq_dk_dv_loop_seqk_parallel_kernelI23Flash_bwd_kernel_traitsILi32ELi128ELi128ELi8ELi4ELi4ELi4ELb0ELb0EN7cutlass6half_tE19Flash_kernel_traitsILi32ELi128ELi128ELi8ES3_EELb1ELb1ELb0ELb1ELb0ELb0ELb0EEEvNS_16Flash_bwd_paramsE --------------------------
	.section	.nv.constant0._ZN5flash44flash_bwd_dq_dk_dv_loop_seqk_parallel_kernelI23Flash_bwd_kernel_traitsILi32ELi128ELi128ELi8ELi4ELi4ELi4ELb0ELb0EN7cutlass6half_tE19Flash_kernel_traitsILi32ELi128ELi128ELi8ES3_EELb1ELb1ELb0ELb1ELb0ELb0ELb0EEEvNS_16Flash_bwd_paramsE,"a",@progbits
	.sectionflags	@""
	.align	4
.nv.constant0._ZN5flash44flash_bwd_dq_dk_dv_loop_seqk_parallel_kernelI23Flash_bwd_kernel_traitsILi32ELi128ELi128ELi8ELi4ELi4ELi4ELb0ELb0EN7cutlass6half_tE19Flash_kernel_traitsILi32ELi128ELi128ELi8ES3_EELb1ELb1ELb0ELb1ELb0ELb0ELb0EEEvNS_16Flash_bwd_paramsE:
	.zero		992


//--------------------- .nv.constant0._ZN5flash44flash_bwd_dq_dk_dv_loop_seqk_parallel_kernelI23Flash_bwd_kernel_traitsILi32ELi128ELi128ELi8ELi4ELi4ELi4ELb0ELb0EN7cutlass6half_tE19Flash_kernel_traitsILi32ELi128ELi128ELi8ES3_EELb0ELb1ELb0ELb1ELb0ELb0ELb1EEEvNS_16Flash_bwd_paramsE --------------------------
	.section	.nv.constant0._ZN5flash44flash_bwd_dq_dk_dv_loop_seqk_parallel_kernelI23Flash_bwd_kernel_traitsILi32ELi128ELi128ELi8ELi4ELi4ELi4ELb0ELb0EN7cutlass6half_tE19Flash_kernel_traitsILi32ELi128ELi128ELi8ES3_EELb0ELb1ELb0ELb1ELb0ELb0ELb1EEEvNS_16Flash_bwd_paramsE,"a",@progbits
	.sectionflags	@""
	.align	4
.nv.constant0._ZN5flash44flash_bwd_dq_dk_dv_loop_seqk_parallel_kernelI23Flash_bwd_kernel_traitsILi32ELi128ELi128ELi8ELi4ELi4ELi4ELb0ELb0EN7cutlass6half_tE19Flash_kernel_traitsILi32ELi128ELi128ELi8ES3_EELb0ELb1ELb0ELb1ELb0ELb0ELb1EEEvNS_16Flash_bwd_paramsE:
	.zero		992


//--------------------- .nv.constant0._ZN5flash25flash_bwd_dot_do_o_kernelILb0E23Flash_bwd_kernel_traitsILi32ELi128ELi128ELi8ELi4ELi4ELi4ELb0ELb0EN7cutlass6half_tE19Flash_kernel_traitsILi32ELi128ELi128ELi8ES3_EEEEvNS_16Flash_bwd_paramsE --------------------------
	.section	.nv.constant0._ZN5flash25flash_bwd_dot_do_o_kernelILb0E23Flash_bwd_kernel_traitsILi32ELi128ELi128ELi8ELi4ELi4ELi4ELb0ELb0EN7cutlass6half_tE19Flash_kernel_traitsILi32ELi128ELi128ELi8ES3_EEEEvNS_16Flash_bwd_paramsE,"a",@progbits
	.sectionflags	@""
	.align	4
.nv.constant0._ZN5flash25flash_bwd_dot_do_o_kernelILb0E23Flash_bwd_kernel_traitsILi32ELi128ELi128ELi8ELi4ELi4ELi4ELb0ELb0EN7cutlass6half_tE19Flash_kernel_traitsILi32ELi128ELi128ELi8ES3_EEEEvNS_16Flash_bwd_paramsE:
	.zero		992


//--------------------- .nv.constant0._ZN5flash25flash_bwd_dot_do_o_kernelILb1E23Flash_bwd_kernel_traitsILi32ELi128ELi128ELi8ELi4ELi4ELi4ELb0ELb0EN7cutlass6half_tE19Flash_kernel_traitsILi32ELi128ELi128ELi8ES3_EEEEvNS_16Flash_bwd_paramsE --------------------------
	.section	.nv.constant0._ZN5flash25flash_bwd_dot_do_o_kernelILb1E23Flash_bwd_kernel_traitsILi32ELi128ELi128ELi8ELi4ELi4ELi4ELb0ELb0EN7cutlass6half_tE19Flash_kernel_traitsILi32ELi128ELi128ELi8ES3_EEEEvNS_16Flash_bwd_paramsE,"a",@progbits
	.sectionflags	@""
	.align	4
.nv.constant0._ZN5flash25flash_bwd_dot_do_o_kernelILb1E23Flash_bwd_kernel_traitsILi32ELi128ELi128ELi8ELi4ELi4ELi4ELb0ELb0EN7cutlass6half_tE19Flash_kernel_traitsILi32ELi128ELi128ELi8ES3_EEEEvNS_16Flash_bwd_paramsE:
	.zero		992


//--------------------- .text._ZN5flash44flash_bwd_dq_dk_dv_loop_seqk_parallel_kernelI23Flash_bwd_kernel_traitsILi32ELi128ELi128ELi8ELi4ELi4ELi4ELb1ELb0EN7cutlass6half_tE19Flash_kernel_traitsILi32ELi128ELi128ELi8ES3_EELb0ELb1ELb0ELb0ELb0ELb0ELb0EEEvNS_16Flash_bwd_paramsE --------------------------
	.section	.text._ZN5flash44flash_bwd_dq_dk_dv_loop_seqk_parallel_kernelI23Flash_bwd_kernel_traitsILi32ELi128ELi128ELi8ELi4ELi4ELi4ELb1ELb0EN7cutlass6half_tE19Flash_kernel_traitsILi32ELi128ELi128ELi8ES3_EELb0ELb1ELb0ELb0ELb0ELb0ELb0EEEvNS_16Flash_bwd_paramsE,"ax",@progbits
	.sectioninfo	@"SHI_REGISTERS=255"
	.align	128
        .global         _ZN5flash44flash_bwd_dq_dk_dv_loop_seqk_parallel_kernelI23Flash_bwd_kernel_traitsILi32ELi128ELi128ELi8ELi4ELi4ELi4ELb1ELb0EN7cutlass6half_tE19Flash_kernel_traitsILi32ELi128ELi128ELi8ES3_EELb0ELb1ELb0ELb0ELb0ELb0ELb0EEEvNS_16Flash_bwd_paramsE
        .type           _ZN5flash44flash_bwd_dq_dk_dv_loop_seqk_parallel_kernelI23Flash_bwd_kernel_traitsILi32ELi128ELi128ELi8ELi4ELi4ELi4ELb1ELb0EN7cutlass6half_tE19Flash_kernel_traitsILi32ELi128ELi128ELi8ES3_EELb0ELb1ELb0ELb0ELb0ELb0ELb0EEEvNS_16Flash_bwd_paramsE,@function
        .size           _ZN5flash44flash_bwd_dq_dk_dv_loop_seqk_parallel_kernelI23Flash_bwd_kernel_traitsILi32ELi128ELi128ELi8ELi4ELi4ELi4ELb1ELb0EN7cutlass6half_tE19Flash_kernel_traitsILi32ELi128ELi128ELi8ES3_EELb0ELb1ELb0ELb0ELb0ELb0ELb0EEEvNS_16Flash_bwd_paramsE,(.L_x_684 - _ZN5flash44flash_bwd_dq_dk_dv_loop_seqk_parallel_kernelI23Flash_bwd_kernel_traitsILi32ELi128ELi128ELi8ELi4ELi4ELi4ELb1ELb0EN7cutlass6half_tE19Flash_kernel_traitsILi32ELi128ELi128ELi8ES3_EELb0ELb1ELb0ELb0ELb0ELb0ELb0EEEvNS_16Flash_bwd_paramsE)
        .other          _ZN5flash44flash_bwd_dq_dk_dv_loop_seqk_parallel_kernelI23Flash_bwd_kernel_traitsILi32ELi128ELi128ELi8ELi4ELi4ELi4ELb1ELb0EN7cutlass6half_tE19Flash_kernel_traitsILi32ELi128ELi128ELi8ES3_EELb0ELb1ELb0ELb0ELb0ELb0ELb0EEEvNS_16Flash_bwd_paramsE,@"STO_CUDA_ENTRY STV_DEFAULT"
_ZN5flash44flash_bwd_dq_dk_dv_loop_seqk_parallel_kernelI23Flash_bwd_kernel_traitsILi32ELi128ELi128ELi8ELi4ELi4ELi4ELb1ELb0EN7cutlass6half_tE19Flash_kernel_traitsILi32ELi128ELi128ELi8ES3_EELb0ELb1ELb0ELb0ELb0ELb0ELb0EEEvNS_16Flash_bwd_paramsE:
.text._ZN5flash44flash_bwd_dq_dk_dv_loop_seqk_parallel_kernelI23Flash_bwd_kernel_traitsILi32ELi128ELi128ELi8ELi4ELi4ELi4ELb1ELb0EN7cutlass6half_tE19Flash_kernel_traitsILi32ELi128ELi128ELi8ES3_EELb0ELb1ELb0ELb0ELb0ELb0ELb0EEEvNS_16Flash_bwd_paramsE:
[----:B------:R-:W-:Y:S02]  /*0000*/  MOV R1, c[0x0][0x28] ;  /* 0x00000a0000017a02 */ /* 0x000fe40000000f00 */
[----:B------:R-:W1:Y:S01]  /*0010*/  S2UR UR11, SR_CTAID.X ;  /* 0x00000000000b79c3 */ /* 0x000e620000002500 */
[----:B------:R-:W-:Y:S01]  /*0020*/  ULDC UR4, c[0x0][0x218] ;  /* 0x0000860000047ab9 */ /* 0x000fe20000000800 */
[----:B------:R-:W-:Y:S01]  /*0030*/  IADD3 R1, R1, -0x50, RZ ;  /* 0xffffffb001017810 */ /* 0x000fe20007ffe0ff */
[----:B------:R-:W-:-:S04]  /*0040*/  UIADD3 UR5, UR4, 0x7f, URZ ;  /* 0x0000007f04057890 */ /* 0x000fc8000fffe03f */
[----:B------:R-:W-:-:S04]  /*0050*/  USHF.R.S32.HI UR4, URZ, 0x1f, UR5 ;  /* 0x0000001f3f047899 */ /* 0x000fc80008011405 */
[----:B------:R-:W-:-:S04]  /*0060*/  ULEA.HI UR4, UR4, UR5, URZ, 0x7 ;  /* 0x0000000504047291 */ /* 0x000fc8000f8f383f */
[----:B------:R-:W-:-:S04]  /*0070*/  USHF.R.S32.HI UR4, URZ, 0x7, UR4 ;  /* 0x000000073f047899 */ /* 0x000fc80008011404 */
[----:B-1----:R-:W-:-:S06]  /*0080*/  UISETP.GE.AND UP0, UPT, UR11, UR4, UPT ;  /* 0x000000040b00728c */ /* 0x002fcc000bf06270 */
[----:B------:R-:W-:-:S13]  /*0090*/  PLOP3.LUT P0, PT, PT, PT, UP0, 0x80, 0x0 ;  /* 0x000000000000781c */ /* 0x000fda0003f0f008 */
[----:B------:R-:W-:Y:S05]  /*00a0*/  @P0 EXIT ;  /* 0x000000000000094d */ /* 0x000fea0003800000 */
[----:B------:R-:W1:Y:S01]  /*00b0*/  S2R R19, SR_TID.X ;  /* 0x0000000000137919 */ /* 0x000e620000002100 */
[----:B------:R-:W-:Y:S01]  /*00c0*/  UMOV UR9, 0x80 ;  /* 0x0000008000097882 */ /* 0x000fe20000000000 */
[----:B------:R-:W2:Y:S01]  /*00d0*/  S2UR UR56, SR_CTAID.Z ;  /* 0x00000000003879c3 */ /* 0x000ea20000002700 */
[----:B------:R-:W-:Y:S01]  /*00e0*/  ULDC UR8, c[0x0][0x210] ;  /* 0x0000840000087ab9 */ /* 0x000fe20000000800 */
[----:B------:R-:W-:Y:S01]  /*00f0*/  IMAD.MOV.U32 R177, RZ, RZ, -0x10 ;  /* 0xfffffff0ffb17424 */ /* 0x000fe200078e00ff */
[----:B------:R-:W-:Y:S01]  /*0100*/  ULDC UR4, c[0x0][0x234] ;  /* 0x00008d0000047ab9 */ /* 0x000fe20000000800 */
[----:B------:R-:W-:Y:S01]  /*0110*/  IMAD.MOV.U32 R153, RZ, RZ, 0x20 ;  /* 0x00000020ff997424 */ /* 0x000fe200078e00ff */
[----:B------:R-:W-:Y:S01]  /*0120*/  UIMAD UR4, UR9, UR8, UR4 ;  /* 0x00000008090472a4 */ /* 0x000fe2000f8e0204 */
[----:B------:R-:W-:Y:S01]  /*0130*/  IMAD.MOV.U32 R148, RZ, RZ, 0x40 ;  /* 0x00000040ff947424 */ /* 0x000fe200078e00ff */
[----:B------:R-:W-:Y:S01]  /*0140*/  ULDC UR5, c[0x0][0x22c] ;  /* 0x00008b0000057ab9 */ /* 0x000fe20000000800 */
[----:B------:R-:W3:Y:S01]  /*0150*/  S2UR UR49, SR_CTAID.Y ;  /* 0x00000000003179c3 */ /* 0x000ee20000002600 */
[----:B------:R-:W-:-:S02]  /*0160*/  ULDC UR54, c[0x0][0x1c0] ;  /* 0x0000700000367ab9 */ /* 0x000fc40000000800 */
[----:B------:R-:W-:Y:S02]  /*0170*/  ULDC UR14, c[0x0][0x1c0] ;  /* 0x00007000000e7ab9 */ /* 0x000fe40000000800 */
[----:B------:R-:W-:Y:S02]  /*0180*/  ULDC UR15, c[0x0][0x1c8] ;  /* 0x00007200000f7ab9 */ /* 0x000fe40000000800 */
[----:B------:R-:W-:Y:S02]  /*0190*/  UIMAD.WIDE UR54, UR5, UR54, URZ ;  /* 0x00000036053672a5 */ /* 0x000fe4000f8e023f */
[----:B------:R-:W-:Y:S02]  /*01a0*/  UIMAD UR14, UR5, UR14, URZ ;  /* 0x0000000e050e72a4 */ /* 0x000fe4000f8e023f */
[----:B------:R-:W-:Y:S02]  /*01b0*/  ULDC.U8 UR12, c[0x0][0x328] ;  /* 0x0000ca00000c7ab9 */ /* 0x000fe40000000000 */
[----:B------:R-:W-:Y:S01]  /*01c0*/  UISETP.NE.AND UP5, UPT, UR12, URZ, UPT ;  /* 0x0000003f0c00728c */ /* 0x000fe2000bfa5270 */
[----:B-1----:R-:W-:Y:S01]  /*01d0*/  SHF.R.S32.HI R8, RZ, 0x1f, R19 ;  /* 0x0000001fff087819 */ /* 0x002fe20000011413 */
[----:B------:R-:W-:-:S02]  /*01e0*/  ULDC UR16, c[0x0][0x214] ;  /* 0x0000850000107ab9 */ /* 0x000fc40000000800 */
[----:B--2---:R-:W-:Y:S01]  /*01f0*/  UIMAD UR19, UR56, UR5, URZ ;  /* 0x00000005381372a4 */ /* 0x004fe2000f8e023f */
[CC--:B------:R-:W-:Y:S01]  /*0200*/  LEA.HI R5, R8.reuse, R19.reuse, RZ, 0x5 ;  /* 0x0000001308057211 */ /* 0x0c0fe200078f28ff */
[----:B------:R-:W-:Y:S01]  /*0210*/  ULOP3.LUT UR5, UR56, UR15, URZ, 0x3c, !UPT ;  /* 0x0000000f38057292 */ /* 0x000fe2000f8e3c3f */
[CC--:B------:R-:W-:Y:S01]  /*0220*/  LEA.HI R9, R8.reuse, R19.reuse, RZ, 0x4 ;  /* 0x0000001308097211 */ /* 0x0c0fe200078f20ff */
[----:B------:R-:W-:Y:S01]  /*0230*/  USHF.R.S32.HI UR8, URZ, 0x1f, UR56 ;  /* 0x0000001f3f087899 */ /* 0x000fe20008011438 */
[----:B------:R-:W-:Y:S01]  /*0240*/  LOP3.LUT R0, R5, 0xffffffe0, RZ, 0xc0, !PT ;  /* 0xffffffe005007812 */ /* 0x000fe200078ec0ff */
[----:B------:R-:W-:Y:S01]  /*0250*/  ULDC UR10, c[0x0][0x1c0] ;  /* 0x00007000000a7ab9 */ /* 0x000fe20000000800 */
[----:B------:R-:W-:Y:S01]  /*0260*/  SHF.R.S32.HI R2, RZ, 0x4, R9 ;  /* 0x00000004ff027819 */ /* 0x000fe20000011409 */
[----:B---3--:R-:W-:Y:S01]  /*0270*/  USHF.L.U32 UR9, UR49, 0x7, URZ ;  /* 0x0000000731097899 */ /* 0x008fe2000800063f */
[CC--:B------:R-:W-:Y:S01]  /*0280*/  LEA.HI R6, R8.reuse, R19.reuse, RZ, 0x2 ;  /* 0x0000001308067211 */ /* 0x0c0fe200078f10ff */
[----:B------:R-:W-:Y:S01]  /*0290*/  IMAD.IADD R0, R19, 0x1, -R0 ;  /* 0x0000000113007824 */ /* 0x000fe200078e0a00 */
[----:B------:R-:W-:Y:S01]  /*02a0*/  LEA.HI R4, R9, R2, RZ, 0x1 ;  /* 0x0000000209047211 */ /* 0x000fe200078f08ff */
[----:B------:R-:W-:Y:S01]  /*02b0*/  ULDC UR18, c[0x0][0x224] ;  /* 0x0000890000127ab9 */ /* 0x000fe20000000800 */
[----:B------:R-:W-:Y:S01]  /*02c0*/  SHF.R.S32.HI R7, RZ, 0x2, R6 ;  /* 0x00000002ff077819 */ /* 0x000fe20000011406 */
[----:B------:R-:W-:Y:S01]  /*02d0*/  ULDC UR20, c[0x0][0x224] ;  /* 0x0000890000147ab9 */ /* 0x000fe20000000800 */
[----:B------:R-:W-:Y:S01]  /*02e0*/  SHF.R.S32.HI R3, RZ, 0x1f, R0 ;  /* 0x0000001fff037819 */ /* 0x000fe20000011400 */
[----:B------:R-:W-:Y:S01]  /*02f0*/  ULDC.U8 UR13, c[0x0][0x3d0] ;  /* 0x0000f400000d7ab9 */ /* 0x000fe20000000000 */
[----:B------:R-:W-:Y:S01]  /*0300*/  LEA.HI R20, R8, R19, RZ, 0x3 ;  /* 0x0000001308147211 */ /* 0x000fe200078f18ff */
[----:B------:R-:W-:Y:S01]  /*0310*/  UISETP.NE.AND UP6, UPT, UR13, URZ, UPT ;  /* 0x0000003f0d00728c */ /* 0x000fe2000bfc5270 */
[----:B------:R-:W-:Y:S01]  /*0320*/  LEA.HI R18, R3, R0, RZ, 0x2 ;  /* 0x0000000003127211 */ /* 0x000fe200078f10ff */
[----:B------:R-:W-:Y:S01]  /*0330*/  UIMAD.WIDE.U32 UR12, UR49, UR20, URZ ;  /* 0x00000014310c72a5 */ /* 0x000fe2000f8e003f */
[----:B------:R-:W-:Y:S01]  /*0340*/  LOP3.LUT R0, R4, 0xfffffffe, RZ, 0xc0, !PT ;  /* 0xfffffffe04007812 */ /* 0x000fe200078ec0ff */
[----:B------:R-:W-:Y:S01]  /*0350*/  ULDC UR17, c[0x0][0x1c0] ;  /* 0x0000700000117ab9 */ /* 0x000fe20000000800 */
[----:B------:R-:W-:Y:S01]  /*0360*/  SHF.R.S32.HI R3, RZ, 0x1f, R6 ;  /* 0x0000001fff037819 */ /* 0x000fe20000011406 */
[----:B------:R-:W-:-:S02]  /*0370*/  ULDC.64 UR6, c[0x0][0x118] ;  /* 0x0000460000067ab9 */ /* 0x000fc40000000a00 */
[----:B------:R-:W-:Y:S01]  /*0380*/  IMAD.IADD R15, R2, 0x1, -R0 ;  /* 0x00000001020f7824 */ /* 0x000fe200078e0a00 */
[--C-:B------:R-:W-:Y:S01]  /*0390*/  SHF.R.S32.HI R2, RZ, 0x5, R5.reuse ;  /* 0x00000005ff027819 */ /* 0x100fe20000011405 */
[----:B------:R-:W-:Y:S01]  /*03a0*/  UIMAD.WIDE.U32 UR60, UR54, UR12, URZ ;  /* 0x0000000c363c72a5 */ /* 0x000fe2000f8e003f */
[----:B------:R-:W-:Y:S01]  /*03b0*/  SHF.R.S32.HI R0, RZ, 0x1f, R5 ;  /* 0x0000001fff007819 */ /* 0x000fe20000011405 */
[----:B------:R-:W-:Y:S01]  /*03c0*/  USHF.L.U32 UR31, UR14, 0x3, URZ ;  /* 0x000000030e1f7899 */ /* 0x000fe2000800063f */
[-C--:B------:R-:W-:Y:S01]  /*03d0*/  LEA.HI R5, R6, R7.reuse, RZ, 0x1 ;  /* 0x0000000706057211 */ /* 0x080fe200078f08ff */
[----:B------:R-:W-:Y:S01]  /*03e0*/  USHF.L.U32 UR30, UR14, 0x4, URZ ;  /* 0x000000040e1e7899 */ /* 0x000fe2000800063f */
[----:B------:R-:W-:Y:S01]  /*03f0*/  LEA.HI R0, R0, R2, RZ, 0x2 ;  /* 0x0000000200007211 */ /* 0x000fe200078f10ff */
[----:B------:R-:W-:Y:S01]  /*0400*/  UIMAD UR29, UR14, 0x18, URZ ;  /* 0x000000180e1d78a4 */ /* 0x000fe2000f8e023f */
[----:B------:R-:W-:Y:S01]  /*0410*/  LEA.HI R3, R3, R7, RZ, 0x3 ;  /* 0x0000000703037211 */ /* 0x000fe200078f18ff */
[----:B------:R-:W-:Y:S01]  /*0420*/  USHF.L.U32 UR28, UR14, 0x5, URZ ;  /* 0x000000050e1c7899 */ /* 0x000fe2000800063f */
[----:B------:R-:W-:Y:S01]  /*0430*/  LOP3.LUT R5, R5, 0x7fffffe, RZ, 0xc0, !PT ;  /* 0x07fffffe05057812 */ /* 0x000fe200078ec0ff */
[----:B------:R-:W-:Y:S01]  /*0440*/  UIMAD UR27, UR14, 0x28, URZ ;  /* 0x000000280e1b78a4 */ /* 0x000fe2000f8e023f */
[----:B------:R-:W-:Y:S01]  /*0450*/  LOP3.LUT R0, R0, 0xfffffffc, RZ, 0xc0, !PT ;  /* 0xfffffffc00007812 */ /* 0x000fe200078ec0ff */
[----:B------:R-:W-:Y:S01]  /*0460*/  UIMAD UR26, UR14, 0x30, URZ ;  /* 0x000000300e1a78a4 */ /* 0x000fe2000f8e023f */
[----:B------:R-:W-:Y:S01]  /*0470*/  LOP3.LUT R4, R3, 0xfffffff8, RZ, 0xc0, !PT ;  /* 0xfffffff803047812 */ /* 0x000fe200078ec0ff */
[C---:B------:R-:W-:Y:S01]  /*0480*/  IMAD.IADD R3, R7.reuse, 0x1, -R5 ;  /* 0x0000000107037824 */ /* 0x040fe200078e0a05 */
[----:B------:R-:W-:Y:S01]  /*0490*/  LEA.HI R5, R8, R19, RZ, 0x7 ;  /* 0x0000001308057211 */ /* 0x000fe200078f38ff */
[----:B------:R-:W-:Y:S01]  /*04a0*/  IMAD.IADD R158, R2, 0x1, -R0 ;  /* 0x00000001029e7824 */ /* 0x000fe200078e0a00 */
[----:B------:R-:W-:Y:S01]  /*04b0*/  LOP3.LUT R0, R20, 0xfffffff8, RZ, 0xc0, !PT ;  /* 0xfffffff814007812 */ /* 0x000fe200078ec0ff */
[----:B------:R-:W-:Y:S01]  /*04c0*/  IMAD R12, R2, 0x8, R3 ;  /* 0x00000008020c7824 */ /* 0x000fe200078e0203 */
[----:B------:R-:W-:Y:S01]  /*04d0*/  SHF.R.S32.HI R3, RZ, 0x3, R20 ;  /* 0x00000003ff037819 */ /* 0x000fe20000011414 */
[----:B------:R-:W-:Y:S01]  /*04e0*/  IMAD.IADD R4, R7, 0x1, -R4 ;  /* 0x0000000107047824 */ /* 0x000fe200078e0a04 */
[----:B------:R-:W-:Y:S01]  /*04f0*/  LOP3.LUT R2, R6, 0xfffffffc, RZ, 0xc0, !PT ;  /* 0xfffffffc06027812 */ /* 0x000fe200078ec0ff */
[----:B------:R-:W-:Y:S01]  /*0500*/  IMAD.IADD R7, R19, 0x1, -R0 ;  /* 0x0000000113077824 */ /* 0x000fe200078e0a00 */
[----:B------:R-:W-:Y:S01]  /*0510*/  SHF.R.S32.HI R11, RZ, 0x7, R5 ;  /* 0x00000007ff0b7819 */ /* 0x000fe20000011405 */
[----:B------:R-:W-:Y:S01]  /*0520*/  IMAD.SHL.U32 R0, R3, 0x40, RZ ;  /* 0x0000004003007824 */ /* 0x000fe200078e00ff */
[----:B------:R-:W-:Y:S01]  /*0530*/  LOP3.LUT P5, RZ, R4, 0x2, RZ, 0xc0, !PT ;  /* 0x0000000204ff7812 */ /* 0x000fe200078ac0ff */
[----:B------:R-:W-:Y:S01]  /*0540*/  IMAD.IADD R10, R19, 0x1, -R2 ;  /* 0x00000001130a7824 */ /* 0x000fe200078e0a02 */
[----:B------:R-:W-:Y:S01]  /*0550*/  LEA.HI R8, R7, R7, RZ, 0x1 ;  /* 0x0000000707087211 */ /* 0x000fe200078f08ff */
[----:B------:R-:W-:Y:S01]  /*0560*/  UIMAD UR25, UR14, 0x38, URZ ;  /* 0x000000380e1978a4 */ /* 0x000fe2000f8e023f */
[----:B------:R-:W-:Y:S01]  /*0570*/  LOP3.LUT R0, R0, 0xc0, RZ, 0xc0, !PT ;  /* 0x000000c000007812 */ /* 0x000fe200078ec0ff */
[----:B------:R-:W-:Y:S01]  /*0580*/  IMAD.SHL.U32 R218, R10, 0x8, RZ ;  /* 0x000000080ada7824 */ /* 0x000fe200078e00ff */
[----:B------:R-:W-:Y:S01]  /*0590*/  LOP3.LUT R2, R9, 0xfffffff0, RZ, 0xc0, !PT ;  /* 0xfffffff009027812 */ /* 0x000fe200078ec0ff */
[----:B------:R-:W-:Y:S01]  /*05a0*/  USHF.L.U32 UR24, UR14, 0x6, URZ ;  /* 0x000000060e187899 */ /* 0x000fe2000800063f */
[----:B------:R-:W-:Y:S01]  /*05b0*/  LOP3.LUT R3, R8, 0x3fffffe, RZ, 0xc0, !PT ;  /* 0x03fffffe08037812 */ /* 0x000fe200078ec0ff */
[----:B------:R-:W-:Y:S01]  /*05c0*/  UIMAD UR23, UR14, 0x48, URZ ;  /* 0x000000480e1778a4 */ /* 0x000fe2000f8e023f */
[----:B------:R-:W-:Y:S01]  /*05d0*/  SHF.R.U32.HI R6, RZ, 0x3, R0 ;  /* 0x00000003ff067819 */ /* 0x000fe20000011600 */
[----:B------:R-:W-:Y:S01]  /*05e0*/  UIMAD UR22, UR14, 0x50, URZ ;  /* 0x000000500e1678a4 */ /* 0x000fe2000f8e023f */
[----:B------:R-:W-:Y:S01]  /*05f0*/  LOP3.LUT R5, R0, 0x18, R218, 0xf8, !PT ;  /* 0x0000001800057812 */ /* 0x000fe200078ef8da */
[----:B------:R-:W-:Y:S01]  /*0600*/  IMAD.IADD R0, R19, 0x1, -R2 ;  /* 0x0000000113007824 */ /* 0x000fe200078e0a02 */
[----:B------:R-:W-:Y:S01]  /*0610*/  LOP3.LUT P4, RZ, R4, 0x4, RZ, 0xc0, !PT ;  /* 0x0000000404ff7812 */ /* 0x000fe2000788c0ff */
[----:B------:R-:W-:Y:S01]  /*0620*/  IMAD.IADD R3, R7, 0x1, -R3 ;  /* 0x0000000107037824 */ /* 0x000fe200078e0a03 */
[----:B------:R-:W-:Y:S01]  /*0630*/  LOP3.LUT R5, R5, R6, RZ, 0x3c, !PT ;  /* 0x0000000605057212 */ /* 0x000fe200078e3cff */
[----:B------:R-:W-:Y:S01]  /*0640*/  IMAD R2, R11, 0x8, R15 ;  /* 0x000000080b027824 */ /* 0x000fe200078e020f */
[----:B------:R-:W-:Y:S01]  /*0650*/  SHF.R.S32.HI R9, RZ, 0x1f, R0 ;  /* 0x0000001fff097819 */ /* 0x000fe20000011400 */
[----:B------:R-:W-:Y:S01]  /*0660*/  IMAD.U32 R6, RZ, RZ, UR4 ;  /* 0x00000004ff067e24 */ /* 0x000fe2000f8e00ff */
[----:B------:R-:W-:Y:S01]  /*0670*/  UIMAD UR4, UR49, UR10, UR56 ;  /* 0x0000000a310472a4 */ /* 0x000fe2000f8e0238 */
[----:B------:R-:W-:Y:S01]  /*0680*/  IMAD R146, R2, 0x8, R3 ;  /* 0x0000000802927824 */ /* 0x000fe200078e0203 */
[-C--:B------:R-:W-:Y:S01]  /*0690*/  LEA.HI R2, R0, R0.reuse, RZ, 0x1 ;  /* 0x0000000000027211 */ /* 0x080fe200078f08ff */
[----:B------:R-:W-:Y:S01]  /*06a0*/  IMAD.U32 R3, R12, 0x20, R5 ;  /* 0x000000200c037824 */ /* 0x000fe200078e0005 */
[----:B------:R-:W-:Y:S01]  /*06b0*/  LEA.HI R9, R9, R0, RZ, 0x3 ;  /* 0x0000000009097211 */ /* 0x000fe200078f18ff */
[----:B------:R1:W-:Y:S01]  /*06c0*/  STL [R1+0x48], R6 ;  /* 0x0000480601007387 */ /* 0x0003e20000100800 */
[----:B------:R-:W-:Y:S01]  /*06d0*/  UIMAD UR4, UR4, UR18, URZ ;  /* 0x00000012040472a4 */ /* 0x000fe2000f8e023f */
[----:B------:R-:W-:Y:S01]  /*06e0*/  SEL R178, R153, 0xffffffe0, !P5 ;  /* 0xffffffe099b27807 */ /* 0x000fe20006800000 */
[----:B------:R-:W-:Y:S01]  /*06f0*/  UIMAD UR21, UR14, 0x58, URZ ;  /* 0x000000580e1578a4 */ /* 0x000fe2000f8e023f */
[----:B------:R2:W-:Y:S01]  /*0700*/  STL [R1+0x4], R3 ;  /* 0x0000040301007387 */ /* 0x0005e20000100800 */
[----:B------:R-:W-:Y:S01]  /*0710*/  LOP3.LUT R5, R9, 0xfffffff8, RZ, 0xc0, !PT ;  /* 0xfffffff809057812 */ /* 0x000fe200078ec0ff */
[----:B------:R-:W-:-:S02]  /*0720*/  UIMAD UR18, UR14, 0x70, URZ ;  /* 0x000000700e1278a4 */ /* 0x000fc4000f8e023f */
[----:B------:R-:W-:Y:S02]  /*0730*/  UMOV UR59, 0xffffe000 ;  /* 0xffffe000003b7882 */ /* 0x000fe40000000000 */
[----:B------:R-:W-:Y:S01]  /*0740*/  IMAD.IADD R16, R0, 0x1, -R5 ;  /* 0x0000000100107824 */ /* 0x000fe200078e0a05 */
[----:B-1----:R-:W-:Y:S02]  /*0750*/  LOP3.LUT R6, R2, 0x7fffffe, RZ, 0xc0, !PT ;  /* 0x07fffffe02067812 */ /* 0x002fe400078ec0ff */
[----:B--2---:R-:W-:-:S03]  /*0760*/  SHF.R.S32.HI R3, RZ, 0x1, R2 ;  /* 0x00000001ff037819 */ /* 0x004fc60000011402 */
[----:B------:R-:W-:Y:S01]  /*0770*/  IMAD.IADD R14, R0, 0x1, -R6 ;  /* 0x00000001000e7824 */ /* 0x000fe200078e0a06 */
[----:B------:R-:W-:-:S04]  /*0780*/  SHF.R.S32.HI R2, RZ, 0x1f, R2 ;  /* 0x0000001fff027819 */ /* 0x000fc80000011402 */
[----:B------:R-:W-:Y:S02]  /*0790*/  LEA.HI R0, R2, R3, RZ, 0x2 ;  /* 0x0000000302007211 */ /* 0x000fe400078f10ff */
[----:B------:R-:W-:Y:S02]  /*07a0*/  LOP3.LUT R2, R4, 0x1, RZ, 0xc0, !PT ;  /* 0x0000000104027812 */ /* 0x000fe400078ec0ff */
[----:B------:R-:W-:Y:S02]  /*07b0*/  LOP3.LUT R0, R0, 0xfffffffc, RZ, 0xc0, !PT ;  /* 0xfffffffc00007812 */ /* 0x000fe400078ec0ff */
[----:B------:R-:W-:Y:S01]  /*07c0*/  ISETP.NE.U32.AND P6, PT, R2, 0x1, PT ;  /* 0x000000010200780c */ /* 0x000fe20003fc5070 */
[----:B------:R-:W-:Y:S02]  /*07d0*/  IMAD.SHL.U32 R2, R7, 0x40, RZ ;  /* 0x0000004007027824 */ /* 0x000fe400078e00ff */
[----:B------:R-:W-:Y:S01]  /*07e0*/  IMAD.IADD R13, R3, 0x1, -R0 ;  /* 0x00000001030d7824 */ /* 0x000fe200078e0a00 */
[----:B------:R-:W-:Y:S01]  /*07f0*/  SEL R177, R177, 0x10, !P6 ;  /* 0x00000010b1b17807 */ /* 0x000fe20007000000 */
[----:B------:R-:W-:-:S02]  /*0800*/  IMAD.U32 R0, RZ, RZ, UR19 ;  /* 0x00000013ff007e24 */ /* 0x000fc4000f8e00ff */
[----:B------:R-:W-:Y:S02]  /*0810*/  IMAD.U32 R3, RZ, RZ, UR14 ;  /* 0x0000000eff037e24 */ /* 0x000fe4000f8e00ff */
[----:B------:R-:W-:Y:S01]  /*0820*/  IMAD.SHL.U32 R7, R10, 0x2, RZ ;  /* 0x000000020a077824 */ /* 0x000fe200078e00ff */
[----:B------:R1:W-:Y:S01]  /*0830*/  STL [R1+0x1c], R0 ;  /* 0x00001c0001007387 */ /* 0x0003e20000100800 */
[C---:B------:R-:W-:Y:S02]  /*0840*/  LEA.HI R10, R4.reuse, R4, RZ, 0x1 ;  /* 0x00000004040a7211 */ /* 0x040fe400078f08ff */
[----:B------:R-:W-:Y:S01]  /*0850*/  IMAD R17, R11, 0x2000, R7 ;  /* 0x000020000b117824 */ /* 0x000fe200078e0207 */
[----:B------:R2:W-:Y:S01]  /*0860*/  STL [R1+0x24], R3 ;  /* 0x0000240301007387 */ /* 0x0005e20000100800 */
[----:B-1----:R-:W-:Y:S01]  /*0870*/  IMAD.U32 R0, RZ, RZ, UR5 ;  /* 0x00000005ff007e24 */ /* 0x002fe2000f8e00ff */
[----:B------:R-:W-:Y:S02]  /*0880*/  USHF.R.S32.HI UR5, URZ, 0x1f, UR20 ;  /* 0x0000001f3f057899 */ /* 0x000fe40008011414 */
[----:B------:R-:W-:Y:S01]  /*0890*/  UIMAD UR20, UR14, 0x60, URZ ;  /* 0x000000600e1478a4 */ /* 0x000fe2000f8e023f */
[----:B--2---:R-:W-:Y:S01]  /*08a0*/  IMAD.SHL.U32 R3, R4, 0x40, RZ ;  /* 0x0000004004037824 */ /* 0x004fe200078e00ff */
[----:B------:R1:W-:Y:S01]  /*08b0*/  STL [R1+0x44], R0 ;  /* 0x0000440001007387 */ /* 0x0003e20000100800 */
[----:B------:R-:W-:-:S03]  /*08c0*/  UIMAD UR5, UR5, UR49, URZ ;  /* 0x00000031050572a4 */ /* 0x000fc6000f8e023f */
[----:B------:R-:W-:-:S04]  /*08d0*/  LOP3.LUT R3, R3, 0x1c0, RZ, 0xc0, !PT ;  /* 0x000001c003037812 */ /* 0x000fc800078ec0ff */
[----:B------:R-:W-:Y:S02]  /*08e0*/  LEA.HI R3, R3, R3, RZ, 0x1d ;  /* 0x0000000303037211 */ /* 0x000fe400078fe8ff */
[----:B-1----:R-:W-:Y:S02]  /*08f0*/  SHF.R.S32.HI R0, RZ, 0x1, R8 ;  /* 0x00000001ff007819 */ /* 0x002fe40000011408 */
[----:B------:R-:W-:Y:S02]  /*0900*/  LOP3.LUT R8, R2, 0x1c0, RZ, 0xc0, !PT ;  /* 0x000001c002087812 */ /* 0x000fe400078ec0ff */
[----:B------:R-:W-:Y:S01]  /*0910*/  LOP3.LUT R2, R10, 0x3fffffe, RZ, 0xc0, !PT ;  /* 0x03fffffe0a027812 */ /* 0x000fe200078ec0ff */
[C---:B------:R-:W-:Y:S01]  /*0920*/  IMAD.SHL.U32 R6, R0.reuse, 0x40, RZ ;  /* 0x0000004000067824 */ /* 0x040fe200078e00ff */
[----:B------:R-:W-:Y:S01]  /*0930*/  LOP3.LUT P0, RZ, R0, 0x2, RZ, 0xc0, !PT ;  /* 0x0000000200ff7812 */ /* 0x000fe2000780c0ff */
[----:B------:R-:W-:Y:S02]  /*0940*/  IMAD.SHL.U32 R0, R158, 0x10, RZ ;  /* 0x000000109e007824 */ /* 0x000fe400078e00ff */
[----:B------:R-:W-:Y:S01]  /*0950*/  IMAD.IADD R12, R4, 0x1, -R2 ;  /* 0x00000001040c7824 */ /* 0x000fe200078e0a02 */
[----:B------:R-:W-:Y:S01]  /*0960*/  SHF.R.S32.HI R4, RZ, 0x3, R9 ;  /* 0x00000003ff047819 */ /* 0x000fe20000011409 */
[----:B------:R-:W-:Y:S01]  /*0970*/  IMAD.SHL.U32 R2, R158, 0x400, RZ ;  /* 0x000004009e027824 */ /* 0x000fe200078e00ff */
[----:B------:R-:W-:Y:S01]  /*0980*/  LEA.HI.SX32 R18, R18, R0, 0x1e ;  /* 0x0000000012127211 */ /* 0x000fe200078ff2ff */
[----:B------:R-:W-:Y:S01]  /*0990*/  IMAD.U32 R9, RZ, RZ, UR13 ;  /* 0x0000000dff097e24 */ /* 0x000fe2000f8e00ff */
[----:B------:R-:W-:Y:S01]  /*09a0*/  LOP3.LUT R5, R8, 0x30, R0, 0xf8, !PT ;  /* 0x0000003008057812 */ /* 0x000fe200078ef800 */
[----:B------:R-:W-:Y:S01]  /*09b0*/  IMAD R14, R4, 0x8, R14 ;  /* 0x00000008040e7824 */ /* 0x000fe200078e020e */
[----:B------:R-:W-:Y:S01]  /*09c0*/  LOP3.LUT R0, R6, 0xc0, RZ, 0xc0, !PT ;  /* 0x000000c006007812 */ /* 0x000fe200078ec0ff */
[--C-:B------:R-:W-:Y:S01]  /*09d0*/  IMAD R147, R4, 0x200, R2.reuse ;  /* 0x0000020004937824 */ /* 0x100fe200078e0202 */
[----:B------:R-:W-:Y:S01]  /*09e0*/  IADD3 R17, R3, R17, R2 ;  /* 0x0000001103117210 */ /* 0x000fe20007ffe002 */
[----:B------:R-:W-:Y:S01]  /*09f0*/  STL [R1+0x10], R18 ;  /* 0x0000101201007387 */ /* 0x000fe20000100800 */
[----:B------:R-:W-:-:S02]  /*0a00*/  LOP3.LUT R4, R0, 0x8, R20, 0xf8, !PT ;  /* 0x0000000800047812 */ /* 0x000fc400078ef814 */
[----:B------:R-:W-:Y:S01]  /*0a10*/  SHF.R.U32.HI R2, RZ, 0x3, R0 ;  /* 0x00000003ff027819 */ /* 0x000fe20000011600 */
[----:B------:R-:W-:Y:S01]  /*0a20*/  IMAD.SHL.U32 R183, R17, 0x2, RZ ;  /* 0x0000000211b77824 */ /* 0x000fe200078e00ff */
[----:B------:R-:W-:Y:S01]  /*0a30*/  LOP3.LUT R3, R5, 0x8, R20, 0xf8, !PT ;  /* 0x0000000805037812 */ /* 0x000fe200078ef814 */
[----:B------:R-:W-:Y:S01]  /*0a40*/  IMAD.U32 R5, RZ, RZ, UR8 ;  /* 0x00000008ff057e24 */ /* 0x000fe2000f8e00ff */
[----:B------:R-:W-:Y:S01]  /*0a50*/  SHF.R.U32.HI R0, RZ, 0x3, R8 ;  /* 0x00000003ff007819 */ /* 0x000fe20000011608 */
[----:B------:R-:W-:Y:S01]  /*0a60*/  USHF.R.S32.HI UR8, URZ, 0x1f, UR49 ;  /* 0x0000001f3f087899 */ /* 0x000fe20008011431 */
[----:B------:R-:W-:Y:S01]  /*0a70*/  LOP3.LUT R4, R4, R2, RZ, 0x3c, !PT ;  /* 0x0000000204047212 */ /* 0x000fe200078e3cff */
[----:B------:R-:W-:Y:S01]  /*0a80*/  IMAD R2, R158, 0x200, R7 ;  /* 0x000002009e027824 */ /* 0x000fe200078e0207 */
[----:B------:R-:W-:Y:S01]  /*0a90*/  LOP3.LUT R5, R3, R0, RZ, 0x3c, !PT ;  /* 0x0000000003057212 */ /* 0x000fe200078e3cff */
[----:B------:R-:W-:Y:S01]  /*0aa0*/  IMAD.U32 R0, RZ, RZ, UR9 ;  /* 0x00000009ff007e24 */ /* 0x000fe2000f8e00ff */
[----:B------:R-:W-:Y:S01]  /*0ab0*/  USHF.R.S32.HI UR9, URZ, 0x1f, UR56 ;  /* 0x0000001f3f097899 */ /* 0x000fe20008011438 */
[----:B------:R-:W-:Y:S01]  /*0ac0*/  IMAD.U32 R3, RZ, RZ, UR8 ;  /* 0x00000008ff037e24 */ /* 0x000fe2000f8e00ff */
[----:B------:R-:W-:Y:S01]  /*0ad0*/  IADD3 R0, R18, -0x80, RZ ;  /* 0xffffff8012007810 */ /* 0x000fe20007ffe0ff */
[----:B------:R-:W-:Y:S01]  /*0ae0*/  IMAD R12, R12, 0x20, R2 ;  /* 0x000000200c0c7824 */ /* 0x000fe200078e0202 */
[----:B------:R-:W-:Y:S01]  /*0af0*/  @!UP5 UIMAD UR8, UR49, UR17, UR56 ;  /* 0x000000113108d2a4 */ /* 0x000fe2000f8e0238 */
[----:B------:R-:W-:Y:S01]  /*0b00*/  IMAD.U32 R146, R146, 0x20, R4 ;  /* 0x0000002092927824 */ /* 0x000fe200078e0004 */
[----:B------:R-:W-:Y:S01]  /*0b10*/  SHF.R.S32.HI R2, RZ, 0x1f, R0 ;  /* 0x0000001fff027819 */ /* 0x000fe20000011400 */
[----:B------:R-:W-:Y:S01]  /*0b20*/  IMAD.U32 R3, RZ, RZ, UR9 ;  /* 0x00000009ff037e24 */ /* 0x000fe2000f8e00ff */
[----:B------:R-:W-:Y:S01]  /*0b30*/  @UP5 UIMAD UR9, UR49, UR16, URZ ;  /* 0x00000010310952a4 */ /* 0x000fe2000f8e023f */
[----:B------:R-:W-:Y:S01]  /*0b40*/  IMAD.U32 R8, RZ, RZ, UR12 ;  /* 0x0000000cff087e24 */ /* 0x000fe2000f8e00ff */
[----:B------:R-:W-:Y:S01]  /*0b50*/  SHF.L.U64.HI R2, R0, 0x2, R2 ;  /* 0x0000000200027819 */ /* 0x000fe20000010202 */
[----:B------:R-:W-:Y:S01]  /*0b60*/  IMAD.U32 R0, RZ, RZ, UR5 ;  /* 0x00000005ff007e24 */ /* 0x000fe2000f8e00ff */
[----:B------:R-:W-:Y:S01]  /*0b70*/  UIMAD UR5, UR55, UR12, URZ ;  /* 0x0000000c370572a4 */ /* 0x000fe2000f8e023f */
[C---:B------:R-:W-:Y:S01]  /*0b80*/  IADD3 R176, R183.reuse, 0x40, RZ ;  /* 0x00000040b7b07810 */ /* 0x040fe20007ffe0ff */
[----:B------:R-:W-:Y:S01]  /*0b90*/  IMAD.U32 R3, RZ, RZ, UR9 ;  /* 0x00000009ff037e24 */ /* 0x000fe2000f8e00ff */
[----:B------:R-:W-:Y:S01]  /*0ba0*/  @!UP5 UIMAD UR8, UR8, UR16, URZ ;  /* 0x000000100808d2a4 */ /* 0x000fe2000f8e023f */
[C---:B------:R-:W-:Y:S01]  /*0bb0*/  @P4 IADD3 R176, R183.reuse, -0x40, RZ ;  /* 0xffffffc0b7b04810 */ /* 0x040fe20007ffe0ff */
[----:B------:R-:W-:Y:S01]  /*0bc0*/  IMAD.IADD R181, R183, 0x1, R177 ;  /* 0x00000001b7b57824 */ /* 0x000fe200078e02b1 */
[----:B------:R-:W-:Y:S01]  /*0bd0*/  SEL R145, R153, 0xffffffe0, !P0 ;  /* 0xffffffe099917807 */ /* 0x000fe20004000000 */
[----:B------:R1:W-:Y:S01]  /*0be0*/  STL [R1+0x40], R3 ;  /* 0x0000400301007387 */ /* 0x0003e20000100800 */
[----:B------:R-:W-:Y:S01]  /*0bf0*/  IMAD.IADD R182, R183, 0x1, R178 ;  /* 0x00000001b7b67824 */ /* 0x000fe200078e02b2 */
[----:B------:R-:W-:Y:S01]  /*0c00*/  UIMAD UR17, UR14, 0x78, URZ ;  /* 0x000000780e1178a4 */ /* 0x000fe2000f8e023f */
[----:B------:R-:W-:-:S02]  /*0c10*/  IMAD.IADD R177, R177, 0x1, R176 ;  /* 0x00000001b1b17824 */ /* 0x000fc400078e02b0 */
[----:B------:R-:W-:Y:S02]  /*0c20*/  IMAD R145, R146, 0x2, R145 ;  /* 0x0000000292917824 */ /* 0x000fe400078e0291 */
[----:B------:R-:W-:Y:S02]  /*0c30*/  IMAD.IADD R180, R181, 0x1, R178 ;  /* 0x00000001b5b47824 */ /* 0x000fe400078e02b2 */
[----:B------:R-:W-:Y:S02]  /*0c40*/  IMAD.IADD R179, R178, 0x1, R176 ;  /* 0x00000001b2b37824 */ /* 0x000fe400078e02b0 */
[----:B------:R-:W-:Y:S02]  /*0c50*/  IMAD.SHL.U32 R146, R146, 0x2, RZ ;  /* 0x0000000292927824 */ /* 0x000fe400078e00ff */
[----:B------:R-:W-:Y:S02]  /*0c60*/  IMAD.IADD R178, R178, 0x1, R177 ;  /* 0x00000001b2b27824 */ /* 0x000fe400078e02b1 */
[----:B-1----:R-:W-:Y:S01]  /*0c70*/  IMAD.U32 R3, RZ, RZ, UR4 ;  /* 0x00000004ff037e24 */ /* 0x002fe2000f8e00ff */
[----:B------:R-:W-:-:S02]  /*0c80*/  USHF.R.S32.HI UR4, URZ, 0x1f, UR19 ;  /* 0x0000001f3f047899 */ /* 0x000fc40008011413 */
[----:B------:R-:W-:Y:S02]  /*0c90*/  UIMAD UR19, UR14, 0x68, URZ ;  /* 0x000000680e1378a4 */ /* 0x000fe4000f8e023f */
[----:B------:R1:W-:Y:S04]  /*0ca0*/  STL [R1+0x3c], R3 ;  /* 0x00003c0301007387 */ /* 0x0003e80000100800 */
[----:B------:R2:W-:Y:S04]  /*0cb0*/  STL [R1+0xc], R2 ;  /* 0x00000c0201007387 */ /* 0x0005e80000100800 */
[----:B------:R3:W-:Y:S01]  /*0cc0*/  STL [R1+0x38], R0 ;  /* 0x0000380001007387 */ /* 0x0007e20000100800 */
[----:B-1----:R-:W-:Y:S01]  /*0cd0*/  IMAD.U32 R3, RZ, RZ, UR4 ;  /* 0x00000004ff037e24 */ /* 0x002fe2000f8e00ff */
[----:B------:R-:W-:Y:S01]  /*0ce0*/  USHF.L.U32 UR4, UR14, 0x7, URZ ;  /* 0x000000070e047899 */ /* 0x000fe2000800063f */
[----:B--2---:R-:W-:-:S03]  /*0cf0*/  IMAD.SHL.U32 R2, R19, 0x2, RZ ;  /* 0x0000000213027824 */ /* 0x004fc600078e00ff */
[----:B------:R1:W-:Y:S01]  /*0d00*/  STL [R1+0x34], R3 ;  /* 0x0000340301007387 */ /* 0x0003e20000100800 */
[----:B------:R-:W-:Y:S01]  /*0d10*/  UIADD3 UR16, -UR4, URZ, URZ ;  /* 0x0000003f04107290 */ /* 0x000fe2000fffe13f */
[----:B---3--:R-:W-:Y:S02]  /*0d20*/  SHF.R.S32.HI R0, RZ, 0x1, R10 ;  /* 0x00000001ff007819 */ /* 0x008fe4000001140a */
[----:B------:R-:W-:Y:S02]  /*0d30*/  LOP3.LUT R2, R2, 0x6, RZ, 0xc0, !PT ;  /* 0x0000000602027812 */ /* 0x000fe400078ec0ff */
[C---:B------:R-:W-:Y:S01]  /*0d40*/  LOP3.LUT P3, RZ, R0.reuse, 0x2, RZ, 0xc0, !PT ;  /* 0x0000000200ff7812 */ /* 0x040fe2000786c0ff */
[----:B------:R-:W-:Y:S02]  /*0d50*/  IMAD.SHL.U32 R0, R0, 0x40, RZ ;  /* 0x0000004000007824 */ /* 0x000fe400078e00ff */
[C---:B------:R-:W-:Y:S01]  /*0d60*/  IMAD R4, R11.reuse, 0x40, R2 ;  /* 0x000000400b047824 */ /* 0x040fe200078e0202 */
[----:B------:R-:W-:Y:S01]  /*0d70*/  R2P PR, R16, 0x6 ;  /* 0x0000000610007804 */ /* 0x000fe20000000000 */
[----:B------:R-:W-:Y:S01]  /*0d80*/  IMAD.SHL.U32 R2, R11, 0x8, RZ ;  /* 0x000000080b027824 */ /* 0x000fe200078e00ff */
[----:B------:R-:W-:-:S02]  /*0d90*/  LOP3.LUT R0, R0, 0xc0, RZ, 0xc0, !PT ;  /* 0x000000c000007812 */ /* 0x000fc400078ec0ff */
[----:B------:R-:W-:Y:S02]  /*0da0*/  LOP3.LUT P0, RZ, R13, 0x2, RZ, 0xc0, !PT ;  /* 0x000000020dff7812 */ /* 0x000fe4000780c0ff */
[----:B------:R-:W-:Y:S02]  /*0db0*/  LOP3.LUT R2, R2, 0x8, RZ, 0xc0, !PT ;  /* 0x0000000802027812 */ /* 0x000fe400078ec0ff */
[----:B------:R-:W-:Y:S02]  /*0dc0*/  SEL R148, R148, 0xffffffc0, !P2 ;  /* 0xffffffc094947807 */ /* 0x000fe40005000000 */
[----:B------:R-:W-:Y:S01]  /*0dd0*/  SEL R153, R153, 0xffffffe0, !P0 ;  /* 0xffffffe099997807 */ /* 0x000fe20004000000 */
[----:B-1----:R-:W-:Y:S01]  /*0de0*/  IMAD.U32 R3, RZ, RZ, UR5 ;  /* 0x00000005ff037e24 */ /* 0x002fe2000f8e00ff */
[----:B------:R-:W-:-:S04]  /*0df0*/  USHF.R.S32.HI UR5, URZ, 0x1f, UR4 ;  /* 0x0000001f3f057899 */ /* 0x000fc80008011404 */
[----:B------:R1:W-:Y:S04]  /*0e00*/  STL [R1+0x30], R3 ;  /* 0x0000300301007387 */ /* 0x0003e80000100800 */
[----:B------:R2:W-:Y:S01]  /*0e10*/  STL [R1+0x8], R4 ;  /* 0x0000080401007387 */ /* 0x0005e20000100800 */
[----:B-1----:R-:W-:Y:S02]  /*0e20*/  IMAD.U32 R3, RZ, RZ, UR4 ;  /* 0x00000004ff037e24 */ /* 0x002fe4000f8e00ff */
[----:B--2---:R-:W-:-:S03]  /*0e30*/  IMAD.SHL.U32 R4, R15, 0x10, RZ ;  /* 0x000000100f047824 */ /* 0x004fc600078e00ff */
[----:B------:R1:W-:Y:S02]  /*0e40*/  STL [R1+0x2c], R3 ;  /* 0x00002c0301007387 */ /* 0x0003e40000100800 */
[----:B------:R-:W-:Y:S02]  /*0e50*/  LOP3.LUT R7, R2, 0x10, R4, 0xf8, !PT ;  /* 0x0000001002077812 */ /* 0x000fe400078ef804 */
[----:B-1----:R-:W-:-:S04]  /*0e60*/  SHF.R.U32.HI R3, RZ, 0x3, R0 ;  /* 0x00000003ff037819 */ /* 0x002fc80000011600 */
[----:B------:R-:W-:Y:S01]  /*0e70*/  LOP3.LUT R8, R3, R0, R2, 0x1e, !PT ;  /* 0x0000000003087212 */ /* 0x000fe200078e1e02 */
[----:B------:R-:W-:Y:S02]  /*0e80*/  IMAD.SHL.U32 R0, R16, 0x40, RZ ;  /* 0x0000004010007824 */ /* 0x000fe400078e00ff */
[----:B------:R-:W-:Y:S02]  /*0e90*/  IMAD.SHL.U32 R2, R13, 0x40, RZ ;  /* 0x000000400d027824 */ /* 0x000fe400078e00ff */
[C---:B------:R-:W-:Y:S01]  /*0ea0*/  IMAD R3, R15.reuse, 0x200, R5 ;  /* 0x000002000f037824 */ /* 0x040fe200078e0205 */
[----:B------:R-:W-:Y:S01]  /*0eb0*/  LOP3.LUT R0, R0, 0x1c0, RZ, 0xc0, !PT ;  /* 0x000001c000007812 */ /* 0x000fe200078ec0ff */
[----:B------:R-:W-:Y:S01]  /*0ec0*/  IMAD.SHL.U32 R5, R15, 0x8, RZ ;  /* 0x000000080f057824 */ /* 0x000fe200078e00ff */
[----:B------:R-:W-:Y:S01]  /*0ed0*/  LOP3.LUT R2, R2, 0xc0, RZ, 0xc0, !PT ;  /* 0x000000c002027812 */ /* 0x000fe200078ec0ff */
[----:B------:R-:W-:Y:S01]  /*0ee0*/  IMAD.IADD R8, R8, 0x1, R12 ;  /* 0x0000000108087824 */ /* 0x000fe200078e020c */
[----:B------:R-:W-:-:S02]  /*0ef0*/  SHF.R.U32.HI R6, RZ, 0x3, R0 ;  /* 0x00000003ff067819 */ /* 0x000fc40000011600 */
[----:B------:R-:W-:Y:S02]  /*0f00*/  LOP3.LUT R5, R5, 0x8, RZ, 0xc0, !PT ;  /* 0x0000000805057812 */ /* 0x000fe400078ec0ff */
[--C-:B------:R-:W-:Y:S02]  /*0f10*/  SHF.R.U32.HI R4, RZ, 0x3, R2.reuse ;  /* 0x00000003ff047819 */ /* 0x100fe40000011602 */
[--C-:B------:R-:W-:Y:S01]  /*0f20*/  LOP3.LUT R6, R6, R0, R5.reuse, 0x1e, !PT ;  /* 0x0000000006067212 */ /* 0x100fe200078e1e05 */
[----:B------:R-:W-:Y:S01]  /*0f30*/  IMAD.SHL.U32 R0, R14, 0x20, RZ ;  /* 0x000000200e007824 */ /* 0x000fe200078e00ff */
[C---:B------:R-:W-:Y:S02]  /*0f40*/  LOP3.LUT R5, R4.reuse, R2, R5, 0x1e, !PT ;  /* 0x0000000204057212 */ /* 0x040fe400078e1e05 */
[----:B------:R-:W-:Y:S01]  /*0f50*/  LOP3.LUT R2, R4, R7, R2, 0x1e, !PT ;  /* 0x0000000704027212 */ /* 0x000fe200078e1e02 */
[----:B------:R-:W-:Y:S01]  /*0f60*/  IMAD R158, R158, 0x200, R0 ;  /* 0x000002009e9e7824 */ /* 0x000fe200078e0200 */
[----:B------:R-:W-:Y:S01]  /*0f70*/  LEA R4, R8, 0x6000, 0x1 ;  /* 0x0000600008047811 */ /* 0x000fe200078e08ff */
[----:B------:R-:W-:-:S02]  /*0f80*/  IMAD.IADD R147, R147, 0x1, R6 ;  /* 0x0000000193937824 */ /* 0x000fc400078e0206 */
[----:B------:R-:W-:Y:S02]  /*0f90*/  IMAD.IADD R152, R0, 0x1, R2 ;  /* 0x0000000100987824 */ /* 0x000fe400078e0202 */
[----:B------:R-:W-:Y:S01]  /*0fa0*/  IMAD.U32 R0, RZ, RZ, UR8 ;  /* 0x00000008ff007e24 */ /* 0x000fe2000f8e00ff */
[----:B------:R-:W-:Y:S01]  /*0fb0*/  LEA R147, R147, 0x8000, 0x1 ;  /* 0x0000800093937811 */ /* 0x000fe200078e08ff */
[----:B------:R-:W-:Y:S02]  /*0fc0*/  IMAD.IADD R158, R158, 0x1, R5 ;  /* 0x000000019e9e7824 */ /* 0x000fe400078e0205 */
[----:B------:R-:W-:Y:S01]  /*0fd0*/  IMAD.SHL.U32 R2, R3, 0x2, RZ ;  /* 0x0000000203027824 */ /* 0x000fe200078e00ff */
[----:B------:R1:W-:Y:S01]  /*0fe0*/  STL [R1+0x20], R0 ;  /* 0x0000200001007387 */ /* 0x0003e20000100800 */
[C---:B------:R-:W-:Y:S01]  /*0ff0*/  IADD3 R154, R147.reuse, 0x20, RZ ;  /* 0x00000020939a7810 */ /* 0x040fe20007ffe0ff */
[C---:B------:R-:W-:Y:S01]  /*1000*/  IMAD.IADD R149, R147.reuse, 0x1, R148 ;  /* 0x0000000193957824 */ /* 0x040fe200078e0294 */
[----:B------:R-:W-:-:S04]  /*1010*/  @P1 IADD3 R154, R147, -0x20, RZ ;  /* 0xffffffe0939a1810 */ /* 0x000fc80007ffe0ff */
[----:B------:R-:W-:Y:S01]  /*1020*/  IADD3 R157, R154, 0x2000, RZ ;  /* 0x000020009a9d7810 */ /* 0x000fe20007ffe0ff */
[----:B------:R-:W-:Y:S01]  /*1030*/  IMAD.IADD R148, R148, 0x1, R154 ;  /* 0x0000000194947824 */ /* 0x000fe200078e029a */
[C---:B------:R-:W-:Y:S02]  /*1040*/  IADD3 R156, R154.reuse, 0x4000, RZ ;  /* 0x000040009a9c7810 */ /* 0x040fe40007ffe0ff */
[----:B------:R-:W-:Y:S01]  /*1050*/  IADD3 R155, R154, 0x6000, RZ ;  /* 0x000060009a9b7810 */ /* 0x000fe20007ffe0ff */
[----:B-1----:R-:W-:-:S05]  /*1060*/  IMAD.U32 R0, RZ, RZ, UR5 ;  /* 0x00000005ff007e24 */ /* 0x002fca000f8e00ff */
[----:B------:R1:W-:Y:S04]  /*1070*/  STL [R1+0x28], R0 ;  /* 0x0000280001007387 */ /* 0x0003e80000100800 */
[----:B------:R2:W-:Y:S01]  /*1080*/  STL [R1+0x14], R4 ;  /* 0x0000140401007387 */ /* 0x0005e20000100800 */
[C---:B-1----:R-:W-:Y:S02]  /*1090*/  IADD3 R0, R4.reuse, 0x20, RZ ;  /* 0x0000002004007810 */ /* 0x042fe40007ffe0ff */
[----:B------:R-:W-:-:S05]  /*10a0*/  @P3 IADD3 R0, R4, -0x20, RZ ;  /* 0xffffffe004003810 */ /* 0x000fca0007ffe0ff */
[----:B------:R2:W-:Y:S02]  /*10b0*/  STL [R1+0x18], R0 ;  /* 0x0000180001007387 */ /* 0x0005e40000100800 */
.L_x_44:
[----:B------:R-:W-:Y:S02]  /*10c0*/  ULDC.64 UR8, c[0x0][0x250] ;  /* 0x0000940000087ab9 */ /* 0x000fe40000000a00 */
[----:B------:R-:W-:Y:S02]  /*10d0*/  UISETP.NE.U32.AND UP3, UPT, URZ, UR8, UPT ;  /* 0x000000083f00728c */ /* 0x000fe4000bf65070 */
[----:B------:R-:W-:Y:S02]  /*10e0*/  USHF.L.U32 UR10, UR49, 0x2, URZ ;  /* 0x00000002310a7899 */ /* 0x000fe4000800063f */
[----:B------:R-:W-:Y:S02]  /*10f0*/  UISETP.NE.AND.EX UP3, UPT, URZ, UR9, UPT, UP3 ;  /* 0x000000093f00728c */ /* 0x000fe4000bf65330 */
[----:B------:R-:W-:Y:S02]  /*1100*/  USHF.R.S32.HI UR58, URZ, 0x1f, UR49 ;  /* 0x0000001f3f3a7899 */ /* 0x000fe40008011431 */
[----:B------:R-:W-:-:S02]  /*1110*/  ULDC.U8 UR4, c[0x0][0x312] ;  /* 0x0000c48000047ab9 */ /* 0x000fc40000000000 */
[----:B------:R-:W-:Y:S01]  /*1120*/  USHF.L.U64.HI UR5, UR49, 0x2, UR58 ;  /* 0x0000000231057899 */ /* 0x000fe2000801023a */
[----:B------:R-:W-:Y:S01]  /*1130*/  PLOP3.LUT P0, PT, PT, PT, UP3, 0x80, 0x0 ;  /* 0x000000000000781c */ /* 0x000fe20003f0f038 */
[----:B------:R-:W-:Y:S02]  /*1140*/  UISETP.NE.AND UP4, UPT, UR4, URZ, UPT ;  /* 0x0000003f0400728c */ /* 0x000fe4000bf85270 */
[----:B------:R-:W-:Y:S02]  /*1150*/  ULDC.64 UR34, c[0x0][0x118] ;  /* 0x0000460000227ab9 */ /* 0x000fe40000000a00 */
[----:B------:R-:W-:-:S04]  /*1160*/  @UP3 UIADD3 UR8, UP0, UR10, UR8, URZ ;  /* 0x000000080a083290 */ /* 0x000fc8000ff1e03f */
[----:B------:R-:W-:Y:S02]  /*1170*/  @UP3 UIADD3.X UR9, UR5, UR9, URZ, UP0, !UPT ;  /* 0x0000000905093290 */ /* 0x000fe400087fe43f */
[----:B-12---:R-:W-:-:S04]  /*1180*/  IMAD.U32 R8, RZ, RZ, UR8 ;  /* 0x00000008ff087e24 */ /* 0x006fc8000f8e00ff */
[----:B------:R-:W-:Y:S01]  /*1190*/  IMAD.U32 R9, RZ, RZ, UR9 ;  /* 0x00000009ff097e24 */ /* 0x000fe2000f8e00ff */
[----:B------:R-:W-:Y:S02]  /*11a0*/  ULDC.64 UR8, c[0x0][0x240] ;  /* 0x0000900000087ab9 */ /* 0x000fe40000000a00 */
[----:B------:R-:W-:Y:S02]  /*11b0*/  UISETP.NE.U32.AND UP1, UPT, URZ, UR8, UPT ;  /* 0x000000083f00728c */ /* 0x000fe4000bf25070 */
[----:B------:R-:W-:Y:S01]  /*11c0*/  UIADD3 UR8, UP0, UR10, UR8, URZ ;  /* 0x000000080a087290 */ /* 0x000fe2000ff1e03f */
[----:B---3--:R-:W3:Y:S01]  /*11d0*/  @P0 LDG.E R8, [R8.64] ;  /* 0x0000002208080981 */ /* 0x008ee2000c1e1900 */
[----:B------:R-:W-:Y:S02]  /*11e0*/  UISETP.NE.AND.EX UP1, UPT, URZ, UR9, UPT, UP1 ;  /* 0x000000093f00728c */ /* 0x000fe4000bf25310 */
[----:B------:R-:W-:Y:S02]  /*11f0*/  UIADD3.X UR4, UR5, UR9, URZ, UP0, !UPT ;  /* 0x0000000905047290 */ /* 0x000fe400087fe43f */
[----:B------:R-:W-:Y:S01]  /*1200*/  IMAD.U32 R6, RZ, RZ, UR8 ;  /* 0x00000008ff067e24 */ /* 0x000fe2000f8e00ff */
[----:B------:R-:W-:Y:S01]  /*1210*/  ULDC.64 UR8, c[0x0][0x248] ;  /* 0x0000920000087ab9 */ /* 0x000fe20000000a00 */
[----:B------:R-:W-:Y:S01]  /*1220*/  PLOP3.LUT P2, PT, PT, PT, UP1, 0x80, 0x0 ;  /* 0x000000000000781c */ /* 0x000fe20003f4f018 */
[----:B------:R-:W-:Y:S01]  /*1230*/  UISETP.EQ.U32.AND UP2, UPT, URZ, UR8, UPT ;  /* 0x000000083f00728c */ /* 0x000fe2000bf42070 */
[----:B------:R-:W-:Y:S01]  /*1240*/  IMAD.U32 R7, RZ, RZ, UR4 ;  /* 0x00000004ff077e24 */ /* 0x000fe2000f8e00ff */
[----:B------:R-:W-:-:S02]  /*1250*/  UIADD3 UR8, UP0, UR10, UR8, URZ ;  /* 0x000000080a087290 */ /* 0x000fc4000ff1e03f */
[----:B------:R-:W-:Y:S02]  /*1260*/  UISETP.EQ.OR.EX UP2, UPT, URZ, UR9, !UP4, UP2 ;  /* 0x000000093f00728c */ /* 0x000fe4000e742720 */
[----:B------:R-:W-:Y:S02]  /*1270*/  UIADD3.X UR9, UR5, UR9, URZ, UP0, !UPT ;  /* 0x0000000905097290 */ /* 0x000fe400087fe43f */
[----:B--2---:R-:W-:Y:S02]  /*1280*/  MOV R4, UR8 ;  /* 0x0000000800047c02 */ /* 0x004fe40008000f00 */
[----:B------:R-:W-:Y:S02]  /*1290*/  PLOP3.LUT P1, PT, PT, PT, UP2, 0x80, 0x0 ;  /* 0x000000000000781c */ /* 0x000fe40003f2f028 */
[----:B------:R1:W2:Y:S01]  /*12a0*/  @P2 LDG.E R3, [R6.64] ;  /* 0x0000002206032981 */ /* 0x0002a2000c1e1900 */
[----:B------:R-:W-:-:S10]  /*12b0*/  MOV R5, UR9 ;  /* 0x0000000900057c02 */ /* 0x000fd40008000f00 */
[----:B----4-:R-:W4:Y:S04]  /*12c0*/  @!P1 LDG.E R0, [R4.64] ;  /* 0x0000002204009981 */ /* 0x010f28000c1e1900 */
[----:B-1---5:R-:W5:Y:S01]  /*12d0*/  @P2 LDG.E R6, [R6.64+0x4] ;  /* 0x0000042206062981 */ /* 0x022f62000c1e1900 */
[----:B------:R-:W-:Y:S02]  /*12e0*/  UMOV UR4, 0xffffffff ;  /* 0xffffffff00047882 */ /* 0x000fe40000000000 */
[----:B------:R-:W-:Y:S02]  /*12f0*/  UMOV UR32, URZ ;  /* 0x0000003f00207c82 */ /* 0x000fe40008000000 */
[----:B------:R-:W-:Y:S02]  /*1300*/  UMOV UR36, 0xffffffff ;  /* 0xffffffff00247882 */ /* 0x000fe40000000000 */
[----:B------:R-:W-:Y:S01]  /*1310*/  ULDC UR8, c[0x0][0x218] ;  /* 0x0000860000087ab9 */ /* 0x000fe20000000800 */
[----:B---3--:R1:W3:Y:S01]  /*1320*/  @P0 R2UR UR32, R8 ;  /* 0x00000000082003c2 */ /* 0x0082e200000e0000 */
[----:B------:R-:W-:-:S07]  /*1330*/  ISETP.NE.U32.AND P0, PT, RZ, c[0x0][0x248], PT ;  /* 0x00009200ff007a0c */ /* 0x000fce0003f05070 */
[----:B--2---:R-:W2:Y:S01]  /*1340*/  @P2 R2UR UR4, R3 ;  /* 0x00000000030423c2 */ /* 0x004ea200000e0000 */
[----:B------:R-:W-:-:S07]  /*1350*/  ISETP.NE.AND.EX P0, PT, RZ, c[0x0][0x24c], PT, P0 ;  /* 0x00009300ff007a0c */ /* 0x000fce0003f05300 */
[----:B-----5:R-:W2:Y:S08]  /*1360*/  @P2 R2UR UR14, R6 ;  /* 0x00000000060e23c2 */ /* 0x020eb000000e0000 */
[----:B----4-:R1:W4:Y:S01]  /*1370*/  @!P1 R2UR UR36, R0 ;  /* 0x00000000002493c2 */ /* 0x01032200000e0000 */
[----:B--2---:R-:W-:-:S07]  /*1380*/  @UP1 UIADD3 UR14, UR14, -UR4, URZ ;  /* 0x800000040e0e1290 */ /* 0x004fce000fffe03f */
[----:B------:R-:W-:Y:S01]  /*1390*/  @!UP1 ULDC UR14, c[0x0][0x214] ;  /* 0x00008500000e9ab9 */ /* 0x000fe20000000800 */
[----:B------:R-:W-:Y:S05]  /*13a0*/  @!P0 BRA `(.L_x_0) ;  /* 0x0000007000008947 */ /* 0x000fea0003800000 */
[----:B-1-34-:R-:W-:-:S13]  /*13b0*/  PLOP3.LUT P0, PT, PT, PT, UP4, 0x80, 0x0 ;  /* 0x000000000000781c */ /* 0x01afda0003f0f048 */
[----:B------:R-:W2:Y:S04]  /*13c0*/  @P0 LDG.E R0, [R4.64+0x4] ;  /* 0x0000042204000981 */ /* 0x000ea8000c1e1900 */
[----:B------:R-:W3:Y:S01]  /*13d0*/  @!P0 LDG.E R4, [R4.64] ;  /* 0x0000002204048981 */ /* 0x000ee2000c1e1900 */
[----:B--2---:R-:W1:Y:S02]  /*13e0*/  @P0 R2UR UR8, R0 ;  /* 0x00000000000803c2 */ /* 0x004e6400000e0000 */
[----:B-1----:R-:W-:-:S11]  /*13f0*/  @UP4 UIADD3 UR8, UR8, -UR36, URZ ;  /* 0x8000002408084290 */ /* 0x002fd6000fffe03f */
[----:B---3--:R1:W2:Y:S01]  /*1400*/  @!P0 R2UR UR8, R4 ;  /* 0x00000000040883c2 */ /* 0x0082a200000e0000 */
[----:B------:R-:W-:-:S07]  /*1410*/  DEPBAR.LE SB1, 0x0, {2} ;  /* 0x000090040000791a */ /* 0x000fce0000000000 */
.L_x_0:
[----:B-1-34-:R-:W-:Y:S02]  /*1420*/  ULDC.64 UR12, c[0x0][0x258] ;  /* 0x00009600000c7ab9 */ /* 0x01afe40000000a00 */
[----:B------:R-:W-:Y:S02]  /*1430*/  UISETP.NE.U32.AND UP2, UPT, URZ, UR12, UPT ;  /* 0x0000000c3f00728c */ /* 0x000fe4000bf45070 */
[----:B------:R-:W-:Y:S02]  /*1440*/  ULDC UR9, c[0x0][0x21c] ;  /* 0x0000870000097ab9 */ /* 0x000fe40000000800 */
[----:B------:R-:W-:-:S06]  /*1450*/  UISETP.NE.AND.EX UP2, UPT, URZ, UR13, UPT, UP2 ;  /* 0x0000000d3f00728c */ /* 0x000fcc000bf45320 */
[----:B------:R-:W-:-:S05]  /*1460*/  PLOP3.LUT P0, PT, PT, PT, UP2, 0x80, 0x0 ;  /* 0x000000000000781c */ /* 0x000fca0003f0f028 */
[----:B------:R-:W-:-:S04]  /*1470*/  @UP2 UIADD3 UR12, UP0, UR10, UR12, URZ ;  /* 0x0000000c0a0c2290 */ /* 0x000fc8000ff1e03f */
[----:B------:R-:W-:Y:S02]  /*1480*/  @UP2 UIADD3.X UR13, UR5, UR13, URZ, UP0, !UPT ;  /* 0x0000000d050d2290 */ /* 0x000fe400087fe43f */
[----:B------:R-:W-:-:S04]  /*1490*/  IMAD.U32 R4, RZ, RZ, UR12 ;  /* 0x0000000cff047e24 */ /* 0x000fc8000f8e00ff */
[----:B------:R-:W-:Y:S01]  /*14a0*/  IMAD.U32 R5, RZ, RZ, UR13 ;  /* 0x0000000dff057e24 */ /* 0x000fe2000f8e00ff */
[----:B------:R-:W-:Y:S02]  /*14b0*/  ULDC.64 UR12, c[0x0][0x268] ;  /* 0x00009a00000c7ab9 */ /* 0x000fe40000000a00 */
[----:B------:R-:W-:Y:S02]  /*14c0*/  @!UP2 UISETP.NE.U32.AND UP0, UPT, URZ, UR12, UPT ;  /* 0x0000000c3f00a28c */ /* 0x000fe4000bf05070 */
[----:B------:R-:W2:Y:S02]  /*14d0*/  @P0 LDG.E R0, [R4.64] ;  /* 0x0000002204000981 */ /* 0x000ea4000c1e1900 */
[----:B------:R-:W-:-:S04]  /*14e0*/  @!UP2 UISETP.NE.AND.EX UP0, UPT, URZ, UR13, UPT, UP0 ;  /* 0x0000000d3f00a28c */ /* 0x000fc8000bf05300 */
[----:B------:R-:W-:Y:S01]  /*14f0*/  @!UP2 USEL UR9, URZ, UR9, !UP0 ;  /* 0x000000093f09a287 */ /* 0x000fe2000c000000 */
[----:B--2---:R-:W1:Y:S02]  /*1500*/  @P0 R2UR UR5, R0 ;  /* 0x00000000000503c2 */ /* 0x004e6400000e0000 */
[----:B-1----:R-:W-:Y:S02]  /*1510*/  @UP2 UIADD3 UR5, UR5, -UR32, URZ ;  /* 0x8000002005052290 */ /* 0x002fe4000fffe03f */
[----:B------:R-:W-:Y:S02]  /*1520*/  @!UP2 UIADD3 UR5, UR9, UR8, -UR32 ;  /* 0x000000080905a290 */ /* 0x000fe4000fffe820 */
[----:B------:R-:W-:-:S04]  /*1530*/  USHF.L.U32 UR8, UR11, 0x7, URZ ;  /* 0x000000070b087899 */ /* 0x000fc8000800063f */
[----:B------:R-:W-:-:S06]  /*1540*/  UISETP.GT.AND UP0, UPT, UR5, UR8, UPT ;  /* 0x000000080500728c */ /* 0x000fcc000bf04270 */
[----:B------:R-:W-:-:S13]  /*1550*/  PLOP3.LUT P0, PT, PT, PT, UP0, 0x80, 0x0 ;  /* 0x000000000000781c */ /* 0x000fda0003f0f008 */
[----:B------:R-:W-:Y:S05]  /*1560*/  @!P0 BRA `(.L_x_1) ;  /* 0x0000703000008947 */ /* 0x000fea0003800000 */
[----:B------:R-:W-:Y:S02]  /*1570*/  ULDC.64 UR38, c[0x0][0x178] ;  /* 0x00005e0000267ab9 */ /* 0x000fe40000000a00 */
[----:B------:R-:W-:Y:S02]  /*1580*/  UIMAD UR9, UR58, UR38, URZ ;  /* 0x000000263a0972a4 */ /* 0x000fe4000f8e023f */
[----:B------:R-:W-:Y:S02]  /*1590*/  UISETP.NE.AND UP2, UPT, UR4, -0x1, UPT ;  /* 0xffffffff0400788c */ /* 0x000fe4000bf45270 */
[----:B------:R-:W-:Y:S02]  /*15a0*/  UIMAD UR9, UR49, UR39, UR9 ;  /* 0x00000027310972a4 */ /* 0x000fe4000f8e0209 */
[----:B------:R-:W-:Y:S02]  /*15b0*/  UIMAD.WIDE.U32 UR38, UR49, UR38, URZ ;  /* 0x00000026312672a5 */ /* 0x000fe4000f8e003f */
[----:B------:R-:W-:-:S02]  /*15c0*/  ULDC.64 UR40, c[0x0][0x190] ;  /* 0x0000640000287ab9 */ /* 0x000fc40000000a00 */
[----:B------:R-:W-:Y:S02]  /*15d0*/  UIADD3 UR53, UR39, UR9, URZ ;  /* 0x0000000927357290 */ /* 0x000fe4000fffe03f */
[----:B------:R-:W-:Y:S02]  /*15e0*/  UIMAD.WIDE.U32 UR12, UR4, UR40, URZ ;  /* 0x00000028040c72a5 */ /* 0x000fe4000f8e003f */
[----:B------:R-:W-:Y:S02]  /*15f0*/  UIMAD UR9, UR4, UR41, URZ ;  /* 0x00000029040972a4 */ /* 0x000fe4000f8e023f */
[----:B------:R-:W-:Y:S02]  /*1600*/  UISETP.NE.AND UP0, UPT, UR36, -0x1, UPT ;  /* 0xffffffff2400788c */ /* 0x000fe4000bf05270 */
[----:B------:R-:W-:Y:S02]  /*1610*/  @UP2 UIADD3 UR53, UR13, UR9, URZ ;  /* 0x000000090d352290 */ /* 0x000fe4000fffe03f */
[----:B------:R-:W-:-:S02]  /*1620*/  UIADD3 UR9, UR14, 0x7f, URZ ;  /* 0x0000007f0e097890 */ /* 0x000fc4000fffe03f */
[----:B------:R-:W-:Y:S01]  /*1630*/  USEL UR57, UR38, UR12, !UP2 ;  /* 0x0000000c26397287 */ /* 0x000fe2000d000000 */
[----:B------:R-:W-:Y:S01]  /*1640*/  PLOP3.LUT P1, PT, PT, PT, UP0, 0x80, 0x0 ;  /* 0x000000000000781c */ /* 0x000fe20003f2f008 */
[----:B------:R-:W-:Y:S02]  /*1650*/  USHF.R.S32.HI UR10, URZ, 0x1f, UR9 ;  /* 0x0000001f3f0a7899 */ /* 0x000fe40008011409 */
[----:B------:R-:W-:Y:S02]  /*1660*/  ULDC.64 UR38, c[0x0][0x198] ;  /* 0x0000660000267ab9 */ /* 0x000fe40000000a00 */
[----:B------:R-:W-:Y:S02]  /*1670*/  ULEA.HI UR10, UR10, UR9, URZ, 0x7 ;  /* 0x000000090a0a7291 */ /* 0x000fe4000f8f383f */
[----:B------:R-:W-:Y:S02]  /*1680*/  @UP0 UIADD3 UR9, UR32, UR36, URZ ;  /* 0x0000002420090290 */ /* 0x000fe4000fffe03f */
[----:B------:R-:W-:-:S02]  /*1690*/  USHF.R.S32.HI UR52, URZ, 0x7, UR10 ;  /* 0x000000073f347899 */ /* 0x000fc4000801140a */
[----:B------:R-:W-:-:S04]  /*16a0*/  @UP0 UIMAD.WIDE.U32 UR12, UR9, UR38, URZ ;  /* 0x00000026090c02a5 */ /* 0x000fc8000f8e003f */
[----:B------:R-:W-:-:S03]  /*16b0*/  @UP0 UIMAD UR43, UR9, UR39, UR13 ;  /* 0x00000027092b02a4 */ /* 0x000fc6000f8e020d */
[----:B------:R-:W-:Y:S02]  /*16c0*/  @UP0 UMOV UR42, UR12 ;  /* 0x0000000c002a0c82 */ /* 0x000fe40008000000 */
[----:B------:R-:W-:-:S04]  /*16d0*/  ULOP3.LUT UR12, UR10, 0xffffff80, URZ, 0xc0, !UPT ;  /* 0xffffff800a0c7892 */ /* 0x000fc8000f8ec03f */
[----:B------:R-:W-:-:S04]  /*16e0*/  UIADD3 UR12, UR12, -0x80, URZ ;  /* 0xffffff800c0c7890 */ /* 0x000fc8000fffe03f */
[----:B------:R-:W-:Y:S01]  /*16f0*/  USHF.R.S32.HI UR46, URZ, 0x1f, UR12 ;  /* 0x0000001f3f2e7899 */ /* 0x000fe2000801140c */
[----:B------:R-:W-:Y:S05]  /*1700*/  @P1 BRA `(.L_x_2) ;  /* 0x000000c000001947 */ /* 0x000fea0003800000 */
[----:B------:R-:W-:Y:S02]  /*1710*/  USHF.R.S32.HI UR9, URZ, 0x1f, UR32 ;  /* 0x0000001f3f097899 */ /* 0x000fe40008011420 */
[----:B------:R-:W-:Y:S02]  /*1720*/  ULDC.64 UR38, c[0x0][0x198] ;  /* 0x0000660000267ab9 */ /* 0x000fe40000000a00 */
[----:B------:R-:W-:Y:S02]  /*1730*/  UIMAD UR9, UR9, UR38, URZ ;  /* 0x00000026090972a4 */ /* 0x000fe4000f8e023f */
[----:B------:R-:W-:Y:S02]  /*1740*/  ULDC.64 UR40, c[0x0][0x180] ;  /* 0x0000600000287ab9 */ /* 0x000fe40000000a00 */
[----:B------:R-:W-:Y:S02]  /*1750*/  UIMAD UR10, UR32, UR39, UR9 ;  /* 0x00000027200a72a4 */ /* 0x000fe4000f8e0209 */
[----:B------:R-:W-:-:S02]  /*1760*/  UIMAD.WIDE.U32 UR38, UR32, UR38, URZ ;  /* 0x00000026202672a5 */ /* 0x000fc4000f8e003f */
[----:B------:R-:W-:Y:S02]  /*1770*/  UIMAD UR9, UR58, UR40, URZ ;  /* 0x000000283a0972a4 */ /* 0x000fe4000f8e023f */
[----:B------:R-:W-:Y:S02]  /*1780*/  UIADD3 UR39, UR39, UR10, URZ ;  /* 0x0000000a27277290 */ /* 0x000fe4000fffe03f */
[----:B------:R-:W-:Y:S02]  /*1790*/  UIMAD UR9, UR49, UR41, UR9 ;  /* 0x00000029310972a4 */ /* 0x000fe4000f8e0209 */
[----:B------:R-:W-:-:S04]  /*17a0*/  UIMAD.WIDE.U32 UR38, UR49, UR40, UR38 ;  /* 0x00000028312672a5 */ /* 0x000fc8000f8e0026 */
[----:B------:R-:W-:-:S03]  /*17b0*/  UIADD3 UR43, UR39, UR9, URZ ;  /* 0x00000009272b7290 */ /* 0x000fc6000fffe03f */
[----:B------:R-:W-:Y:S02]  /*17c0*/  UMOV UR42, UR38 ;  /* 0x00000026002a7c82 */ /* 0x000fe40008000000 */
.L_x_2:
[----:B------:R-:W-:Y:S02]  /*17d0*/  @UP0 UIADD3 UR9, UR32, UR36, URZ ;  /* 0x0000002420090290 */ /* 0x000fe4000fffe03f */
[----:B------:R-:W-:Y:S02]  /*17e0*/  ULDC.64 UR40, c[0x0][0x1a0] ;  /* 0x0000680000287ab9 */ /* 0x000fe40000000a00 */
[----:B------:R-:W-:-:S04]  /*17f0*/  @UP0 UIMAD.WIDE.U32 UR38, UR9, UR40, URZ ;  /* 0x00000028092602a5 */ /* 0x000fc8000f8e003f */
[----:B------:R-:W-:-:S03]  /*1800*/  @UP0 UIMAD UR51, UR9, UR41, UR39 ;  /* 0x00000029093302a4 */ /* 0x000fc6000f8e0227 */
[----:B------:R-:W-:Y:S01]  /*1810*/  @UP0 UMOV UR50, UR38 ;  /* 0x0000002600320c82 */ /* 0x000fe20008000000 */
        /* <DEDUP_REMOVED lines=13> */
.L_x_3:
[----:B------:R-:W2:Y:S01]  /*18f0*/  LDL R0, [R1+0x30] ;  /* 0x0000300001007983 */ /* 0x000ea20000100800 */
[----:B------:R-:W-:-:S03]  /*1900*/  ULDC.64 UR40, c[0x0][0x370] ;  /* 0x0000dc0000287ab9 */ /* 0x000fc60000000a00 */
[----:B------:R-:W3:Y:S04]  /*1910*/  LDL R5, [R1+0x38] ;  /* 0x0000380001057983 */ /* 0x000ee80000100800 */
[----:B------:R-:W4:Y:S04]  /*1920*/  LDL R4, [R1+0x44] ;  /* 0x0000440001047983 */ /* 0x000f280000100800 */
[----:B------:R-:W2:Y:S01]  /*1930*/  LDL R3, [R1+0x40] ;  /* 0x0000400001037983 */ /* 0x000ea20000100800 */
[----:B------:R-:W-:-:S04]  /*1940*/  @UP2 UIMAD.WIDE.U32 UR38, UR4, UR40, URZ ;  /* 0x00000028042622a5 */ /* 0x000fc8000f8e003f */
[----:B------:R-:W-:-:S03]  /*1950*/  @UP2 UIMAD UR47, UR4, UR41, UR39 ;  /* 0x00000029042f22a4 */ /* 0x000fc6000f8e0227 */
[----:B------:R-:W-:Y:S02]  /*1960*/  @UP2 UMOV UR44, UR38 ;  /* 0x00000026002c2c82 */ /* 0x000fe40008000000 */
[----:B------:R-:W-:Y:S02]  /*1970*/  ULDC.64 UR38, c[0x0][0x368] ;  /* 0x0000da0000267ab9 */ /* 0x000fe40000000a00 */
[----:B------:R-:W-:-:S04]  /*1980*/  @!UP2 UIMAD UR9, UR58, UR38, URZ ;  /* 0x000000263a09a2a4 */ /* 0x000fc8000f8e023f */
[----:B------:R-:W-:Y:S02]  /*1990*/  @!UP2 UIMAD UR9, UR49, UR39, UR9 ;  /* 0x000000273109a2a4 */ /* 0x000fe4000f8e0209 */
[----:B------:R-:W-:Y:S02]  /*19a0*/  @!UP2 UIMAD.WIDE.U32 UR38, UR49, UR38, URZ ;  /* 0x000000263126a2a5 */ /* 0x000fe4000f8e003f */
[----:B------:R-:W-:Y:S02]  /*19b0*/  ULDC UR13, c[0x0][0x224] ;  /* 0x00008900000d7ab9 */ /* 0x000fe40000000800 */
[----:B------:R-:W-:Y:S02]  /*19c0*/  @!UP2 UIADD3 UR47, UR39, UR9, URZ ;  /* 0x00000009272fa290 */ /* 0x000fe4000fffe03f */
[----:B------:R-:W-:Y:S02]  /*19d0*/  UIMAD.WIDE.U32 UR40, UR49, UR13, URZ ;  /* 0x0000000d312872a5 */ /* 0x000fe4000f8e003f */
[----:B------:R-:W-:-:S02]  /*19e0*/  @!UP2 UMOV UR44, UR38 ;  /* 0x00000026002cac82 */ /* 0x000fc40008000000 */
[----:B------:R-:W-:Y:S01]  /*19f0*/  UIMAD.WIDE.U32 UR38, UR54, UR4, URZ ;  /* 0x00000004362672a5 */ /* 0x000fe2000f8e003f */
[----:B------:R-:W-:-:S03]  /*1a00*/  IABS R6, c[0x0][0x1c8] ;  /* 0x0000720000067a13 */ /* 0x000fc60000000000 */
[----:B------:R-:W-:Y:S01]  /*1a10*/  USEL UR33, UR60, UR38, !UP2 ;  /* 0x000000263c217287 */ /* 0x000fe2000d000000 */
[----:B--2---:R1:W2:Y:S02]  /*1a20*/  R2UR UR10, R0 ;  /* 0x00000000000a73c2 */ /* 0x0042a400000e0000 */
[----:B-1----:R-:W5:Y:S06]  /*1a30*/  LDL R0, [R1+0x20] ;  /* 0x0000200001007983 */ /* 0x002f6c0000100800 */
[----:B---3--:R-:W1:Y:S02]  /*1a40*/  R2UR UR15, R5 ;  /* 0x00000000050f73c2 */ /* 0x008e6400000e0000 */
[----:B-1----:R-:W-:-:S04]  /*1a50*/  UIMAD UR9, UR58, UR13, UR15 ;  /* 0x0000000d3a0972a4 */ /* 0x002fc8000f8e020f */
[----:B------:R-:W-:-:S03]  /*1a60*/  UIADD3 UR9, UR41, UR9, URZ ;  /* 0x0000000929097290 */ /* 0x000fc6000fffe03f */
[----:B------:R-:W-:Y:S02]  /*1a70*/  ULDC.64 UR40, c[0x0][0x3d8] ;  /* 0x0000f60000287ab9 */ /* 0x000fe40000000a00 */
[----:B--2---:R-:W-:Y:S01]  /*1a80*/  UIMAD UR9, UR54, UR9, UR10 ;  /* 0x00000009360972a4 */ /* 0x004fe2000f8e020a */
[----:B------:R-:W1:Y:S03]  /*1a90*/  S2UR UR10, SR_CTAID.X ;  /* 0x00000000000a79c3 */ /* 0x000e660000002500 */
[----:B------:R-:W-:Y:S02]  /*1aa0*/  UIADD3 UR13, UR61, UR9, URZ ;  /* 0x000000093d0d7290 */ /* 0x000fe4000fffe03f */
[----:B------:R-:W-:-:S04]  /*1ab0*/  UIMAD UR9, UR55, UR4, URZ ;  /* 0x00000004370972a4 */ /* 0x000fc8000f8e023f */
[----:B------:R-:W-:Y:S02]  /*1ac0*/  @UP2 UIADD3 UR13, UR39, UR9, URZ ;  /* 0x00000009270d2290 */ /* 0x000fe4000fffe03f */
[----:B-1----:R-:W-:Y:S01]  /*1ad0*/  UIMAD.WIDE.U32 UR38, UR10, UR40, URZ ;  /* 0x000000280a2672a5 */ /* 0x002fe2000f8e003f */
[----:B----4-:R1:W2:Y:S02]  /*1ae0*/  R2UR UR40, R4 ;  /* 0x00000000042873c2 */ /* 0x0102a400000e0000 */
[----:B-1----:R-:W1:Y:S08]  /*1af0*/  I2F.RP R4, R6 ;  /* 0x0000000600047306 */ /* 0x002e700000209400 */
[----:B-1----:R-:W1:Y:S02]  /*1b00*/  MUFU.RCP R4, R4 ;  /* 0x0000000400047308 */ /* 0x002e640000001000 */
[----:B-1----:R-:W-:-:S06]  /*1b10*/  IADD3 R4, R4, 0xffffffe, RZ ;  /* 0x0ffffffe04047810 */ /* 0x002fcc0007ffe0ff */
[----:B------:R1:W3:Y:S01]  /*1b20*/  F2I.FTZ.U32.TRUNC.NTZ R5, R4 ;  /* 0x0000000400057305 */ /* 0x0002e2000021f000 */
[----:B------:R4:W2:Y:S01]  /*1b30*/  R2UR UR45, R3 ;  /* 0x00000000032d73c2 */ /* 0x0008a200000e0000 */
[----:B-1----:R-:W-:Y:S01]  /*1b40*/  IMAD.MOV.U32 R4, RZ, RZ, RZ ;  /* 0x000000ffff047224 */ /* 0x002fe200078e00ff */
[----:B----4-:R-:W-:Y:S01]  /*1b50*/  IABS R3, UR56 ;  /* 0x0000003800037c13 */ /* 0x010fe20008000000 */
[----:B------:R-:W-:Y:S02]  /*1b60*/  UIMAD UR41, UR10, UR41, UR39 ;  /* 0x000000290a2972a4 */ /* 0x000fe4000f8e0227 */
[----:B------:R-:W-:Y:S02]  /*1b70*/  USHF.L.U32 UR10, UR49, 0x7, URZ ;  /* 0x00000007310a7899 */ /* 0x000fe4000800063f */
[----:B------:R-:W-:Y:S02]  /*1b80*/  USEL UR15, UR38, URZ, UP6 ;  /* 0x0000003f260f7287 */ /* 0x000fe4000b000000 */
[----:B------:R-:W-:-:S02]  /*1b90*/  USHF.L.U64.HI UR9, UR49, 0x7, UR58 ;  /* 0x0000000731097899 */ /* 0x000fc4000801023a */
[----:B------:R-:W-:Y:S02]  /*1ba0*/  USEL UR38, UR10, URZ, UP1 ;  /* 0x0000003f0a267287 */ /* 0x000fe40008800000 */
[----:B------:R-:W-:Y:S02]  /*1bb0*/  USEL UR9, UR9, URZ, UP1 ;  /* 0x0000003f09097287 */ /* 0x000fe40008800000 */
[----:B------:R-:W-:-:S04]  /*1bc0*/  UIADD3 UR38, UP1, UR12, UR38, URZ ;  /* 0x000000260c267290 */ /* 0x000fc8000ff3e03f */
[----:B------:R-:W-:Y:S02]  /*1bd0*/  UIADD3.X UR10, UR46, UR9, URZ, UP1, !UPT ;  /* 0x000000092e0a7290 */ /* 0x000fe40008ffe43f */
[----:B------:R-:W-:Y:S01]  /*1be0*/  UIMAD UR9, UR55, UR38, URZ ;  /* 0x00000026370972a4 */ /* 0x000fe2000f8e023f */
[----:B------:R-:W-:-:S03]  /*1bf0*/  ISETP.NE.AND P2, PT, RZ, c[0x0][0x1c8], PT ;  /* 0x00007200ff007a0c */ /* 0x000fc60003f45270 */
[----:B------:R-:W-:Y:S02]  /*1c00*/  UIMAD UR10, UR54, UR10, UR9 ;  /* 0x0000000a360a72a4 */ /* 0x000fe4000f8e0209 */
[----:B--2---:R-:W-:Y:S02]  /*1c10*/  @UP5 USEL UR9, UR45, UR4, !UP2 ;  /* 0x000000042d095287 */ /* 0x004fe4000d000000 */
[----:B------:R-:W-:Y:S02]  /*1c20*/  UIMAD.WIDE.U32 UR38, UR54, UR38, URZ ;  /* 0x00000026362672a5 */ /* 0x000fe4000f8e003f */
[----:B------:R-:W-:Y:S02]  /*1c30*/  USEL UR41, UR41, URZ, UP6 ;  /* 0x0000003f29297287 */ /* 0x000fe4000b000000 */
[----:B------:R-:W-:Y:S01]  /*1c40*/  UIADD3 UR10, UR39, UR10, URZ ;  /* 0x0000000a270a7290 */ /* 0x000fe2000fffe03f */
[----:B-----5:R3:W1:Y:S02]  /*1c50*/  R2UR UR37, R0 ;  /* 0x00000000002573c2 */ /* 0x02066400000e0000 */
[----:B---3--:R-:W-:-:S04]  /*1c60*/  IMAD.MOV R0, RZ, RZ, -R5 ;  /* 0x000000ffff007224 */ /* 0x008fc800078e0a05 */
[----:B------:R-:W-:-:S04]  /*1c70*/  IMAD R0, R0, R6, RZ ;  /* 0x0000000600007224 */ /* 0x000fc800078e02ff */
[----:B------:R-:W-:-:S04]  /*1c80*/  IMAD.HI.U32 R4, R5, R0, R4 ;  /* 0x0000000005047227 */ /* 0x000fc800078e0004 */
[----:B------:R-:W-:-:S04]  /*1c90*/  IMAD.MOV.U32 R0, RZ, RZ, R3 ;  /* 0x000000ffff007224 */ /* 0x000fc800078e0003 */
[----:B------:R-:W-:-:S04]  /*1ca0*/  IMAD.HI.U32 R4, R4, R0, RZ ;  /* 0x0000000004047227 */ /* 0x000fc800078e00ff */
[----:B------:R-:W-:-:S04]  /*1cb0*/  IMAD.MOV R3, RZ, RZ, -R4 ;  /* 0x000000ffff037224 */ /* 0x000fc800078e0a04 */
[----:B------:R-:W-:-:S05]  /*1cc0*/  IMAD R0, R6, R3, R0 ;  /* 0x0000000306007224 */ /* 0x000fca00078e0200 */
[----:B------:R-:W-:-:S13]  /*1cd0*/  ISETP.GT.U32.AND P0, PT, R6, R0, PT ;  /* 0x000000000600720c */ /* 0x000fda0003f04070 */
[----:B------:R-:W-:Y:S01]  /*1ce0*/  @!P0 IMAD.IADD R0, R0, 0x1, -R6 ;  /* 0x0000000100008824 */ /* 0x000fe200078e0a06 */
[----:B------:R-:W-:-:S04]  /*1cf0*/  @!P0 IADD3 R4, R4, 0x1, RZ ;  /* 0x0000000104048810 */ /* 0x000fc80007ffe0ff */
[----:B------:R-:W-:Y:S02]  /*1d00*/  ISETP.GE.U32.AND P3, PT, R0, R6, PT ;  /* 0x000000060000720c */ /* 0x000fe40003f66070 */
[----:B------:R-:W-:Y:S01]  /*1d10*/  ISETP.LE.AND P0, PT, RZ, UR40, PT ;  /* 0x00000028ff007c0c */ /* 0x000fe2000bf03270 */
[----:B------:R-:W-:-:S10]  /*1d20*/  ULDC UR40, c[0x0][0x234] ;  /* 0x00008d0000287ab9 */ /* 0x000fd40000000800 */
[----:B------:R-:W-:-:S05]  /*1d30*/  @P3 IADD3 R4, R4, 0x1, RZ ;  /* 0x0000000104043810 */ /* 0x000fca0007ffe0ff */
[----:B------:R-:W-:Y:S01]  /*1d40*/  @!P0 IMAD.MOV R4, RZ, RZ, -R4 ;  /* 0x000000ffff048224 */ /* 0x000fe200078e0a04 */
[----:B------:R-:W-:Y:S01]  /*1d50*/  PLOP3.LUT P0, PT, PT, PT, UP5, 0x80, 0x0 ;  /* 0x000000000000781c */ /* 0x000fe20003f0f058 */
[----:B------:R-:W-:Y:S01]  /*1d60*/  @UP5 UIMAD UR9, UR56, UR40, UR9 ;  /* 0x00000028380952a4 */ /* 0x000fe2000f8e0209 */
[----:B------:R-:W-:-:S06]  /*1d70*/  @!P2 LOP3.LUT R4, RZ, c[0x0][0x1c8], RZ, 0x33, !PT ;  /* 0x00007200ff04aa12 */ /* 0x000fcc00078e33ff */
[----:B-1----:R-:W-:Y:S02]  /*1d80*/  @!UP5 UMOV UR9, UR37 ;  /* 0x000000250009dc82 */ /* 0x002fe40008000000 */
[----:B------:R-:W-:Y:S01]  /*1d90*/  USHF.R.S32.HI UR37, URZ, 0x1f, UR8 ;  /* 0x0000001f3f257899 */ /* 0x000fe20008011408 */
[----:B------:R-:W-:Y:S02]  /*1da0*/  SHF.R.S32.HI R14, RZ, 0x1f, R4 ;  /* 0x0000001fff0e7819 */ /* 0x000fe40000011404 */
[----:B------:R-:W-:Y:S05]  /*1db0*/  @!P0 BRA `(.L_x_4) ;  /* 0x0000007000008947 */ /* 0x000fea0003800000 */
[----:B------:R-:W2:Y:S01]  /*1dc0*/  LDL R7, [R1+0x48] ;  /* 0x0000480001077983 */ /* 0x000ea20000100800 */
[----:B------:R-:W-:Y:S02]  /*1dd0*/  ULDC UR45, c[0x0][0x224] ;  /* 0x00008900002d7ab9 */ /* 0x000fe40000000800 */
[----:B------:R-:W-:-:S04]  /*1de0*/  @!UP2 UIMAD UR4, UR49, UR45, URZ ;  /* 0x0000002d3104a2a4 */ /* 0x000fc8000f8e023f */
[----:B------:R-:W-:Y:S01]  /*1df0*/  ULEA UR4, UR49, UR4, 0x7 ;  /* 0x0000000431047291 */ /* 0x000fe2000f8e383f */
[----:B--2---:R-:W1:Y:S03]  /*1e00*/  R2UR UR40, R7 ;  /* 0x00000000072873c2 */ /* 0x004e6600000e0000 */
[----:B-1----:R-:W-:Y:S01]  /*1e10*/  UIMAD UR4, UR40, UR56, UR4 ;  /* 0x00000038280472a4 */ /* 0x002fe2000f8e0204 */
[----:B------:R-:W-:Y:S05]  /*1e20*/  BRA `(.L_x_5) ;  /* 0x0000003000007947 */ /* 0x000fea0003800000 */
.L_x_4:
[----:B------:R-:W2:Y:S02]  /*1e30*/  LDL R0, [R1+0x3c] ;  /* 0x00003c0001007983 */ /* 0x000ea40000100800 */
[----:B--2---:R1:W2:Y:S01]  /*1e40*/  R2UR UR4, R0 ;  /* 0x00000000000473c2 */ /* 0x0042a200000e0000 */
[----:B------:R-:W-:-:S07]  /*1e50*/  DEPBAR.LE SB1, 0x0, {2} ;  /* 0x000090040000791a */ /* 0x000fce0000000000 */
.L_x_5:
[----:B------:R-:W2:Y:S04]  /*1e60*/  LDL R6, [R1+0x1c] ;  /* 0x00001c0001067983 */ /* 0x000ea80000100800 */
[----:B------:R-:W3:Y:S04]  /*1e70*/  LDL R5, [R1+0x2c] ;  /* 0x00002c0001057983 */ /* 0x000ee80000100800 */
[----:B------:R-:W4:Y:S04]  /*1e80*/  LDL R3, [R1+0x28] ;  /* 0x0000280001037983 */ /* 0x000f280000100800 */
[----:B------:R-:W5:Y:S01]  /*1e90*/  LDL R0, [R1+0x34] ;  /* 0x0000340001007983 */ /* 0x000f620000100800 */
[----:B------:R-:W-:-:S03]  /*1ea0*/  IMAD.U32 R11, RZ, RZ, UR7 ;  /* 0x00000007ff0b7e24 */ /* 0x000fc6000f8e00ff */
[----:B------:R-:W4:Y:S04]  /*1eb0*/  LDL R12, [R1+0x24] ;  /* 0x00002400010c7983 */ /* 0x000f280000100800 */
[----:B------:R-:W1:Y:S01]  /*1ec0*/  S2R R13, SR_TID.X ;  /* 0x00000000000d7919 */ /* 0x000e620000002100 */
[----:B------:R-:W-:Y:S01]  /*1ed0*/  UIADD3 UR9, UR12, UR9, URZ ;  /* 0x000000090c097290 */ /* 0x000fe2000fffe03f */
[----:B------:R-:W-:Y:S01]  /*1ee0*/  IMAD.U32 R10, RZ, RZ, UR6 ;  /* 0x00000006ff0a7e24 */ /* 0x000fe2000f8e00ff */
[----:B------:R-:W-:Y:S02]  /*1ef0*/  SHF.R.S32.HI R219, RZ, 0x1f, R218 ;  /* 0x0000001fffdb7819 */ /* 0x000fe400000114da */
[----:B-1----:R-:W-:Y:S01]  /*1f00*/  SHF.R.S32.HI R16, RZ, 0x1f, R13 ;  /* 0x0000001fff107819 */ /* 0x002fe2000001140d */
[----:B------:R-:W-:Y:S01]  /*1f10*/  BSSY B1, `(.L_x_1) ;  /* 0x0000668000017945 */ /* 0x000fe20003800000 */
[----:B--2---:R-:W1:Y:S08]  /*1f20*/  R2UR UR48, R6 ;  /* 0x00000000063073c2 */ /* 0x004e7000000e0000 */
[----:B---3--:R-:W1:Y:S08]  /*1f30*/  R2UR UR40, R5 ;  /* 0x00000000052873c2 */ /* 0x008e7000000e0000 */
[----:B----4-:R-:W2:Y:S08]  /*1f40*/  R2UR UR45, R3 ;  /* 0x00000000032d73c2 */ /* 0x010eb000000e0000 */
[----:B-----5:R-:W2:Y:S01]  /*1f50*/  R2UR UR7, R0 ;  /* 0x00000000000773c2 */ /* 0x020ea200000e0000 */
[----:B-1----:R-:W-:-:S02]  /*1f60*/  UIADD3 UR38, UP4, UP3, UR38, UR40, UR48 ;  /* 0x0000002826267290 */ /* 0x002fc4000fb9e030 */
[----:B------:R-:W-:Y:S02]  /*1f70*/  USHF.R.S32.HI UR40, URZ, 0x1f, UR56 ;  /* 0x0000001f3f287899 */ /* 0x000fe40008011438 */
[----:B------:R-:W-:-:S03]  /*1f80*/  UIADD3 UR48, UP2, UP1, UR15, UR38, UR33 ;  /* 0x000000260f307290 */ /* 0x000fc6000f95e021 */
[----:B------:R-:W-:Y:S02]  /*1f90*/  ULDC.64 UR38, c[0x0][0x1a8] ;  /* 0x00006a0000267ab9 */ /* 0x000fe40000000a00 */
[----:B--2---:R-:W-:-:S04]  /*1fa0*/  UIADD3.X UR10, UR10, UR45, UR7, UP4, UP3 ;  /* 0x0000002d0a0a7290 */ /* 0x004fc8000a7e6407 */
[----:B------:R-:W-:Y:S02]  /*1fb0*/  UIADD3.X UR45, UR41, UR10, UR13, UP2, UP1 ;  /* 0x0000000a292d7290 */ /* 0x000fe400097e240d */
[----:B------:R-:W-:Y:S01]  /*1fc0*/  UIMAD UR10, UR40, UR38, URZ ;  /* 0x00000026280a72a4 */ /* 0x000fe2000f8e023f */
[----:B------:R-:W-:-:S03]  /*1fd0*/  LEA.HI R3, R16, R13, RZ, 0x2 ;  /* 0x0000000d10037211 */ /* 0x000fc600078f10ff */
[----:B------:R-:W-:-:S03]  /*1fe0*/  UIMAD UR41, UR56, UR39, UR10 ;  /* 0x00000027382972a4 */ /* 0x000fc6000f8e020a */
[----:B------:R-:W-:Y:S01]  /*1ff0*/  ULDC.64 UR38, c[0x0][0x378] ;  /* 0x0000de0000267ab9 */ /* 0x000fe20000000a00 */
[----:B------:R-:W-:Y:S01]  /*2000*/  SHF.R.S32.HI R3, RZ, 0x2, R3 ;  /* 0x00000002ff037819 */ /* 0x000fe20000011403 */
[----:B------:R-:W-:-:S03]  /*2010*/  UIMAD UR10, UR40, UR38, URZ ;  /* 0x00000026280a72a4 */ /* 0x000fc6000f8e023f */
[----:B------:R-:W-:Y:S01]  /*2020*/  SHF.R.S32.HI R15, RZ, 0x1f, R3 ;  /* 0x0000001fff0f7819 */ /* 0x000fe20000011403 */
[----:B------:R-:W-:Y:S01]  /*2030*/  UIMAD UR40, UR56, UR39, UR10 ;  /* 0x00000027382872a4 */ /* 0x000fe2000f8e020a */
[----:B------:R-:W-:Y:S02]  /*2040*/  IADD3 R0, P0, R3, UR12, RZ ;  /* 0x0000000c03007c10 */ /* 0x000fe4000ff1e0ff */
[----:B------:R-:W-:Y:S02]  /*2050*/  ULDC.64 UR38, c[0x0][0x370] ;  /* 0x0000dc0000267ab9 */ /* 0x000fe40000000a00 */
[----:B------:R-:W-:Y:S01]  /*2060*/  UIMAD UR10, UR46, UR38, URZ ;  /* 0x000000262e0a72a4 */ /* 0x000fe2000f8e023f */
[----:B------:R-:W-:Y:S01]  /*2070*/  IADD3.X R5, R15, UR46, RZ, P0, !PT ;  /* 0x0000002e0f057c10 */ /* 0x000fe200087fe4ff */
[----:B------:R-:W-:Y:S02]  /*2080*/  UMOV UR13, 0x4 ;  /* 0x00000004000d7882 */ /* 0x000fe40000000000 */
[----:B------:R-:W-:-:S02]  /*2090*/  ULDC.64 UR6, c[0x0][0x200] ;  /* 0x0000800000067ab9 */ /* 0x000fc40000000a00 */
[----:B------:R-:W-:Y:S01]  /*20a0*/  UIMAD UR33, UR12, UR39, UR10 ;  /* 0x000000270c2172a4 */ /* 0x000fe2000f8e020a */
[----:B------:R1:W2:Y:S01]  /*20b0*/  R2UR UR46, R12 ;  /* 0x000000000c2e73c2 */ /* 0x0002a200000e0000 */
[----:B------:R-:W-:Y:S01]  /*20c0*/  UIMAD.WIDE UR38, UR9, UR13, UR6 ;  /* 0x0000000d092672a5 */ /* 0x000fe2000f8e0206 */
[----:B------:R-:W-:-:S04]  /*20d0*/  IMAD.WIDE.U32 R6, R0, c[0x0][0x190], R218 ;  /* 0x0000640000067a25 */ /* 0x000fc800078e00da */
[----:B------:R-:W-:Y:S01]  /*20e0*/  IMAD R5, R5, c[0x0][0x190], RZ ;  /* 0x0000640005057a24 */ /* 0x000fe200078e02ff */
[----:B------:R-:W-:Y:S01]  /*20f0*/  IADD3 R8, P0, R6, UR57, RZ ;  /* 0x0000003906087c10 */ /* 0x000fe2000ff1e0ff */
[----:B------:R-:W-:Y:S02]  /*2100*/  UMOV UR10, UR38 ;  /* 0x00000026000a7c82 */ /* 0x000fe40008000000 */
[----:B------:R-:W-:Y:S01]  /*2110*/  IMAD R0, R0, c[0x0][0x194], R5 ;  /* 0x0000650000007a24 */ /* 0x000fe200078e0205 */
[----:B------:R-:W-:Y:S02]  /*2120*/  UIADD3 UR38, UR12, UR4, URZ ;  /* 0x000000040c267290 */ /* 0x000fe4000fffe03f */
[----:B------:R-:W-:Y:S02]  /*2130*/  UIADD3 UR4, -UR5, UR14, UR8 ;  /* 0x0000000e05047290 */ /* 0x000fe4000fffe108 */
[----:B------:R-:W-:Y:S01]  /*2140*/  IADD3.X R9, R7, UR53, R0, P0, !PT ;  /* 0x0000003507097c10 */ /* 0x000fe200087fe400 */
[----:B------:R-:W-:Y:S01]  /*2150*/  ULDC UR15, c[0x0][0x2e8] ;  /* 0x0000ba00000f7ab9 */ /* 0x000fe20000000800 */
[----:B------:R-:W-:Y:S01]  /*2160*/  LEA.HI R0, R16, R13, RZ, 0x5 ;  /* 0x0000000d10007211 */ /* 0x000fe200078f28ff */
[----:B------:R-:W-:-:S03]  /*2170*/  UIADD3 UR4, UR4, -UR15, URZ ;  /* 0x8000000f04047290 */ /* 0x000fc6000fffe03f */
[----:B------:R-:W-:Y:S01]  /*2180*/  LOP3.LUT R5, R0, 0xffffffe0, RZ, 0xc0, !PT ;  /* 0xffffffe000057812 */ /* 0x000fe200078ec0ff */
[----:B------:R-:W-:Y:S01]  /*2190*/  USHF.R.S32.HI UR15, URZ, 0x1f, UR4 ;  /* 0x0000001f3f0f7899 */ /* 0x000fe20008011404 */
[----:B------:R-:W-:Y:S02]  /*21a0*/  IADD3 R6, P0, R218, UR44, RZ ;  /* 0x0000002cda067c10 */ /* 0x000fe4000ff1e0ff */
[----:B------:R-:W-:Y:S01]  /*21b0*/  SHF.R.S32.HI R0, RZ, 0x5, R0 ;  /* 0x00000005ff007819 */ /* 0x000fe20000011400 */
[----:B------:R-:W-:Y:S01]  /*21c0*/  ULEA.HI UR15, UR15, UR4, URZ, 0x7 ;  /* 0x000000040f0f7291 */ /* 0x000fe2000f8f383f */
[----:B------:R-:W-:Y:S01]  /*21d0*/  IMAD.IADD R5, R13, 0x1, -R5 ;  /* 0x000000010d057824 */ /* 0x000fe200078e0a05 */
[----:B------:R-:W-:Y:S01]  /*21e0*/  IADD3.X R7, R219, UR47, RZ, P0, !PT ;  /* 0x0000002fdb077c10 */ /* 0x000fe200087fe4ff */
[----:B-1----:R-:W-:Y:S01]  /*21f0*/  IMAD.U32 R12, RZ, RZ, UR12 ;  /* 0x0000000cff0c7e24 */ /* 0x002fe2000f8e00ff */
[----:B------:R-:W-:Y:S01]  /*2200*/  USHF.R.S32.HI UR15, URZ, 0x7, UR15 ;  /* 0x000000073f0f7899 */ /* 0x000fe2000801140f */
[----:B--2---:R-:W-:-:S02]  /*2210*/  IMAD R0, R0, UR46, R5 ;  /* 0x0000002e00007c24 */ /* 0x004fc4000f8e0205 */
[----:B------:R-:W-:Y:S01]  /*2220*/  IMAD.WIDE.U32 R6, R12, c[0x0][0x370], R6 ;  /* 0x0000dc000c067a25 */ /* 0x000fe200078e0006 */
[----:B------:R-:W-:Y:S02]  /*2230*/  UISETP.LT.AND UP1, UPT, URZ, UR15, UPT ;  /* 0x0000000f3f00728c */ /* 0x000fe4000bf21270 */
[C---:B------:R-:W-:Y:S02]  /*2240*/  IADD3 R188, P0, R0.reuse, UR48, RZ ;  /* 0x0000003000bc7c10 */ /* 0x040fe4000ff1e0ff */
[----:B------:R-:W-:Y:S01]  /*2250*/  USEL UR15, URZ, UR15, !UP1 ;  /* 0x0000000f3f0f7287 */ /* 0x000fe2000c800000 */
[----:B------:R-:W-:Y:S02]  /*2260*/  IADD3 R7, R7, UR33, RZ ;  /* 0x0000002107077c10 */ /* 0x000fe4000fffe0ff */
[----:B------:R-:W-:Y:S01]  /*2270*/  LEA.HI.X.SX32 R5, R0, UR45, 0x1, P0 ;  /* 0x0000002d00057c11 */ /* 0x000fe200080f0eff */
[----:B------:R-:W-:Y:S01]  /*2280*/  IMAD.U32 R0, RZ, RZ, UR56 ;  /* 0x00000038ff007e24 */ /* 0x000fe2000f8e00ff */
[----:B------:R-:W-:-:S03]  /*2290*/  UISETP.GT.AND UP1, UPT, UR52, UR15, UPT ;  /* 0x0000000f3400728c */ /* 0x000fc6000bf24270 */
[----:B------:R-:W-:-:S03]  /*22a0*/  IMAD.WIDE.U32 R6, R0, c[0x0][0x378], R6 ;  /* 0x0000de0000067a25 */ /* 0x000fc600078e0006 */
[----:B------:R-:W-:Y:S01]  /*22b0*/  PLOP3.LUT P0, PT, PT, PT, UP1, 0x80, 0x0 ;  /* 0x000000000000781c */ /* 0x000fe20003f0f018 */
[----:B------:R-:W-:Y:S01]  /*22c0*/  IMAD.WIDE.U32 R8, R0, c[0x0][0x1a8], R8 ;  /* 0x00006a0000087a25 */ /* 0x000fe200078e0008 */
[----:B------:R-:W-:Y:S01]  /*22d0*/  IADD3 R7, R7, UR40, RZ ;  /* 0x0000002807077c10 */ /* 0x000fe2000fffe0ff */
[----:B------:R-:W-:Y:S02]  /*22e0*/  ULDC.64 UR6, c[0x0][0x3c8] ;  /* 0x0000f20000067ab9 */ /* 0x000fe40000000a00 */
[----:B------:R-:W-:Y:S01]  /*22f0*/  IMAD R0, R15, c[0x0][0x370], RZ ;  /* 0x0000dc000f007a24 */ /* 0x000fe200078e02ff */
[----:B------:R-:W-:Y:S01]  /*2300*/  UMOV UR9, UR39 ;  /* 0x0000002700097c82 */ /* 0x000fe20008000000 */
[----:B------:R-:W-:Y:S01]  /*2310*/  IMAD.WIDE.U32 R6, R3, c[0x0][0x370], R6 ;  /* 0x0000dc0003067a25 */ /* 0x000fe200078e0006 */
[----:B------:R-:W-:-:S03]  /*2320*/  UIMAD.WIDE UR38, UR38, UR13, UR6 ;  /* 0x0000000d262672a5 */ /* 0x000fc6000f8e0206 */
[----:B------:R-:W-:Y:S01]  /*2330*/  IMAD R0, R3, c[0x0][0x374], R0 ;  /* 0x0000dd0003007a24 */ /* 0x000fe200078e0200 */
[----:B------:R-:W-:Y:S01]  /*2340*/  IADD3 R9, R9, UR41, RZ ;  /* 0x0000002909097c10 */ /* 0x000fe2000fffe0ff */
[----:B------:R1:W2:Y:S01]  /*2350*/  R2UR UR7, R11 ;  /* 0x000000000b0773c2 */ /* 0x0002a200000e0000 */
[----:B------:R-:W-:Y:S01]  /*2360*/  LEA R189, P2, R188, c[0x0][0x350], 0x2 ;  /* 0x0000d400bcbd7a11 */ /* 0x000fe200078410ff */
[----:B------:R-:W-:Y:S01]  /*2370*/  IMAD.IADD R0, R7, 0x1, R0 ;  /* 0x0000000107007824 */ /* 0x000fe200078e0200 */
[----:B------:R-:W-:Y:S01]  /*2380*/  LEA R184, P3, R6, c[0x0][0x330], 0x1 ;  /* 0x0000cc0006b87a11 */ /* 0x000fe200078608ff */
[----:B------:R-:W-:Y:S01]  /*2390*/  UMOV UR13, UR38 ;  /* 0x00000026000d7c82 */ /* 0x000fe20008000000 */
[----:B------:R-:W-:Y:S01]  /*23a0*/  LEA R186, P4, R8, c[0x0][0x160], 0x1 ;  /* 0x0000580008ba7a11 */ /* 0x000fe200078808ff */
[----:B------:R-:W-:Y:S02]  /*23b0*/  UMOV UR12, UR39 ;  /* 0x00000027000c7c82 */ /* 0x000fe40008000000 */
[----:B------:R1:W3:Y:S01]  /*23c0*/  R2UR UR6, R10 ;  /* 0x000000000a0673c2 */ /* 0x0002e200000e0000 */
[----:B------:R-:W-:Y:S01]  /*23d0*/  UIADD3 UR4, UR52, -0x1, URZ ;  /* 0xffffffff34047890 */ /* 0x000fe2000fffe03f */
[----:B------:R-:W-:-:S02]  /*23e0*/  LEA.HI.X R185, R6, c[0x0][0x334], R0, 0x1, P3 ;  /* 0x0000cd0006b97a11 */ /* 0x000fc400018f0c00 */
[----:B------:R-:W-:Y:S02]  /*23f0*/  LEA.HI.X R187, R8, c[0x0][0x164], R9, 0x1, P4 ;  /* 0x0000590008bb7a11 */ /* 0x000fe400020f0c09 */
[----:B------:R-:W-:Y:S01]  /*2400*/  LEA.HI.X R188, R188, c[0x0][0x354], R5, 0x2, P2 ;  /* 0x0000d500bcbc7a11 */ /* 0x000fe200010f1405 */
[----:B-123--:R-:W-:Y:S05]  /*2410*/  @P0 BRA `(.L_x_6) ;  /* 0x0000077000000947 */ /* 0x00efea0003800000 */
        /* <DEDUP_REMOVED lines=18> */
.L_x_7:
        /* <DEDUP_REMOVED lines=18> */
.L_x_8:
[----:B------:R-:W-:Y:S01]  /*2660*/  ULDC.64 UR12, c[0x0][0x3a0] ;  /* 0x0000e800000c7ab9 */ /* 0x000fe20000000a00 */
[----:B------:R-:W-:Y:S01]  /*2670*/  IMAD.U32 R11, RZ, RZ, UR8 ;  /* 0x00000008ff0b7e24 */ /* 0x000fe2000f8e00ff */
[----:B------:R-:W-:Y:S01]  /*2680*/  UIMAD UR10, UR37, UR12, URZ ;  /* 0x0000000c250a72a4 */ /* 0x000fe2000f8e023f */
[----:B------:R-:W-:Y:S01]  /*2690*/  ISETP.GE.AND P2, PT, R218, c[0x0][0x220], PT ;  /* 0x00008800da007a0c */ /* 0x000fe20003f46270 */
[----:B------:R-:W-:Y:S01]  /*26a0*/  UIMAD UR5, UR11, -0x80, UR5 ;  /* 0xffffff800b0578a4 */ /* 0x000fe2000f8e0205 */
[----:B------:R-:W-:Y:S01]  /*26b0*/  IMAD.WIDE.U32 R4, R11, c[0x0][0x3a0], R218 ;  /* 0x0000e8000b047a25 */ /* 0x000fe200078e00da */
[----:B------:R-:W-:Y:S01]  /*26c0*/  UIMAD UR10, UR8, UR13, UR10 ;  /* 0x0000000d080a72a4 */ /* 0x000fe2000f8e020a */
[----:B------:R-:W-:Y:S01]  /*26d0*/  BSSY B0, `(.L_x_9) ;  /* 0x0000016000007945 */ /* 0x000fe20003800000 */
[----:B------:R-:W-:Y:S02]  /*26e0*/  USHF.R.S32.HI UR14, URZ, 0x1f, UR56 ;  /* 0x0000001f3f0e7899 */ /* 0x000fe40008011438 */
[----:B------:R-:W-:Y:S01]  /*26f0*/  IADD3 R4, P0, R4, UR33, RZ ;  /* 0x0000002104047c10 */ /* 0x000fe2000ff1e0ff */
[----:B------:R-:W-:Y:S01]  /*2700*/  ULDC.64 UR12, c[0x0][0x3b8] ;  /* 0x0000ee00000c7ab9 */ /* 0x000fe20000000a00 */
[----:B------:R-:W-:Y:S01]  /*2710*/  IMAD.U32 R0, RZ, RZ, UR10 ;  /* 0x0000000aff007e24 */ /* 0x000fe2000f8e00ff */
[----:B------:R-:W-:Y:S01]  /*2720*/  ISETP.GE.OR P1, PT, R3, UR5, P2 ;  /* 0x0000000503007c0c */ /* 0x000fe20009726670 */
[----:B------:R-:W-:-:S03]  /*2730*/  UIMAD UR10, UR14, UR12, URZ ;  /* 0x0000000c0e0a72a4 */ /* 0x000fc6000f8e023f */
[----:B------:R-:W-:Y:S01]  /*2740*/  IADD3.X R5, R5, UR38, R0, P0, !PT ;  /* 0x0000002605057c10 */ /* 0x000fe200087fe400 */
[----:B------:R-:W-:Y:S01]  /*2750*/  IMAD.U32 R0, RZ, RZ, UR56 ;  /* 0x00000038ff007e24 */ /* 0x000fe2000f8e00ff */
[----:B------:R-:W-:-:S03]  /*2760*/  UIMAD UR10, UR56, UR13, UR10 ;  /* 0x0000000d380a72a4 */ /* 0x000fc6000f8e020a */
[----:B------:R-:W-:-:S05]  /*2770*/  IMAD.WIDE.U32 R4, R0, c[0x0][0x3b8], R4 ;  /* 0x0000ee0000047a25 */ /* 0x000fca00078e0004 */
[----:B------:R-:W-:Y:S01]  /*2780*/  IADD3 R10, R5, UR10, RZ ;  /* 0x0000000a050a7c10 */ /* 0x000fe2000fffe0ff */
[----:B------:R-:W-:Y:S05]  /*2790*/  @P1 BRA `(.L_x_10) ;  /* 0x0000009000001947 */ /* 0x000fea0003800000 */
[----:B------:R-:W-:Y:S01]  /*27a0*/  MOV R6, R4 ;  /* 0x0000000400067202 */ /* 0x000fe20000000f00 */
[----:B------:R-:W-:Y:S01]  /*27b0*/  IMAD R0, R15, c[0x0][0x3a0], RZ ;  /* 0x0000e8000f007a24 */ /* 0x000fe200078e02ff */
[----:B------:R-:W-:-:S03]  /*27c0*/  MOV R7, R10 ;  /* 0x0000000a00077202 */ /* 0x000fc60000000f00 */
[C---:B------:R-:W-:Y:S02]  /*27d0*/  IMAD R0, R3.reuse, c[0x0][0x3a4], R0 ;  /* 0x0000e90003007a24 */ /* 0x040fe400078e0200 */
[----:B------:R-:W-:-:S05]  /*27e0*/  IMAD.WIDE.U32 R6, R3, c[0x0][0x3a0], R6 ;  /* 0x0000e80003067a25 */ /* 0x000fca00078e0006 */
[----:B------:R-:W-:Y:S02]  /*27f0*/  IADD3 R0, R7, R0, RZ ;  /* 0x0000000007007210 */ /* 0x000fe40007ffe0ff */
[----:B------:R-:W-:-:S04]  /*2800*/  LEA R8, P0, R6, c[0x0][0x340], 0x1 ;  /* 0x0000d00006087a11 */ /* 0x000fc800078008ff */
[----:B------:R-:W-:-:S05]  /*2810*/  LEA.HI.X R9, R6, c[0x0][0x344], R0, 0x1, P0 ;  /* 0x0000d10006097a11 */ /* 0x000fca00000f0c00 */
[----:B------:R1:W-:Y:S04]  /*2820*/  STG.E.128 [R8.64], RZ ;  /* 0x000000ff08007986 */ /* 0x0003e8000c101d22 */
.L_x_10:
[----:B------:R-:W-:Y:S05]  /*2830*/  BSYNC B0 ;  /* 0x0000000000007941 */ /* 0x000fea0003800000 */
.L_x_9:
[----:B------:R-:W-:Y:S01]  /*2840*/  IADD3 R0, R3, 0x40, RZ ;  /* 0x0000004003007810 */ /* 0x000fe20007ffe0ff */
[----:B------:R-:W-:Y:S03]  /*2850*/  BSSY B0, `(.L_x_11) ;  /* 0x000000d000007945 */ /* 0x000fe60003800000 */
[----:B------:R-:W-:-:S13]  /*2860*/  ISETP.GE.OR P0, PT, R0, UR5, P2 ;  /* 0x0000000500007c0c */ /* 0x000fda0009706670 */
[----:B------:R-:W-:Y:S05]  /*2870*/  @P0 BRA `(.L_x_12) ;  /* 0x000000a000000947 */ /* 0x000fea0003800000 */
[----:B------:R-:W-:-:S04]  /*2880*/  IADD3 R0, P2, R3, 0x40, RZ ;  /* 0x0000004003007810 */ /* 0x000fc80007f5e0ff */
[----:B------:R-:W-:-:S05]  /*2890*/  IADD3.X R5, RZ, R15, RZ, P2, !PT ;  /* 0x0000000fff057210 */ /* 0x000fca00017fe4ff */
[----:B------:R-:W-:Y:S01]  /*28a0*/  IMAD R6, R5, c[0x0][0x3a0], RZ ;  /* 0x0000e80005067a24 */ /* 0x000fe200078e02ff */
[----:B------:R-:W-:-:S05]  /*28b0*/  MOV R5, R10 ;  /* 0x0000000a00057202 */ /* 0x000fca0000000f00 */
[----:B-1----:R-:W-:-:S04]  /*28c0*/  IMAD.WIDE.U32 R8, R0, c[0x0][0x3a0], R4 ;  /* 0x0000e80000087a25 */ /* 0x002fc800078e0004 */
[----:B------:R-:W-:Y:S01]  /*28d0*/  IMAD R0, R0, c[0x0][0x3a4], R6 ;  /* 0x0000e90000007a24 */ /* 0x000fe200078e0206 */
[----:B------:R-:W-:-:S04]  /*28e0*/  LEA R4, P2, R8, c[0x0][0x340], 0x1 ;  /* 0x0000d00008047a11 */ /* 0x000fc800078408ff */
[----:B------:R-:W-:-:S04]  /*28f0*/  IADD3 R0, R9, R0, RZ ;  /* 0x0000000009007210 */ /* 0x000fc80007ffe0ff */
[----:B------:R-:W-:-:S05]  /*2900*/  LEA.HI.X R5, R8, c[0x0][0x344], R0, 0x1, P2 ;  /* 0x0000d10008057a11 */ /* 0x000fca00010f0c00 */
[----:B------:R1:W-:Y:S02]  /*2910*/  STG.E.128 [R4.64], RZ ;  /* 0x000000ff04007986 */ /* 0x0003e4000c101d22 */
.L_x_12:
[----:B------:R-:W-:Y:S05]  /*2920*/  BSYNC B0 ;  /* 0x0000000000007941 */ /* 0x000fea0003800000 */
.L_x_11:
[----:B------:R-:W-:Y:S01]  /*2930*/  ULDC.64 UR12, c[0x0][0x3a8] ;  /* 0x0000ea00000c7ab9 */ /* 0x000fe20000000a00 */
[----:B-1----:R-:W-:Y:S01]  /*2940*/  IMAD.WIDE.U32 R4, R11, c[0x0][0x3a8], R218 ;  /* 0x0000ea000b047a25 */ /* 0x002fe200078e00da */
[----:B------:R-:W-:Y:S01]  /*2950*/  UIMAD UR37, UR37, UR12, URZ ;  /* 0x0000000c252572a4 */ /* 0x000fe2000f8e023f */
[----:B------:R-:W-:Y:S01]  /*2960*/  BSSY B0, `(.L_x_13) ;  /* 0x0000016000007945 */ /* 0x000fe20003800000 */
[----:B------:R-:W-:Y:S02]  /*2970*/  USHF.R.S32.HI UR5, URZ, 0x1f, UR56 ;  /* 0x0000001f3f057899 */ /* 0x000fe40008011438 */
[----:B------:R-:W-:Y:S01]  /*2980*/  UIMAD UR8, UR8, UR13, UR37 ;  /* 0x0000000d080872a4 */ /* 0x000fe2000f8e0225 */
[----:B------:R-:W-:-:S05]  /*2990*/  IADD3 R4, P2, R4, UR9, RZ ;  /* 0x0000000904047c10 */ /* 0x000fca000ff5e0ff */
[----:B------:R-:W-:Y:S01]  /*29a0*/  IMAD.U32 R0, RZ, RZ, UR8 ;  /* 0x00000008ff007e24 */ /* 0x000fe2000f8e00ff */
[----:B------:R-:W-:Y:S02]  /*29b0*/  ULDC.64 UR8, c[0x0][0x3c0] ;  /* 0x0000f00000087ab9 */ /* 0x000fe40000000a00 */
[----:B------:R-:W-:Y:S02]  /*29c0*/  UIMAD UR5, UR5, UR8, URZ ;  /* 0x00000008050572a4 */ /* 0x000fe4000f8e023f */
[----:B------:R-:W-:Y:S02]  /*29d0*/  IADD3.X R5, R5, UR4, R0, P2, !PT ;  /* 0x0000000405057c10 */ /* 0x000fe400097fe400 */
[----:B------:R-:W-:Y:S01]  /*29e0*/  MOV R0, UR56 ;  /* 0x0000003800007c02 */ /* 0x000fe20008000f00 */
[----:B------:R-:W-:-:S04]  /*29f0*/  UIMAD UR5, UR56, UR9, UR5 ;  /* 0x00000009380572a4 */ /* 0x000fc8000f8e0205 */
        /* <DEDUP_REMOVED lines=12> */
.L_x_14:
[----:B------:R-:W-:Y:S05]  /*2ac0*/  BSYNC B0 ;  /* 0x0000000000007941 */ /* 0x000fea0003800000 */
.L_x_13:
        /* <DEDUP_REMOVED lines=10> */
[----:B------:R1:W-:Y:S01]  /*2b70*/  STG.E.128 [R4.64], RZ ;  /* 0x000000ff04007986 */ /* 0x0003e2000c101d22 */
[----:B------:R-:W-:Y:S05]  /*2b80*/  BRA `(.L_x_15) ;  /* 0x00005a0000007947 */ /* 0x000fea0003800000 */
.L_x_6:
[----:B------:R-:W2:Y:S01]  /*2b90*/  LDL R16, [R1+0x4] ;  /* 0x0000040001107983 */ /* 0x000ea20000100800 */
[----:B------:R-:W-:Y:S01]  /*2ba0*/  ULDC.64 UR38, c[0x0][0x1a0] ;  /* 0x0000680000267ab9 */ /* 0x000fe20000000a00 */
[----:B------:R-:W-:Y:S01]  /*2bb0*/  IMAD.U32 R13, RZ, RZ, UR8 ;  /* 0x00000008ff0d7e24 */ /* 0x000fe2000f8e00ff */
[----:B------:R-:W-:Y:S01]  /*2bc0*/  UIMAD UR33, UR37, UR38, URZ ;  /* 0x00000026252172a4 */ /* 0x000fe2000f8e023f */
[----:B------:R-:W-:Y:S01]  /*2bd0*/  IMAD R5, R14, c[0x0][0x1b8], RZ ;  /* 0x00006e000e057a24 */ /* 0x000fe200078e02ff */
[----:B------:R-:W-:Y:S01]  /*2be0*/  BSSY B0, `(.L_x_16) ;  /* 0x0000027000007945 */ /* 0x000fe20003800000 */
[----:B------:R-:W-:Y:S01]  /*2bf0*/  IMAD.WIDE.U32 R6, R13, c[0x0][0x1a0], R218 ;  /* 0x000068000d067a25 */ /* 0x000fe200078e00da */
[----:B------:R-:W-:-:S03]  /*2c00*/  UIMAD UR33, UR8, UR39, UR33 ;  /* 0x00000027082172a4 */ /* 0x000fc6000f8e0221 */
[----:B------:R-:W-:Y:S01]  /*2c10*/  IMAD R5, R4, c[0x0][0x1bc], R5 ;  /* 0x00006f0004057a24 */ /* 0x000fe200078e0205 */
[----:B------:R-:W-:Y:S02]  /*2c20*/  IADD3 R6, P0, R6, UR50, RZ ;  /* 0x0000003206067c10 */ /* 0x000fe4000ff1e0ff */
[----:B------:R-:W-:Y:S01]  /*2c30*/  IMAD.U32 R0, RZ, RZ, UR33 ;  /* 0x00000021ff007e24 */ /* 0x000fe2000f8e00ff */
[----:B------:R-:W-:-:S04]  /*2c40*/  ULEA.HI UR33, UR4, UR4, URZ, 0x1 ;  /* 0x0000000404217291 */ /* 0x000fc8000f8f083f */
[----:B------:R-:W-:Y:S01]  /*2c50*/  IADD3.X R7, R7, UR51, R0, P0, !PT ;  /* 0x0000003307077c10 */ /* 0x000fe200087fe400 */
[----:B------:R-:W-:Y:S01]  /*2c60*/  ULOP3.LUT UR33, UR33, 0xfffffffe, URZ, 0xc0, !UPT ;  /* 0xfffffffe21217892 */ /* 0x000fe2000f8ec03f */
[----:B------:R-:W-:-:S03]  /*2c70*/  PLOP3.LUT P0, PT, PT, PT, UP6, 0x80, 0x0 ;  /* 0x000000000000781c */ /* 0x000fc60003f0f068 */
[----:B------:R-:W-:Y:S01]  /*2c80*/  UIADD3 UR33, UR4, -UR33, URZ ;  /* 0x8000002104217290 */ /* 0x000fe2000fffe03f */
[----:B------:R-:W-:-:S03]  /*2c90*/  IMAD.WIDE.U32 R6, R4, c[0x0][0x1b8], R6 ;  /* 0x00006e0004067a25 */ /* 0x000fc600078e0006 */
[----:B------:R-:W-:Y:S02]  /*2ca0*/  UISETP.NE.AND UP0, UPT, UR33, 0x1, UPT ;  /* 0x000000012100788c */ /* 0x000fe4000bf05270 */
[----:B------:R-:W-:Y:S01]  /*2cb0*/  UIMAD UR33, UR11, -0x80, UR5 ;  /* 0xffffff800b2178a4 */ /* 0x000fe2000f8e0205 */
[----:B------:R-:W-:-:S03]  /*2cc0*/  IADD3 R12, R7, R5, RZ ;  /* 0x00000005070c7210 */ /* 0x000fc60007ffe0ff */
[----:B------:R-:W-:Y:S02]  /*2cd0*/  @P0 BAR.SYNC.DEFER_BLOCKING 0x0 ;  /* 0x0000000000000b1d */ /* 0x000fe40000010000 */
[----:B------:R-:W-:Y:S02]  /*2ce0*/  ISETP.GE.AND P2, PT, R3, UR33, PT ;  /* 0x0000002103007c0c */ /* 0x000fe4000bf46270 */
[----:B--2---:R-:W-:-:S11]  /*2cf0*/  SHF.L.U32 R0, R16, 0x1, RZ ;  /* 0x0000000110007819 */ /* 0x004fd600000006ff */
[----:B------:R1:W-:Y:S04]  /*2d00*/  @P2 STS [R0+0x8000], RZ ;  /* 0x008000ff00002388 */ /* 0x0003e80000000800 */
[----:B------:R1:W-:Y:S04]  /*2d10*/  @P2 STS [R0+0x8004], RZ ;  /* 0x008004ff00002388 */ /* 0x0003e80000000800 */
[----:B------:R1:W-:Y:S01]  /*2d20*/  @P2 STS.64 [R0+0x8008], RZ ;  /* 0x008008ff00002388 */ /* 0x0003e20000000a00 */
[----:B------:R-:W-:Y:S05]  /*2d30*/  @P2 BRA `(.L_x_17) ;  /* 0x0000011000002947 */ /* 0x000fea0003800000 */
[----:B------:R-:W-:-:S13]  /*2d40*/  ISETP.GE.AND P0, PT, R218, c[0x0][0x220], PT ;  /* 0x00008800da007a0c */ /* 0x000fda0003f06270 */
[----:B------:R2:W-:Y:S04]  /*2d50*/  @P0 STS [R0+0x8000], RZ ;  /* 0x008000ff00000388 */ /* 0x0005e80000000800 */
[----:B------:R2:W-:Y:S04]  /*2d60*/  @P0 STS [R0+0x8004], RZ ;  /* 0x008004ff00000388 */ /* 0x0005e80000000800 */
[----:B------:R2:W-:Y:S01]  /*2d70*/  @P0 STS.64 [R0+0x8008], RZ ;  /* 0x008008ff00000388 */ /* 0x0005e20000000a00 */
        /* <DEDUP_REMOVED lines=9> */
[----:B------:R-:W-:Y:S01]  /*2e10*/  @!PT LDS RZ, [RZ] ;  /* 0x00000000fffff984 */ /* 0x000fe20000000800 */
[----:B------:R-:W-:Y:S01]  /*2e20*/  @!PT LDS RZ, [RZ] ;  /* 0x00000000fffff984 */ /* 0x000fe20000000800 */
[----:B------:R-:W-:Y:S01]  /*2e30*/  @!PT LDS RZ, [RZ] ;  /* 0x00000000fffff984 */ /* 0x000fe20000000800 */
[----:B------:R3:W-:Y:S04]  /*2e40*/  LDGSTS.E.BYPASS.LTC128B.128 [R0+0x8000], [R10.64] ;  /* 0x080000000a007fae */ /* 0x0007e8000b901d62 */
.L_x_17:
[----:B------:R-:W-:Y:S05]  /*2e50*/  BSYNC B0 ;  /* 0x0000000000007941 */ /* 0x000fea0003800000 */
.L_x_16:
[----:B------:R-:W-:Y:S01]  /*2e60*/  IADD3 R9, R3, 0x40, RZ ;  /* 0x0000004003097810 */ /* 0x000fe20007ffe0ff */
[----:B------:R-:W-:Y:S03]  /*2e70*/  BSSY B0, `(.L_x_18) ;  /* 0x0000014000007945 */ /* 0x000fe60003800000 */
[----:B------:R-:W-:-:S13]  /*2e80*/  ISETP.GE.AND P1, PT, R9, UR33, PT ;  /* 0x0000002109007c0c */ /* 0x000fda000bf26270 */
[----:B------:R4:W-:Y:S01]  /*2e90*/  @P1 STS.128 [R0+0x9000], RZ ;  /* 0x009000ff00001388 */ /* 0x0009e20000000c00 */
[----:B------:R-:W-:Y:S05]  /*2ea0*/  @P1 BRA `(.L_x_19) ;  /* 0x0000010000001947 */ /* 0x000fea0003800000 */
[----:B------:R-:W-:-:S13]  /*2eb0*/  ISETP.GE.AND P0, PT, R218, c[0x0][0x220], PT ;  /* 0x00008800da007a0c */ /* 0x000fda0003f06270 */
[----:B------:R1:W-:Y:S01]  /*2ec0*/  @P0 STS.128 [R0+0x9000], RZ ;  /* 0x009000ff00000388 */ /* 0x0003e20000000c00 */
[----:B------:R-:W-:Y:S05]  /*2ed0*/  @P0 BRA `(.L_x_19) ;  /* 0x000000d000000947 */ /* 0x000fea0003800000 */
[----:B------:R-:W-:-:S04]  /*2ee0*/  IADD3 R5, P0, R3, 0x40, RZ ;  /* 0x0000004003057810 */ /* 0x000fc80007f1e0ff */
[----:B------:R-:W-:-:S05]  /*2ef0*/  IADD3.X R7, RZ, R15, RZ, P0, !PT ;  /* 0x0000000fff077210 */ /* 0x000fca00007fe4ff */
[----:B------:R-:W-:Y:S01]  /*2f00*/  IMAD R8, R7, c[0x0][0x1a0], RZ ;  /* 0x0000680007087a24 */ /* 0x000fe200078e02ff */
[----:B------:R-:W-:-:S05]  /*2f10*/  MOV R7, R12 ;  /* 0x0000000c00077202 */ /* 0x000fca0000000f00 */
[----:B---3--:R-:W-:-:S04]  /*2f20*/  IMAD.WIDE.U32 R10, R5, c[0x0][0x1a0], R6 ;  /* 0x00006800050a7a25 */ /* 0x008fc800078e0006 */
[----:B------:R-:W-:Y:S01]  /*2f30*/  IMAD R5, R5, c[0x0][0x1a4], R8 ;  /* 0x0000690005057a24 */ /* 0x000fe200078e0208 */
[----:B------:R-:W-:-:S04]  /*2f40*/  LEA R6, P0, R10, c[0x0][0x170], 0x1 ;  /* 0x00005c000a067a11 */ /* 0x000fc800078008ff */
[----:B------:R-:W-:-:S04]  /*2f50*/  IADD3 R5, R11, R5, RZ ;  /* 0x000000050b057210 */ /* 0x000fc80007ffe0ff */
[----:B------:R-:W-:-:S05]  /*2f60*/  LEA.HI.X R7, R10, c[0x0][0x174], R5, 0x1, P0 ;  /* 0x00005d000a077a11 */ /* 0x000fca00000f0c05 */
[----:B------:R-:W-:Y:S01]  /*2f70*/  @!PT LDS RZ, [RZ] ;  /* 0x00000000fffff984 */ /* 0x000fe20000000800 */
[----:B------:R-:W-:Y:S01]  /*2f80*/  @!PT LDS RZ, [RZ] ;  /* 0x00000000fffff984 */ /* 0x000fe20000000800 */
[----:B------:R-:W-:Y:S01]  /*2f90*/  @!PT LDS RZ, [RZ] ;  /* 0x00000000fffff984 */ /* 0x000fe20000000800 */
[----:B------:R3:W-:Y:S02]  /*2fa0*/  LDGSTS.E.BYPASS.LTC128B.128 [R0+0x9000], [R6.64] ;  /* 0x0900000006007fae */ /* 0x0007e4000b901d62 */
.L_x_19:
[----:B------:R-:W-:Y:S05]  /*2fb0*/  BSYNC B0 ;  /* 0x0000000000007941 */ /* 0x000fea0003800000 */
.L_x_18:
[----:B------:R-:W-:Y:S01]  /*2fc0*/  UIMAD UR33, UR4, -0x80, UR14 ;  /* 0xffffff80042178a4 */ /* 0x000fe2000f8e020e */
[----:B------:R-:W0:Y:S01]  /*2fd0*/  LDGDEPBAR ;  /* 0x00000000000079af */ /* 0x000e220000000000 */
[----:B------:R-:W-:Y:S04]  /*2fe0*/  BSSY B0, `(.L_x_20) ;  /* 0x000000f000007945 */ /* 0x000fe80003800000 */
[----:B------:R-:W-:-:S13]  /*2ff0*/  ISETP.GE.AND P3, PT, R3, UR33, PT ;  /* 0x0000002103007c0c */ /* 0x000fda000bf66270 */
        /* <DEDUP_REMOVED lines=9> */
[----:B------:R-:W-:Y:S01]  /*3090*/  @!PT LDS RZ, [RZ] ;  /* 0x00000000fffff984 */ /* 0x000fe20000000800 */
[----:B------:R-:W-:Y:S01]  /*30a0*/  @!PT LDS RZ, [RZ] ;  /* 0x00000000fffff984 */ /* 0x000fe20000000800 */
[----:B------:R-:W-:Y:S01]  /*30b0*/  @!PT LDS RZ, [RZ] ;  /* 0x00000000fffff984 */ /* 0x000fe20000000800 */
[----:B------:R1:W-:Y:S02]  /*30c0*/  LDGSTS.E.BYPASS.LTC128B.128 [R0+0x4000], [R184.64] ;  /* 0x04000000b8007fae */ /* 0x0003e4000b901d62 */
.L_x_21:
[----:B------:R-:W-:Y:S05]  /*30d0*/  BSYNC B0 ;  /* 0x0000000000007941 */ /* 0x000fea0003800000 */
.L_x_20:
[----:B------:R-:W-:Y:S01]  /*30e0*/  ISETP.GE.AND P4, PT, R9, UR33, PT ;  /* 0x0000002109007c0c */ /* 0x000fe2000bf86270 */
[----:B------:R-:W-:-:S12]  /*30f0*/  BSSY B0, `(.L_x_22) ;  /* 0x000000e000007945 */ /* 0x000fd80003800000 */
[----:B------:R1:W-:Y:S01]  /*3100*/  @P4 STS.128 [R0+0x5000], RZ ;  /* 0x005000ff00004388 */ /* 0x0003e20000000c00 */
[----:B------:R-:W-:Y:S05]  /*3110*/  @P4 BRA `(.L_x_23) ;  /* 0x000000b000004947 */ /* 0x000fea0003800000 */
[----:B------:R-:W-:-:S13]  /*3120*/  ISETP.GE.AND P0, PT, R218, c[0x0][0x220], PT ;  /* 0x00008800da007a0c */ /* 0x000fda0003f06270 */
[----:B------:R1:W-:Y:S01]  /*3130*/  @P0 STS.128 [R0+0x5000], RZ ;  /* 0x005000ff00000388 */ /* 0x0003e20000000c00 */
[----:B------:R-:W-:Y:S05]  /*3140*/  @P0 BRA `(.L_x_23) ;  /* 0x0000008000000947 */ /* 0x000fea0003800000 */
[----:B------:R-:W-:Y:S02]  /*3150*/  IMAD.MOV.U32 R5, RZ, RZ, c[0x0][0x370] ;  /* 0x0000dc00ff057624 */ /* 0x000fe400078e00ff */
[----:B---3--:R-:W-:-:S03]  /*3160*/  IMAD.MOV.U32 R7, RZ, RZ, c[0x0][0x374] ;  /* 0x0000dd00ff077624 */ /* 0x008fc600078e00ff */
[----:B------:R-:W-:-:S04]  /*3170*/  LEA R6, P0, R5, R184, 0x7 ;  /* 0x000000b805067211 */ /* 0x000fc800078038ff */
[----:B------:R-:W-:-:S05]  /*3180*/  LEA.HI.X R7, R5, R185, R7, 0x7, P0 ;  /* 0x000000b905077211 */ /* 0x000fca00000f3c07 */
[----:B------:R-:W-:Y:S01]  /*3190*/  @!PT LDS RZ, [RZ] ;  /* 0x00000000fffff984 */ /* 0x000fe20000000800 */
[----:B------:R-:W-:Y:S01]  /*31a0*/  @!PT LDS RZ, [RZ] ;  /* 0x00000000fffff984 */ /* 0x000fe20000000800 */
[----:B------:R-:W-:Y:S01]  /*31b0*/  @!PT LDS RZ, [RZ] ;  /* 0x00000000fffff984 */ /* 0x000fe20000000800 */
[----:B------:R3:W-:Y:S04]  /*31c0*/  LDGSTS.E.BYPASS.LTC128B.128 [R0+0x5000], [R6.64] ;  /* 0x0500000006007fae */ /* 0x0007e8000b901d62 */
.L_x_23:
[----:B------:R-:W-:Y:S05]  /*31d0*/  BSYNC B0 ;  /* 0x0000000000007941 */ /* 0x000fea0003800000 */
.L_x_22:
[----:B------:R-:W-:Y:S01]  /*31e0*/  PLOP3.LUT P0, PT, PT, PT, UP0, 0x80, 0x0 ;  /* 0x000000000000781c */ /* 0x000fe20003f0f008 */
[----:B------:R-:W-:Y:S01]  /*31f0*/  BSSY B0, `(.L_x_24) ;  /* 0x0000013000007945 */ /* 0x000fe20003800000 */
[----:B------:R-:W-:-:S04]  /*3200*/  IADD3 R5, R16, 0x1000, RZ ;  /* 0x0000100010057810 */ /* 0x000fc80007ffe0ff */
[----:B------:R-:W-:-:S05]  /*3210*/  SEL R5, R5, R16, !P0 ;  /* 0x0000001005057207 */ /* 0x000fca0004000000 */
[----:B------:R-:W-:-:S05]  /*3220*/  IMAD.SHL.U32 R166, R5, 0x2, RZ ;  /* 0x0000000205a67824 */ /* 0x000fca00078e00ff */
[----:B------:R1:W-:Y:S04]  /*3230*/  @P3 STS [R166], RZ ;  /* 0x000000ffa6003388 */ /* 0x0003e80000000800 */
[----:B------:R1:W-:Y:S04]  /*3240*/  @P3 STS [R166+0x4], RZ ;  /* 0x000004ffa6003388 */ /* 0x0003e80000000800 */
[----:B------:R1:W-:Y:S04]  /*3250*/  @P3 STS [R166+0x8], RZ ;  /* 0x000008ffa6003388 */ /* 0x0003e80000000800 */
[----:B------:R1:W-:Y:S01]  /*3260*/  @P3 STS [R166+0xc], RZ ;  /* 0x00000cffa6003388 */ /* 0x0003e20000000800 */
[----:B------:R-:W-:Y:S05]  /*3270*/  @P3 BRA `(.L_x_25) ;  /* 0x000000a000003947 */ /* 0x000fea0003800000 */
[----:B------:R-:W-:-:S13]  /*3280*/  ISETP.GE.AND P3, PT, R218, c[0x0][0x220], PT ;  /* 0x00008800da007a0c */ /* 0x000fda0003f66270 */
[----:B------:R1:W-:Y:S04]  /*3290*/  @P3 STS [R166], RZ ;  /* 0x000000ffa6003388 */ /* 0x0003e80000000800 */
[----:B------:R1:W-:Y:S04]  /*32a0*/  @P3 STS [R166+0x4], RZ ;  /* 0x000004ffa6003388 */ /* 0x0003e80000000800 */
[----:B------:R1:W-:Y:S04]  /*32b0*/  @P3 STS [R166+0x8], RZ ;  /* 0x000008ffa6003388 */ /* 0x0003e80000000800 */
[----:B------:R1:W-:Y:S01]  /*32c0*/  @P3 STS [R166+0xc], RZ ;  /* 0x00000cffa6003388 */ /* 0x0003e20000000800 */
[----:B------:R-:W-:Y:S05]  /*32d0*/  @P3 BRA `(.L_x_25) ;  /* 0x0000004000003947 */ /* 0x000fea0003800000 */
[----:B------:R-:W-:Y:S01]  /*32e0*/  @!PT LDS RZ, [RZ] ;  /* 0x00000000fffff984 */ /* 0x000fe20000000800 */
[----:B------:R-:W-:Y:S01]  /*32f0*/  @!PT LDS RZ, [RZ] ;  /* 0x00000000fffff984 */ /* 0x000fe20000000800 */
[----:B------:R-:W-:Y:S01]  /*3300*/  @!PT LDS RZ, [RZ] ;  /* 0x00000000fffff984 */ /* 0x000fe20000000800 */
[----:B------:R1:W-:Y:S02]  /*3310*/  LDGSTS.E.BYPASS.LTC128B.128 [R166], [R186.64] ;  /* 0x00000000baa67fae */ /* 0x0003e4000b901d62 */
.L_x_25:
[----:B------:R-:W-:Y:S05]  /*3320*/  BSYNC B0 ;  /* 0x0000000000007941 */ /* 0x000fea0003800000 */
.L_x_24:
[----:B------:R1:W-:Y:S01]  /*3330*/  @P4 STS [R166+0x1000], RZ ;  /* 0x001000ffa6004388 */ /* 0x0003e20000000800 */
[----:B------:R-:W-:Y:S03]  /*3340*/  BSSY B0, `(.L_x_26) ;  /* 0x0000013000007945 */ /* 0x000fe60003800000 */
[----:B------:R1:W-:Y:S04]  /*3350*/  @P4 STS [R166+0x1004], RZ ;  /* 0x001004ffa6004388 */ /* 0x0003e80000000800 */
[----:B------:R1:W-:Y:S04]  /*3360*/  @P4 STS [R166+0x1008], RZ ;  /* 0x001008ffa6004388 */ /* 0x0003e80000000800 */
[----:B------:R1:W-:Y:S01]  /*3370*/  @P4 STS [R166+0x100c], RZ ;  /* 0x00100cffa6004388 */ /* 0x0003e20000000800 */
[----:B------:R-:W-:Y:S05]  /*3380*/  @P4 BRA `(.L_x_27) ;  /* 0x000000e000004947 */ /* 0x000fea0003800000 */
[----:B------:R-:W-:-:S13]  /*3390*/  ISETP.GE.AND P3, PT, R218, c[0x0][0x220], PT ;  /* 0x00008800da007a0c */ /* 0x000fda0003f66270 */
[----:B------:R1:W-:Y:S04]  /*33a0*/  @P3 STS [R166+0x1000], RZ ;  /* 0x001000ffa6003388 */ /* 0x0003e80000000800 */
[----:B------:R1:W-:Y:S04]  /*33b0*/  @P3 STS [R166+0x1004], RZ ;  /* 0x001004ffa6003388 */ /* 0x0003e80000000800 */
[----:B------:R1:W-:Y:S04]  /*33c0*/  @P3 STS [R166+0x1008], RZ ;  /* 0x001008ffa6003388 */ /* 0x0003e80000000800 */
[----:B------:R1:W-:Y:S01]  /*33d0*/  @P3 STS [R166+0x100c], RZ ;  /* 0x00100cffa6003388 */ /* 0x0003e20000000800 */
        /* <DEDUP_REMOVED lines=9> */
.L_x_27:
[----:B------:R-:W-:Y:S05]  /*3470*/  BSYNC B0 ;  /* 0x0000000000007941 */ /* 0x000fea0003800000 */
.L_x_26:
[----:B--2---:R-:W2:Y:S01]  /*3480*/  LDL R16, [R1+0x10] ;  /* 0x0000100001107983 */ /* 0x004ea20000100800 */
[----:B------:R-:W-:Y:S01]  /*3490*/  ULDC.64 UR38, c[0x0][0x198] ;  /* 0x0000660000267ab9 */ /* 0x000fe20000000a00 */
[----:B---3--:R-:W-:Y:S01]  /*34a0*/  IMAD.WIDE.U32 R6, R13, c[0x0][0x198], R218 ;  /* 0x000066000d067a25 */ /* 0x008fe200078e00da */
[----:B------:R-:W-:-:S03]  /*34b0*/  UIMAD UR37, UR37, UR38, URZ ;  /* 0x00000026252572a4 */ /* 0x000fc6000f8e023f */
[----:B------:R-:W-:Y:S01]  /*34c0*/  IMAD.MOV.U32 R236, RZ, RZ, 0x7f800000 ;  /* 0x7f800000ffec7424 */ /* 0x000fe200078e00ff */
[----:B------:R-:W-:Y:S01]  /*34d0*/  UIMAD UR37, UR8, UR39, UR37 ;  /* 0x00000027082572a4 */ /* 0x000fe2000f8e0225 */
[----:B------:R-:W-:Y:S01]  /*34e0*/  IADD3 R8, P3, R6, UR42, RZ ;  /* 0x0000002a06087c10 */ /* 0x000fe2000ff7e0ff */
[----:B------:R-:W-:Y:S02]  /*34f0*/  IMAD.MOV.U32 R237, RZ, RZ, 0x7f800000 ;  /* 0x7f800000ffed7424 */ /* 0x000fe400078e00ff */
[----:B------:R-:W-:Y:S02]  /*3500*/  IMAD.MOV.U32 R234, RZ, RZ, 0x7f800000 ;  /* 0x7f800000ffea7424 */ /* 0x000fe400078e00ff */
[----:B------:R-:W-:Y:S02]  /*3510*/  IMAD.U32 R5, RZ, RZ, UR37 ;  /* 0x00000025ff057e24 */ /* 0x000fe4000f8e00ff */
[----:B------:R-:W-:-:S03]  /*3520*/  IMAD.MOV.U32 R235, RZ, RZ, 0x7f800000 ;  /* 0x7f800000ffeb7424 */ /* 0x000fc600078e00ff */
[----:B------:R-:W-:Y:S02]  /*3530*/  IADD3.X R9, R7, UR43, R5, P3, !PT ;  /* 0x0000002b07097c10 */ /* 0x000fe40009ffe405 */
[C---:B--2---:R-:W-:Y:S02]  /*3540*/  IADD3 R5, R16.reuse, 0x48, RZ ;  /* 0x0000004810057810 */ /* 0x044fe40007ffe0ff */
[----:B------:R-:W-:Y:S02]  /*3550*/  IADD3 R6, R16, 0x8, RZ ;  /* 0x0000000810067810 */ /* 0x000fe40007ffe0ff */
[----:B------:R-:W-:Y:S02]  /*3560*/  ISETP.GE.AND P5, PT, R5, UR33, PT ;  /* 0x0000002105007c0c */ /* 0x000fe4000bfa6270 */
[----:B------:R-:W-:Y:S01]  /*3570*/  ISETP.GE.AND P6, PT, R6, UR33, PT ;  /* 0x0000002106007c0c */ /* 0x000fe2000bfc6270 */
[----:B------:R-:W-:Y:S01]  /*3580*/  IMAD.SHL.U32 R6, R16, 0x4, RZ ;  /* 0x0000000410067824 */ /* 0x000fe200078e00ff */
[----:B------:R-:W-:-:S02]  /*3590*/  SHF.R.S32.HI R13, RZ, 0x1f, R16 ;  /* 0x0000001fff0d7819 */ /* 0x000fc40000011410 */
[----:B------:R-:W-:Y:S02]  /*35a0*/  SHF.R.S32.HI R11, RZ, 0x1f, R5 ;  /* 0x0000001fff0b7819 */ /* 0x000fe40000011405 */
[----:B------:R-:W-:Y:S02]  /*35b0*/  IADD3 R6, P4, R6, UR10, RZ ;  /* 0x0000000a06067c10 */ /* 0x000fe4000ff9e0ff */
[C---:B------:R-:W-:Y:S02]  /*35c0*/  SHF.L.U64.HI R7, R16.reuse, 0x2, R13 ;  /* 0x0000000210077819 */ /* 0x040fe4000001020d */
[----:B------:R-:W-:Y:S02]  /*35d0*/  IADD3 R12, R16, 0x40, RZ ;  /* 0x00000040100c7810 */ /* 0x000fe40007ffe0ff */
[----:B------:R-:W-:Y:S02]  /*35e0*/  @!P5 LEA R10, P3, R5, UR10, 0x2 ;  /* 0x0000000a050adc11 */ /* 0x000fe4000f8610ff */
[----:B------:R-:W-:-:S02]  /*35f0*/  IADD3.X R7, R7, UR9, RZ, P4, !PT ;  /* 0x0000000907077c10 */ /* 0x000fc4000a7fe4ff */
[----:B------:R-:W-:Y:S02]  /*3600*/  @!P5 LEA.HI.X R11, R5, UR9, R11, 0x2, P3 ;  /* 0x00000009050bdc11 */ /* 0x000fe400098f140b */
[----:B------:R-:W-:Y:S01]  /*3610*/  ISETP.GE.AND P3, PT, R16, UR33, PT ;  /* 0x0000002110007c0c */ /* 0x000fe2000bf66270 */
[----:B------:R2:W5:Y:S01]  /*3620*/  @!P6 LDG.E R237, [R6.64+0x20] ;  /* 0x0000202206ede981 */ /* 0x000562000c1e1900 */
[----:B------:R-:W-:-:S03]  /*3630*/  ISETP.GE.AND P4, PT, R12, UR33, PT ;  /* 0x000000210c007c0c */ /* 0x000fc6000bf86270 */
[----:B------:R2:W-:Y:S04]  /*3640*/  @P2 STS [R0+0x6000], RZ ;  /* 0x006000ff00002388 */ /* 0x0005e80000000800 */
[----:B------:R2:W-:Y:S04]  /*3650*/  @P2 STS [R0+0x6004], RZ ;  /* 0x006004ff00002388 */ /* 0x0005e80000000800 */
[----:B------:R2:W5:Y:S04]  /*3660*/  @!P3 LDG.E R236, [R6.64] ;  /* 0x0000002206ecb981 */ /* 0x000568000c1e1900 */
[----:B------:R2:W5:Y:S04]  /*3670*/  @!P4 LDG.E R234, [R6.64+0x100] ;  /* 0x0001002206eac981 */ /* 0x000568000c1e1900 */
[----:B------:R2:W-:Y:S01]  /*3680*/  @P2 STS.64 [R0+0x6008], RZ ;  /* 0x006008ff00002388 */ /* 0x0005e20000000a00 */
[----:B------:R-:W-:-:S03]  /*3690*/  IMAD R5, R14, c[0x0][0x1b0], RZ ;  /* 0x00006c000e057a24 */ /* 0x000fc600078e02ff */
[----:B------:R3:W5:Y:S01]  /*36a0*/  @!P5 LDG.E R235, [R10.64] ;  /* 0x000000220aebd981 */ /* 0x000762000c1e1900 */
[----:B------:R-:W-:Y:S01]  /*36b0*/  BSSY B0, `(.L_x_28) ;  /* 0x0000016000007945 */ /* 0x000fe20003800000 */
[C---:B---3--:R-:W-:Y:S02]  /*36c0*/  IMAD R10, R4.reuse, c[0x0][0x1b4], R5 ;  /* 0x00006d00040a7a24 */ /* 0x048fe400078e0205 */
[----:B------:R-:W-:-:S04]  /*36d0*/  IMAD.WIDE.U32 R4, R4, c[0x0][0x1b0], R8 ;  /* 0x00006c0004047a25 */ /* 0x000fc800078e0008 */
[----:B------:R-:W-:Y:S01]  /*36e0*/  IMAD.IADD R10, R5, 0x1, R10 ;  /* 0x00000001050a7824 */ /* 0x000fe200078e020a */
[----:B------:R-:W-:Y:S05]  /*36f0*/  @P2 BRA `(.L_x_29) ;  /* 0x0000011000002947 */ /* 0x000fea0003800000 */
[----:B--2---:R-:W-:-:S13]  /*3700*/  ISETP.GE.AND P2, PT, R218, c[0x0][0x220], PT ;  /* 0x00008800da007a0c */ /* 0x004fda0003f46270 */
        /* <DEDUP_REMOVED lines=16> */
.L_x_29:
[----:B--2---:R-:W-:Y:S05]  /*3810*/  BSYNC B0 ;  /* 0x0000000000007941 */ /* 0x004fea0003800000 */
.L_x_28:
[----:B------:R2:W-:Y:S01]  /*3820*/  @P1 STS.128 [R0+0x7000], RZ ;  /* 0x007000ff00001388 */ /* 0x0005e20000000c00 */
[----:B------:R-:W-:Y:S01]  /*3830*/  BSSY B0, `(.L_x_30) ;  /* 0x0000012000007945 */ /* 0x000fe20003800000 */
        /* <DEDUP_REMOVED lines=17> */
.L_x_31:
[----:B------:R-:W-:Y:S05]  /*3950*/  BSYNC B0 ;  /* 0x0000000000007941 */ /* 0x000fea0003800000 */
.L_x_30:
[----:B------:R-:W0:Y:S01]  /*3960*/  LDGDEPBAR ;  /* 0x00000000000079af */ /* 0x000e220000000000 */
[----:B-1234-:R-:W-:Y:S01]  /*3970*/  IMAD.U32 R0, RZ, RZ, UR14 ;  /* 0x0000000eff007e24 */ /* 0x01efe2000f8e00ff */
[----:B------:R-:W-:Y:S01]  /*3980*/  IADD3 R3, R16, 0x1, RZ ;  /* 0x0000000110037810 */ /* 0x000fe20007ffe0ff */
[C---:B------:R-:W-:Y:S01]  /*3990*/  IMAD.SHL.U32 R150, R158.reuse, 0x2, RZ ;  /* 0x000000029e967824 */ /* 0x040fe200078e00ff */
[----:B------:R-:W-:Y:S01]  /*39a0*/  UIADD3 UR33, UR14, 0x80, UR8 ;  /* 0x000000800e217890 */ /* 0x000fe2000fffe008 */
[----:B------:R-:W-:Y:S01]  /*39b0*/  IMAD.MOV.U32 R207, RZ, RZ, R166 ;  /* 0x000000ffffcf7224 */ /* 0x000fe200078e00a6 */
[----:B------:R-:W-:Y:S01]  /*39c0*/  IADD3 R4, R3, UR5, -R0 ;  /* 0x0000000503047c10 */ /* 0x000fe2000fffe800 */
[----:B------:R-:W-:Y:S01]  /*39d0*/  CS2R R94, SRZ ;  /* 0x00000000005e7805 */ /* 0x000fe2000001ff00 */
[----:B------:R-:W-:Y:S01]  /*39e0*/  IADD3 R3, R158, 0x1000, RZ ;  /* 0x000010009e037810 */ /* 0x000fe20007ffe0ff */
[----:B------:R-:W-:Y:S01]  /*39f0*/  CS2R R92, SRZ ;  /* 0x00000000005c7805 */ /* 0x000fe2000001ff00 */
[----:B------:R-:W-:Y:S01]  /*3a00*/  IADD3 R0, R152, 0x1000, RZ ;  /* 0x0000100098007810 */ /* 0x000fe20007ffe0ff */
[----:B------:R1:W-:Y:S01]  /*3a10*/  STL [R1], R4 ;  /* 0x0000000401007387 */ /* 0x0003e20000100800 */
[----:B------:R-:W-:Y:S01]  /*3a20*/  SEL R3, R3, R158, !P0 ;  /* 0x0000009e03037207 */ /* 0x000fe20004000000 */
[----:B------:R-:W-:Y:S01]  /*3a30*/  CS2R R98, SRZ ;  /* 0x0000000000627805 */ /* 0x000fe2000001ff00 */
[----:B------:R-:W-:Y:S01]  /*3a40*/  SEL R0, R0, R152, !P0 ;  /* 0x0000009800007207 */ /* 0x000fe20004000000 */
[----:B------:R-:W-:Y:S01]  /*3a50*/  CS2R R96, SRZ ;  /* 0x0000000000607805 */ /* 0x000fe2000001ff00 */
[----:B------:R-:W-:Y:S01]  /*3a60*/  CS2R R90, SRZ ;  /* 0x00000000005a7805 */ /* 0x000fe2000001ff00 */
[----:B------:R-:W-:Y:S01]  /*3a70*/  IMAD.SHL.U32 R144, R3, 0x2, RZ ;  /* 0x0000000203907824 */ /* 0x000fe200078e00ff */
[----:B------:R-:W-:Y:S01]  /*3a80*/  CS2R R88, SRZ ;  /* 0x0000000000587805 */ /* 0x000fe2000001ff00 */
[----:B------:R-:W-:Y:S01]  /*3a90*/  IMAD.SHL.U32 R3, R0, 0x2, RZ ;  /* 0x0000000200037824 */ /* 0x000fe200078e00ff */
[----:B------:R-:W-:Y:S01]  /*3aa0*/  IADD3 R0, R16, -0x80, RZ ;  /* 0xffffff8010007810 */ /* 0x000fe20007ffe0ff */
[----:B------:R-:W-:Y:S01]  /*3ab0*/  CS2R R86, SRZ ;  /* 0x0000000000567805 */ /* 0x000fe2000001ff00 */
[----:B------:R-:W-:Y:S01]  /*3ac0*/  CS2R R84, SRZ ;  /* 0x0000000000547805 */ /* 0x000fe2000001ff00 */
[----:B------:R-:W-:Y:S01]  /*3ad0*/  CS2R R78, SRZ ;  /* 0x00000000004e7805 */ /* 0x000fe2000001ff00 */
[----:B------:R-:W-:-:S04]  /*3ae0*/  DEPBAR.LE SB0, 0x1 ;  /* 0x000080400000791a */ /* 0x000fc80000000000 */
[----:B------:R-:W-:Y:S01]  /*3af0*/  BAR.SYNC.DEFER_BLOCKING 0x0 ;  /* 0x0000000000007b1d */ /* 0x000fe20000010000 */
[----:B------:R-:W-:Y:S01]  /*3b00*/  CS2R R76, SRZ ;  /* 0x00000000004c7805 */ /* 0x000fe2000001ff00 */
[----:B------:R-:W-:Y:S01]  /*3b10*/  CS2R R82, SRZ ;  /* 0x0000000000527805 */ /* 0x000fe2000001ff00 */
[----:B------:R-:W-:Y:S01]  /*3b20*/  CS2R R80, SRZ ;  /* 0x0000000000507805 */ /* 0x000fe2000001ff00 */
[----:B------:R-:W-:Y:S01]  /*3b30*/  CS2R R74, SRZ ;  /* 0x00000000004a7805 */ /* 0x000fe2000001ff00 */
[----:B------:R-:W-:Y:S01]  /*3b40*/  CS2R R72, SRZ ;  /* 0x0000000000487805 */ /* 0x000fe2000001ff00 */
[----:B------:R-:W-:Y:S01]  /*3b50*/  CS2R R70, SRZ ;  /* 0x0000000000467805 */ /* 0x000fe2000001ff00 */
[----:B------:R-:W-:Y:S01]  /*3b60*/  CS2R R68, SRZ ;  /* 0x0000000000447805 */ /* 0x000fe2000001ff00 */
[C---:B------:R-:W-:Y:S01]  /*3b70*/  SHF.L.U64.HI R251, R16.reuse, 0x2, R13 ;  /* 0x0000000210fb7819 */ /* 0x040fe2000001020d */
[----:B------:R-:W-:Y:S01]  /*3b80*/  IMAD.SHL.U32 R252, R16, 0x4, RZ ;  /* 0x0000000410fc7824 */ /* 0x000fe200078e00ff */
[----:B------:R-:W-:Y:S01]  /*3b90*/  UIADD3 UR33, UR33, -UR5, URZ ;  /* 0x8000000521217290 */ /* 0x000fe2000fffe03f */
[----:B------:R-:W-:-:S02]  /*3ba0*/  IMAD.SHL.U32 R250, R0, 0x4, RZ ;  /* 0x0000000400fa7824 */ /* 0x000fc400078e00ff */
[----:B------:R-:W-:Y:S01]  /*3bb0*/  IMAD.IADD R151, R150, 0x1, R153 ;  /* 0x0000000196977824 */ /* 0x000fe200078e0299 */
[----:B------:R1:W2:Y:S04]  /*3bc0*/  LDSM.16.M88.4 R112, [R146+0x8000] ;  /* 0x008000009270783b */ /* 0x0002a80000000200 */
[----:B------:R1:W3:Y:S04]  /*3bd0*/  LDSM.16.M88.4 R116, [R146+0x8400] ;  /* 0x008400009274783b */ /* 0x0002e80000000200 */
[----:B------:R1:W4:Y:S04]  /*3be0*/  LDSM.16.M88.4 R120, [R146+0x8800] ;  /* 0x008800009278783b */ /* 0x0003280000000200 */
[----:B------:R1:W1:Y:S04]  /*3bf0*/  LDSM.16.M88.4 R124, [R146+0x8c00] ;  /* 0x008c0000927c783b */ /* 0x0002680000000200 */
[----:B------:R1:W1:Y:S04]  /*3c00*/  LDSM.16.M88.4 R128, [R145+0x8000] ;  /* 0x008000009180783b */ /* 0x0002680000000200 */
[----:B------:R1:W1:Y:S04]  /*3c10*/  LDSM.16.M88.4 R132, [R145+0x8400] ;  /* 0x008400009184783b */ /* 0x0002680000000200 */
[----:B------:R1:W1:Y:S04]  /*3c20*/  LDSM.16.M88.4 R136, [R145+0x8800] ;  /* 0x008800009188783b */ /* 0x0002680000000200 */
[----:B------:R1:W1:Y:S02]  /*3c30*/  LDSM.16.M88.4 R140, [R145+0x8c00] ;  /* 0x008c0000918c783b */ /* 0x0002640000000200 */
.L_x_34:
[----:B----4-:R-:W4:Y:S01]  /*3c40*/  LDL R0, [R1] ;  /* 0x0000000001007983 */ /* 0x010f220000100800 */
[----:B------:R-:W-:Y:S01]  /*3c50*/  USHF.L.U32 UR8, UR11, 0x7, URZ ;  /* 0x000000070b087899 */ /* 0x000fe2000800063f */
[C---:B-----5:R-:W-:Y:S01]  /*3c60*/  FMUL.FTZ R162, R236.reuse, 1.4426950216293334961 ;  /* 0x3fb8aa3beca27820 */ /* 0x060fe20000410000 */
[----:B------:R-:W-:Y:S01]  /*3c70*/  FSETP.NEU.FTZ.AND P1, PT, R236, -INF , PT ;  /* 0xff800000ec00780b */ /* 0x000fe20003f3d000 */
[----:B---3--:R-:W3:Y:S01]  /*3c80*/  LDL R159, [R1+0x8] ;  /* 0x00000800019f7983 */ /* 0x008ee20000100800 */
[----:B------:R-:W-:Y:S01]  /*3c90*/  UIADD3 UR14, UR8, 0x80, URZ ;  /* 0x00000080080e7890 */ /* 0x000fe2000fffe03f */
[----:B------:R-:W-:Y:S01]  /*3ca0*/  FMUL.FTZ R160, R237, 1.4426950216293334961 ;  /* 0x3fb8aa3beda07820 */ /* 0x000fe20000410000 */
[----:B------:R-:W-:Y:S01]  /*3cb0*/  USHF.L.U32 UR8, UR4, 0x7, URZ ;  /* 0x0000000704087899 */ /* 0x000fe2000800063f */
[----:B------:R-:W0:Y:S01]  /*3cc0*/  LDGDEPBAR ;  /* 0x00000000000079af */ /* 0x000e220000000000 */
[----:B------:R-:W-:Y:S01]  /*3cd0*/  FSEL R162, R162, RZ, P1 ;  /* 0x000000ffa2a27208 */ /* 0x000fe20000800000 */
[----:B------:R-:W-:Y:S02]  /*3ce0*/  UISETP.GT.AND UP3, UPT, UR4, UR15, UPT ;  /* 0x0000000f0400728c */ /* 0x000fe4000bf64270 */
[----:B------:R-:W-:Y:S04]  /*3cf0*/  UISETP.GE.AND UP0, UPT, UR8, UR33, UPT ;  /* 0x000000210800728c */ /* 0x000fe8000bf06270 */
[----:B------:R-:W-:Y:S06]  /*3d00*/  UISETP.LT.AND UP0, UPT, UR14, UR5, UP0 ;  /* 0x000000050e00728c */ /* 0x000fec0008701270 */
[----:B------:R-:W-:Y:S01]  /*3d10*/  PLOP3.LUT P0, PT, PT, PT, UP0, 0x80, 0x0 ;  /* 0x000000000000781c */ /* 0x000fe20003f0f008 */
[----:B------:R-:W-:Y:S04]  /*3d20*/  DEPBAR.LE SB0, 0x0 ;  /* 0x000080000000791a */ /* 0x000fe80000000000 */
[----:B------:R-:W-:Y:S08]  /*3d30*/  BAR.SYNC.DEFER_BLOCKING 0x0 ;  /* 0x0000000000007b1d */ /* 0x000ff00000010000 */
[----:B------:R-:W-:Y:S08]  /*3d40*/  LDSM.16.M88.4 R64, [R144] ;  /* 0x000000009040783b */ /* 0x000ff00000000200 */
[----:B------:R-:W2:Y:S08]  /*3d50*/  LDSM.16.M88.4 R16, [R146+0x6000] ;  /* 0x006000009210783b */ /* 0x000eb00000000200 */
[----:B------:R-:W1:Y:S08]  /*3d60*/  LDSM.16.M88.4 R60, [R144+0x1000] ;  /* 0x00100000903c783b */ /* 0x000e700000000200 */
[----:B------:R-:W1:Y:S08]  /*3d70*/  LDSM.16.M88.4 R32, [R146+0x6400] ;  /* 0x006400009220783b */ /* 0x000e700000000200 */
[----:B------:R-:W1:Y:S08]  /*3d80*/  LDSM.16.M88.4 R48, [R146+0x6800] ;  /* 0x006800009230783b */ /* 0x000e700000000200 */
[----:B------:R-:W1:Y:S02]  /*3d90*/  LDSM.16.M88.4 R100, [R146+0x6c00] ;  /* 0x006c00009264783b */ /* 0x000e640000000200 */
[-C--:B-12---:R-:W-:Y:S06]  /*3da0*/  HMMA.16816.F32 R4, R64, R16.reuse, RZ ;  /* 0x000000104004723c */ /* 0x086fec00000018ff */
[----:B------:R-:W-:Y:S02]  /*3db0*/  LDSM.16.M88.4 R108, [R145+0x6000] ;  /* 0x00600000916c783b */ /* 0x000fe40000000200 */
[C---:B------:R-:W-:Y:S08]  /*3dc0*/  HMMA.16816.F32 R8, R60.reuse, R16, RZ ;  /* 0x000000103c08723c */ /* 0x040ff000000018ff */
[-C--:B------:R-:W-:Y:S08]  /*3dd0*/  HMMA.16816.F32 R12, R60, R18.reuse, RZ ;  /* 0x000000123c0c723c */ /* 0x080ff000000018ff */
        /* <DEDUP_REMOVED lines=12> */
[----:B------:R-:W-:Y:S01]  /*3ea0*/  HMMA.16816.F32 R64, R64, R102, RZ ;  /* 0x000000664040723c */ /* 0x000fe200000018ff */
[----:B----4-:R-:W-:Y:S03]  /*3eb0*/  @!P0 IADD3 R165, R0, UR8, RZ ;  /* 0x0000000800a58c10 */ /* 0x010fe6000fffe0ff */
[----:B------:R-:W-:Y:S02]  /*3ec0*/  IADD3 R0, R153, R144, RZ ;  /* 0x0000009099007210 */ /* 0x000fe40007ffe0ff */
[C---:B------:R-:W-:Y:S02]  /*3ed0*/  @!P0 IMNMX R163, R165.reuse, UR5, PT ;  /* 0x00000005a5a38c17 */ /* 0x040fe4000b800200 */
[----:B------:R-:W-:Y:S01]  /*3ee0*/  @!P0 IADD3 R161, R165, 0x8, RZ ;  /* 0x00000008a5a18810 */ /* 0x000fe20007ffe0ff */
[----:B------:R-:W1:Y:S03]  /*3ef0*/  LDSM.16.M88.4 R104, [R0] ;  /* 0x000000000068783b */ /* 0x000e660000000200 */
[----:B------:R-:W-:Y:S05]  /*3f00*/  @!P0 IMNMX R161, R161, UR5, PT ;  /* 0x00000005a1a18c17 */ /* 0x000fea000b800200 */
[----:B------:R2:W4:Y:S02]  /*3f10*/  LDSM.16.M88.4 R100, [R0+0x1000] ;  /* 0x001000000064783b */ /* 0x0005240000000200 */
[----:B--2---:R-:W-:Y:S05]  /*3f20*/  MOV R0, UR11 ;  /* 0x0000000b00007c02 */ /* 0x004fea0008000f00 */
[----:B---3--:R-:W-:Y:S02]  /*3f30*/  @!P0 IMAD R0, R0, 0x80, R159 ;  /* 0x0000008000008824 */ /* 0x008fe400078e029f */
[----:B------:R-:W-:Y:S01]  /*3f40*/  FMUL.FTZ R159, R234, 1.4426950216293334961 ;  /* 0x3fb8aa3bea9f7820 */ /* 0x000fe20000410000 */
[-C--:B-1----:R-:W-:Y:S02]  /*3f50*/  HMMA.16816.F32 R4, R104, R108.reuse, R4 ;  /* 0x0000006c6804723c */ /* 0x082fe40000001804 */
[C---:B------:R-:W-:Y:S02]  /*3f60*/  @!P0 IADD3 R164, R0.reuse, 0x1, RZ ;  /* 0x0000000100a48810 */ /* 0x040fe40007ffe0ff */
[-C--:B------:R-:W-:Y:S02]  /*3f70*/  @!P0 ISETP.GE.AND P2, PT, R0, R163.reuse, PT ;  /* 0x000000a30000820c */ /* 0x080fe40003f46270 */
[----:B------:R-:W-:Y:S02]  /*3f80*/  @!P0 ISETP.GE.AND P1, PT, R164, R163, PT ;  /* 0x000000a3a400820c */ /* 0x000fe40003f26270 */
[C---:B----4-:R-:W-:Y:S07]  /*3f90*/  HMMA.16816.F32 R8, R100.reuse, R108, R8 ;  /* 0x0000006c6408723c */ /* 0x050fee0000001808 */
[C---:B------:R-:W-:Y:S01]  /*3fa0*/  @!P0 IADD3 R108, R165.reuse, 0x40, RZ ;  /* 0x00000040a56c8810 */ /* 0x040fe20007ffe0ff */
[-C--:B------:R-:W-:Y:S01]  /*3fb0*/  HMMA.16816.F32 R12, R100, R110.reuse, R12 ;  /* 0x0000006e640c723c */ /* 0x080fe2000000180c */
[----:B------:R-:W-:Y:S03]  /*3fc0*/  @!P0 IADD3 R109, R165, 0x48, RZ ;  /* 0x00000048a56d8810 */ /* 0x000fe60007ffe0ff */
[----:B------:R-:W-:Y:S02]  /*3fd0*/  @!P0 IMNMX R108, R108, UR5, PT ;  /* 0x000000056c6c8c17 */ /* 0x000fe4000b800200 */
[----:B------:R-:W-:Y:S02]  /*3fe0*/  @!P0 IMNMX R109, R109, UR5, PT ;  /* 0x000000056d6d8c17 */ /* 0x000fe4000b800200 */
[----:B------:R-:W-:Y:S01]  /*3ff0*/  @!P0 FSEL R5, R5, -INF , !P1 ;  /* 0xff80000005058808 */ /* 0x000fe20004800000 */
[C---:B------:R-:W-:Y:S01]  /*4000*/  HMMA.16816.F32 R16, R104.reuse, R110, R16 ;  /* 0x0000006e6810723c */ /* 0x040fe20000001810 */
[----:B------:R-:W-:Y:S02]  /*4010*/  FSETP.NEU.FTZ.AND P1, PT, R237, -INF , PT ;  /* 0xff800000ed00780b */ /* 0x000fe40003f3d000 */
[----:B------:R-:W-:Y:S01]  /*4020*/  @!P0 FSEL R4, R4, -INF , !P2 ;  /* 0xff80000004048808 */ /* 0x000fe20005000000 */
[--C-:B------:R-:W-:Y:S01]  /*4030*/  FFMA.FTZ R5, R5, c[0x0][0x23c], -R162.reuse ;  /* 0x00008f0005057a23 */ /* 0x100fe200000108a2 */
[----:B------:R-:W-:Y:S02]  /*4040*/  FSEL R160, R160, RZ, P1 ;  /* 0x000000ffa0a07208 */ /* 0x000fe40000800000 */
[-C--:B------:R-:W-:Y:S01]  /*4050*/  @!P0 ISETP.GE.AND P1, PT, R164, R161.reuse, PT ;  /* 0x000000a1a400820c */ /* 0x080fe20003f26270 */
[----:B------:R-:W-:Y:S01]  /*4060*/  MUFU.EX2 R169, R5 ;  /* 0x0000000500a97308 */ /* 0x000fe20000000800 */
[----:B------:R-:W-:Y:S03]  /*4070*/  @!P0 ISETP.GE.AND P2, PT, R0, R161, PT ;  /* 0x000000a10000820c */ /* 0x000fe60003f46270 */
[----:B------:R-:W-:Y:S01]  /*4080*/  @!P0 FSEL R7, R7, -INF , !P1 ;  /* 0xff80000007078808 */ /* 0x000fe20004800000 */
[----:B------:R-:W-:Y:S01]  /*4090*/  FFMA.FTZ R4, R4, c[0x0][0x23c], -R162 ;  /* 0x00008f0004047a23 */ /* 0x000fe200000108a2 */
[----:B------:R-:W-:Y:S02]  /*40a0*/  FSETP.NEU.FTZ.AND P1, PT, R234, -INF , PT ;  /* 0xff800000ea00780b */ /* 0x000fe40003f3d000 */
[----:B------:R-:W-:Y:S01]  /*40b0*/  @!P0 FSEL R6, R6, -INF , !P2 ;  /* 0xff80000006068808 */ /* 0x000fe20005000000 */
[--C-:B------:R-:W-:Y:S01]  /*40c0*/  FFMA.FTZ R7, R7, c[0x0][0x23c], -R160.reuse ;  /* 0x00008f0007077a23 */ /* 0x100fe200000108a0 */
[----:B------:R-:W-:Y:S01]  /*40d0*/  MUFU.EX2 R175, R4 ;  /* 0x0000000400af7308 */ /* 0x000fe20000000800 */
[-C--:B------:R-:W-:Y:S02]  /*40e0*/  @!P0 ISETP.GE.AND P2, PT, R0, R108.reuse, PT ;  /* 0x0000006c0000820c */ /* 0x080fe40003f46270 */
[----:B------:R-:W-:Y:S01]  /*40f0*/  FSEL R159, R159, RZ, P1 ;  /* 0x000000ff9f9f7208 */ /* 0x000fe20000800000 */
[----:B------:R-:W-:Y:S01]  /*4100*/  FFMA.FTZ R6, R6, c[0x0][0x23c], -R160 ;  /* 0x00008f0006067a23 */ /* 0x000fe200000108a0 */
[----:B------:R-:W-:Y:S02]  /*4110*/  @!P0 FSEL R8, R8, -INF , !P2 ;  /* 0xff80000008088808 */ /* 0x000fe40005000000 */
[-C--:B------:R-:W-:Y:S02]  /*4120*/  @!P0 ISETP.GE.AND P1, PT, R164, R108.reuse, PT ;  /* 0x0000006ca400820c */ /* 0x080fe40003f26270 */
[-C--:B------:R-:W-:Y:S01]  /*4130*/  @!P0 ISETP.GE.AND P2, PT, R0, R109.reuse, PT ;  /* 0x0000006d0000820c */ /* 0x080fe20003f46270 */
[----:B------:R-:W-:Y:S01]  /*4140*/  MUFU.EX2 R241, R6 ;  /* 0x0000000600f17308 */ /* 0x000fe20000000800 */
[--C-:B------:R-:W-:Y:S01]  /*4150*/  FFMA.FTZ R8, R8, c[0x0][0x23c], -R159.reuse ;  /* 0x00008f0008087a23 */ /* 0x100fe2000001089f */
[----:B------:R-:W-:Y:S02]  /*4160*/  @!P0 FSEL R9, R9, -INF , !P1 ;  /* 0xff80000009098808 */ /* 0x000fe40004800000 */
[----:B------:R-:W-:Y:S02]  /*4170*/  FSETP.NEU.FTZ.AND P1, PT, R235, -INF , PT ;  /* 0xff800000eb00780b */ /* 0x000fe40003f3d000 */
[----:B------:R-:W-:Y:S01]  /*4180*/  @!P0 FSEL R10, R10, -INF , !P2 ;  /* 0xff8000000a0a8808 */ /* 0x000fe20005000000 */
[--C-:B------:R-:W-:Y:S03]  /*4190*/  FFMA.FTZ R9, R9, c[0x0][0x23c], -R159.reuse ;  /* 0x00008f0009097a23 */ /* 0x100fe6000001089f */
[----:B------:R1:W-:Y:S10]  /*41a0*/  MUFU.EX2 R245, R8 ;  /* 0x0000000800f57308 */ /* 0x0003f40000000800 */
[----:B------:R2:W-:Y:S10]  /*41b0*/  MUFU.EX2 R240, R7 ;  /* 0x0000000700f07308 */ /* 0x0005f40000000800 */
[----:B------:R3:W4:Y:S01]  /*41c0*/  MUFU.EX2 R244, R9 ;  /* 0x0000000900f47308 */ /* 0x0007220000000800 */
[----:B-1----:R-:W-:Y:S05]  /*41d0*/  FMUL.FTZ R8, R235, 1.4426950216293334961 ;  /* 0x3fb8aa3beb087820 */ /* 0x002fea0000410000 */
[----:B------:R-:W-:Y:S02]  /*41e0*/  FSEL R8, R8, RZ, P1 ;  /* 0x000000ff08087208 */ /* 0x000fe40000800000 */
[-C--:B------:R-:W-:Y:S01]  /*41f0*/  @!P0 ISETP.GE.AND P1, PT, R164, R109.reuse, PT ;  /* 0x0000006da400820c */ /* 0x080fe20003f26270 */
[----:B--2---:R-:W1:Y:S02]  /*4200*/  LDSM.16.M88.4 R4, [R145+0x6400] ;  /* 0x006400009104783b */ /* 0x004e640000000200 */
[--C-:B------:R-:W-:Y:S01]  /*4210*/  FFMA.FTZ R10, R10, c[0x0][0x23c], -R8.reuse ;  /* 0x00008f000a0a7a23 */ /* 0x100fe20000010808 */
[----:B------:R-:W-:Y:S03]  /*4220*/  @!P0 FSEL R11, R11, -INF , !P1 ;  /* 0xff8000000b0b8808 */ /* 0x000fe60004800000 */
[----:B------:R2:W-:Y:S02]  /*4230*/  MUFU.EX2 R248, R10 ;  /* 0x0000000a00f87308 */ /* 0x0005e40000000800 */
[--C-:B------:R-:W-:Y:S01]  /*4240*/  FFMA.FTZ R11, R11, c[0x0][0x23c], -R8.reuse ;  /* 0x00008f000b0b7a23 */ /* 0x100fe20000010808 */
[----:B---3--:R-:W-:Y:S04]  /*4250*/  @!P0 IADD3 R9, R0, 0x8, RZ ;  /* 0x0000000800098810 */ /* 0x008fe80007ffe0ff */
[-C--:B------:R-:W-:Y:S03]  /*4260*/  @!P0 ISETP.GE.AND P1, PT, R9, R108.reuse, PT ;  /* 0x0000006c0900820c */ /* 0x080fe60003f26270 */
[----:B------:R-:W3:Y:S01]  /*4270*/  MUFU.EX2 R249, R11 ;  /* 0x0000000b00f97308 */ /* 0x000ee20000000800 */
[----:B------:R-:W-:Y:S05]  /*4280*/  @!P0 FSEL R12, R12, -INF , !P1 ;  /* 0xff8000000c0c8808 */ /* 0x000fea0004800000 */
[--C-:B------:R-:W-:Y:S04]  /*4290*/  FFMA.FTZ R12, R12, c[0x0][0x23c], -R159.reuse ;  /* 0x00008f000c0c7a23 */ /* 0x100fe8000001089f */
[----:B------:R3:W-:Y:S01]  /*42a0*/  MUFU.EX2 R243, R12 ;  /* 0x0000000c00f37308 */ /* 0x0007e20000000800 */
[----:B--2---:R-:W-:Y:S04]  /*42b0*/  @!P0 IADD3 R10, R0, 0x9, RZ ;  /* 0x00000009000a8810 */ /* 0x004fe80007ffe0ff */
[-C--:B------:R-:W-:Y:S04]  /*42c0*/  @!P0 ISETP.GE.AND P1, PT, R10, R108.reuse, PT ;  /* 0x0000006c0a00820c */ /* 0x080fe80003f26270 */
[----:B------:R-:W-:Y:S02]  /*42d0*/  @!P0 FSEL R13, R13, -INF , !P1 ;  /* 0xff8000000d0d8808 */ /* 0x000fe40004800000 */
[-C--:B------:R-:W-:Y:S01]  /*42e0*/  @!P0 ISETP.GE.AND P1, PT, R9, R109.reuse, PT ;  /* 0x0000006d0900820c */ /* 0x080fe20003f26270 */
[-C--:B-1----:R-:W-:Y:S02]  /*42f0*/  HMMA.16816.F32 R20, R104, R4.reuse, R20 ;  /* 0x000000046814723c */ /* 0x082fe40000001814 */
[--C-:B------:R-:W-:Y:S01]  /*4300*/  FFMA.FTZ R13, R13, c[0x0][0x23c], -R159.reuse ;  /* 0x00008f000d0d7a23 */ /* 0x100fe2000001089f */
[----:B------:R-:W-:Y:S02]  /*4310*/  @!P0 FSEL R14, R14, -INF , !P1 ;  /* 0xff8000000e0e8808 */ /* 0x000fe40004800000 */
[----:B------:R-:W-:Y:S01]  /*4320*/  @!P0 ISETP.GE.AND P1, PT, R10, R109, PT ;  /* 0x0000006d0a00820c */ /* 0x000fe20003f26270 */
[----:B------:R-:W-:Y:S02]  /*4330*/  MUFU.EX2 R242, R13 ;  /* 0x0000000d00f27308 */ /* 0x000fe40000000800 */
[C---:B------:R-:W-:Y:S01]  /*4340*/  HMMA.16816.F32 R24, R100.reuse, R4, R24 ;  /* 0x000000046418723c */ /* 0x040fe20000001818 */
[----:B------:R-:W-:Y:S02]  /*4350*/  @!P0 FSEL R15, R15, -INF , !P1 ;  /* 0xff8000000f0f8808 */ /* 0x000fe40004800000 */
[-C--:B------:R-:W-:Y:S01]  /*4360*/  @!P0 ISETP.GE.AND P1, PT, R9, R163.reuse, PT ;  /* 0x000000a30900820c */ /* 0x080fe20003f26270 */
[--C-:B------:R-:W-:Y:S01]  /*4370*/  FFMA.FTZ R14, R14, c[0x0][0x23c], -R8.reuse ;  /* 0x00008f000e0e7a23 */ /* 0x100fe20000010808 */
[----:B---3--:R-:W-:Y:S01]  /*4380*/  @!P0 IADD3 R12, R0, 0x29, RZ ;  /* 0x00000029000c8810 */ /* 0x008fe20007ffe0ff */
[----:B------:R-:W-:Y:S01]  /*4390*/  FFMA.FTZ R15, R15, c[0x0][0x23c], -R8 ;  /* 0x00008f000f0f7a23 */ /* 0x000fe20000010808 */
[----:B------:R-:W-:Y:S01]  /*43a0*/  @!P0 FSEL R16, R16, -INF , !P1 ;  /* 0xff80000010108808 */ /* 0x000fe20004800000 */
[----:B------:R-:W-:Y:S01]  /*43b0*/  MUFU.EX2 R247, R14 ;  /* 0x0000000e00f77308 */ /* 0x000fe20000000800 */
[-C--:B------:R-:W-:Y:S01]  /*43c0*/  @!P0 ISETP.GE.AND P1, PT, R10, R163.reuse, PT ;  /* 0x000000a30a00820c */ /* 0x080fe20003f26270 */
[-C--:B------:R-:W-:Y:S01]  /*43d0*/  HMMA.16816.F32 R28, R100, R6.reuse, R28 ;  /* 0x00000006641c723c */ /* 0x080fe2000000181c */
[----:B------:R-:W-:Y:S01]  /*43e0*/  @!P0 ISETP.GE.AND P2, PT, R12, R163, PT ;  /* 0x000000a30c00820c */ /* 0x000fe20003f46270 */
[--C-:B------:R-:W-:Y:S01]  /*43f0*/  FFMA.FTZ R16, R16, c[0x0][0x23c], -R162.reuse ;  /* 0x00008f0010107a23 */ /* 0x100fe200000108a2 */
[----:B------:R-:W-:Y:S02]  /*4400*/  @!P0 FSEL R17, R17, -INF , !P1 ;  /* 0xff80000011118808 */ /* 0x000fe40004800000 */
[-C--:B------:R-:W-:Y:S02]  /*4410*/  @!P0 ISETP.GE.AND P1, PT, R9, R161.reuse, PT ;  /* 0x000000a10900820c */ /* 0x080fe40003f26270 */
[----:B------:R-:W-:Y:S01]  /*4420*/  @!P0 IADD3 R9, R0, 0x10, RZ ;  /* 0x0000001000098810 */ /* 0x000fe20007ffe0ff */
[----:B------:R-:W-:Y:S01]  /*4430*/  MUFU.EX2 R174, R16 ;  /* 0x0000001000ae7308 */ /* 0x000fe20000000800 */
[----:B------:R-:W-:Y:S01]  /*4440*/  @!P0 FSEL R18, R18, -INF , !P1 ;  /* 0xff80000012128808 */ /* 0x000fe20004800000 */
[C---:B------:R-:W-:Y:S01]  /*4450*/  HMMA.16816.F32 R32, R104.reuse, R6, R32 ;  /* 0x000000066820723c */ /* 0x040fe20000001820 */
[----:B------:R-:W-:Y:S01]  /*4460*/  @!P0 ISETP.GE.AND P1, PT, R10, R161, PT ;  /* 0x000000a10a00820c */ /* 0x000fe20003f26270 */
[----:B------:R-:W1:Y:S01]  /*4470*/  LDSM.16.M88.4 R4, [R145+0x6800] ;  /* 0x006800009104783b */ /* 0x000e620000000200 */
[----:B------:R-:W-:Y:S01]  /*4480*/  @!P0 IADD3 R10, R0, 0x11, RZ ;  /* 0x00000011000a8810 */ /* 0x000fe20007ffe0ff */
[----:B------:R-:W-:Y:S01]  /*4490*/  FFMA.FTZ R17, R17, c[0x0][0x23c], -R162 ;  /* 0x00008f0011117a23 */ /* 0x000fe200000108a2 */
[----:B------:R-:W-:Y:S01]  /*44a0*/  @!P0 FSEL R19, R19, -INF , !P1 ;  /* 0xff80000013138808 */ /* 0x000fe20004800000 */
[--C-:B------:R-:W-:Y:S01]  /*44b0*/  FFMA.FTZ R18, R18, c[0x0][0x23c], -R160.reuse ;  /* 0x00008f0012127a23 */ /* 0x100fe200000108a0 */
[-C--:B------:R-:W-:Y:S01]  /*44c0*/  @!P0 ISETP.GE.AND P1, PT, R9, R163.reuse, PT ;  /* 0x000000a30900820c */ /* 0x080fe20003f26270 */
[----:B------:R-:W-:Y:S04]  /*44d0*/  MUFU.EX2 R168, R17 ;  /* 0x0000001100a87308 */ /* 0x000fe80000000800 */
[----:B------:R-:W-:Y:S01]  /*44e0*/  @!P0 FSEL R20, R20, -INF , !P1 ;  /* 0xff80000014148808 */ /* 0x000fe20004800000 */
[----:B------:R-:W-:Y:S01]  /*44f0*/  FFMA.FTZ R19, R19, c[0x0][0x23c], -R160 ;  /* 0x00008f0013137a23 */ /* 0x000fe200000108a0 */
[----:B------:R-:W-:Y:S03]  /*4500*/  @!P0 ISETP.GE.AND P1, PT, R10, R163, PT ;  /* 0x000000a30a00820c */ /* 0x000fe60003f26270 */
[--C-:B------:R-:W-:Y:S01]  /*4510*/  FFMA.FTZ R20, R20, c[0x0][0x23c], -R162.reuse ;  /* 0x00008f0014147a23 */ /* 0x100fe200000108a2 */
[----:B------:R-:W-:Y:S01]  /*4520*/  MUFU.EX2 R227, R18 ;  /* 0x0000001200e37308 */ /* 0x000fe20000000800 */
[----:B------:R-:W-:Y:S02]  /*4530*/  @!P0 FSEL R21, R21, -INF , !P1 ;  /* 0xff80000015158808 */ /* 0x000fe40004800000 */
[-C--:B------:R-:W-:Y:S03]  /*4540*/  @!P0 ISETP.GE.AND P1, PT, R9, R161.reuse, PT ;  /* 0x000000a10900820c */ /* 0x080fe60003f26270 */
[----:B------:R-:W-:Y:S01]  /*4550*/  FFMA.FTZ R21, R21, c[0x0][0x23c], -R162 ;  /* 0x00008f0015157a23 */ /* 0x000fe200000108a2 */
[----:B------:R-:W-:Y:S02]  /*4560*/  @!P0 FSEL R22, R22, -INF , !P1 ;  /* 0xff80000016168808 */ /* 0x000fe40004800000 */
[----:B------:R-:W-:Y:S01]  /*4570*/  @!P0 ISETP.GE.AND P1, PT, R10, R161, PT ;  /* 0x000000a10a00820c */ /* 0x000fe20003f26270 */
[----:B------:R-:W-:Y:S02]  /*4580*/  MUFU.EX2 R226, R19 ;  /* 0x0000001300e27308 */ /* 0x000fe40000000800 */
[--C-:B------:R-:W-:Y:S01]  /*4590*/  FFMA.FTZ R22, R22, c[0x0][0x23c], -R160.reuse ;  /* 0x00008f0016167a23 */ /* 0x100fe200000108a0 */
[----:B------:R-:W-:Y:S02]  /*45a0*/  @!P0 FSEL R23, R23, -INF , !P1 ;  /* 0xff80000017178808 */ /* 0x000fe40004800000 */
[-C--:B------:R-:W-:Y:S03]  /*45b0*/  @!P0 ISETP.GE.AND P1, PT, R9, R108.reuse, PT ;  /* 0x0000006c0900820c */ /* 0x080fe60003f26270 */
[----:B------:R-:W-:Y:S01]  /*45c0*/  FFMA.FTZ R23, R23, c[0x0][0x23c], -R160 ;  /* 0x00008f0017177a23 */ /* 0x000fe200000108a0 */
[----:B------:R-:W-:Y:S01]  /*45d0*/  @!P0 FSEL R24, R24, -INF , !P1 ;  /* 0xff80000018188808 */ /* 0x000fe20004800000 */
[----:B------:R-:W-:Y:S01]  /*45e0*/  MUFU.EX2 R246, R15 ;  /* 0x0000000f00f67308 */ /* 0x000fe20000000800 */
[-C--:B------:R-:W-:Y:S01]  /*45f0*/  @!P0 ISETP.GE.AND P1, PT, R10, R108.reuse, PT ;  /* 0x0000006c0a00820c */ /* 0x080fe20003f26270 */
[-C--:B-1----:R-:W-:Y:S03]  /*4600*/  HMMA.16816.F32 R36, R104, R4.reuse, R36 ;  /* 0x000000046824723c */ /* 0x082fe60000001824 */
[----:B------:R-:W-:Y:S01]  /*4610*/  @!P0 FSEL R25, R25, -INF , !P1 ;  /* 0xff80000019198808 */ /* 0x000fe20004800000 */
[--C-:B------:R-:W-:Y:S01]  /*4620*/  FFMA.FTZ R24, R24, c[0x0][0x23c], -R159.reuse ;  /* 0x00008f0018187a23 */ /* 0x100fe2000001089f */
[-C--:B------:R-:W-:Y:S02]  /*4630*/  @!P0 ISETP.GE.AND P1, PT, R9, R109.reuse, PT ;  /* 0x0000006d0900820c */ /* 0x080fe40003f26270 */
[----:B------:R-:W-:Y:S01]  /*4640*/  @!P0 IADD3 R9, R0, 0x18, RZ ;  /* 0x0000001800098810 */ /* 0x000fe20007ffe0ff */
[----:B------:R-:W-:Y:S01]  /*4650*/  MUFU.EX2 R173, R20 ;  /* 0x0000001400ad7308 */ /* 0x000fe20000000800 */
[----:B------:R-:W-:Y:S01]  /*4660*/  @!P0 FSEL R26, R26, -INF , !P1 ;  /* 0xff8000001a1a8808 */ /* 0x000fe20004800000 */
[C---:B------:R-:W-:Y:S01]  /*4670*/  HMMA.16816.F32 R40, R100.reuse, R4, R40 ;  /* 0x000000046428723c */ /* 0x040fe20000001828 */
[-C--:B------:R-:W-:Y:S02]  /*4680*/  @!P0 ISETP.GE.AND P1, PT, R10, R109.reuse, PT ;  /* 0x0000006d0a00820c */ /* 0x080fe40003f26270 */
[----:B------:R-:W-:Y:S01]  /*4690*/  @!P0 IADD3 R10, R0, 0x19, RZ ;  /* 0x00000019000a8810 */ /* 0x000fe20007ffe0ff */
[--C-:B------:R-:W-:Y:S01]  /*46a0*/  FFMA.FTZ R25, R25, c[0x0][0x23c], -R159.reuse ;  /* 0x00008f0019197a23 */ /* 0x100fe2000001089f */
[----:B------:R-:W-:Y:S01]  /*46b0*/  @!P0 FSEL R27, R27, -INF , !P1 ;  /* 0xff8000001b1b8808 */ /* 0x000fe20004800000 */
[--C-:B------:R-:W-:Y:S02]  /*46c0*/  FFMA.FTZ R26, R26, c[0x0][0x23c], -R8.reuse ;  /* 0x00008f001a1a7a23 */ /* 0x100fe40000010808 */
[----:B------:R-:W-:Y:S01]  /*46d0*/  MUFU.EX2 R167, R21 ;  /* 0x0000001500a77308 */ /* 0x000fe20000000800 */
[-C--:B------:R-:W-:Y:S01]  /*46e0*/  @!P0 ISETP.GE.AND P1, PT, R9, R108.reuse, PT ;  /* 0x0000006c0900820c */ /* 0x080fe20003f26270 */
[-C--:B------:R-:W-:Y:S02]  /*46f0*/  HMMA.16816.F32 R44, R100, R6.reuse, R44 ;  /* 0x00000006642c723c */ /* 0x080fe4000000182c */
[--C-:B------:R-:W-:Y:S01]  /*4700*/  FFMA.FTZ R27, R27, c[0x0][0x23c], -R8.reuse ;  /* 0x00008f001b1b7a23 */ /* 0x100fe20000010808 */
[----:B------:R-:W-:Y:S02]  /*4710*/  @!P0 FSEL R28, R28, -INF , !P1 ;  /* 0xff8000001c1c8808 */ /* 0x000fe40004800000 */
[-C--:B------:R-:W-:Y:S03]  /*4720*/  @!P0 ISETP.GE.AND P1, PT, R10, R108.reuse, PT ;  /* 0x0000006c0a00820c */ /* 0x080fe60003f26270 */
[----:B------:R-:W-:Y:S01]  /*4730*/  MUFU.EX2 R224, R22 ;  /* 0x0000001600e07308 */ /* 0x000fe20000000800 */
[----:B------:R-:W-:Y:S01]  /*4740*/  @!P0 FSEL R29, R29, -INF , !P1 ;  /* 0xff8000001d1d8808 */ /* 0x000fe20004800000 */
[C---:B------:R-:W-:Y:S01]  /*4750*/  HMMA.16816.F32 R48, R104.reuse, R6, R48 ;  /* 0x000000066830723c */ /* 0x040fe20000001830 */
[-C--:B------:R-:W-:Y:S01]  /*4760*/  @!P0 ISETP.GE.AND P1, PT, R9, R109.reuse, PT ;  /* 0x0000006d0900820c */ /* 0x080fe20003f26270 */
[----:B------:R-:W1:Y:S01]  /*4770*/  LDSM.16.M88.4 R4, [R145+0x6c00] ;  /* 0x006c00009104783b */ /* 0x000e620000000200 */
[--C-:B------:R-:W-:Y:S02]  /*4780*/  FFMA.FTZ R28, R28, c[0x0][0x23c], -R159.reuse ;  /* 0x00008f001c1c7a23 */ /* 0x100fe4000001089f */
[----:B------:R-:W-:Y:S01]  /*4790*/  @!P0 FSEL R30, R30, -INF , !P1 ;  /* 0xff8000001e1e8808 */ /* 0x000fe20004800000 */
[--C-:B------:R-:W-:Y:S01]  /*47a0*/  FFMA.FTZ R29, R29, c[0x0][0x23c], -R159.reuse ;  /* 0x00008f001d1d7a23 */ /* 0x100fe2000001089f */
[----:B------:R-:W-:Y:S01]  /*47b0*/  @!P0 ISETP.GE.AND P1, PT, R10, R109, PT ;  /* 0x0000006d0a00820c */ /* 0x000fe20003f26270 */
[----:B------:R-:W-:Y:S04]  /*47c0*/  MUFU.EX2 R222, R23 ;  /* 0x0000001700de7308 */ /* 0x000fe80000000800 */
[----:B------:R-:W-:Y:S01]  /*47d0*/  @!P0 FSEL R31, R31, -INF , !P1 ;  /* 0xff8000001f1f8808 */ /* 0x000fe20004800000 */
[--C-:B------:R-:W-:Y:S01]  /*47e0*/  FFMA.FTZ R30, R30, c[0x0][0x23c], -R8.reuse ;  /* 0x00008f001e1e7a23 */ /* 0x100fe20000010808 */
[-C--:B------:R-:W-:Y:S03]  /*47f0*/  @!P0 ISETP.GE.AND P1, PT, R9, R163.reuse, PT ;  /* 0x000000a30900820c */ /* 0x080fe60003f26270 */
[----:B------:R-:W-:Y:S01]  /*4800*/  FFMA.FTZ R31, R31, c[0x0][0x23c], -R8 ;  /* 0x00008f001f1f7a23 */ /* 0x000fe20000010808 */
[----:B------:R-:W-:Y:S01]  /*4810*/  MUFU.EX2 R231, R24 ;  /* 0x0000001800e77308 */ /* 0x000fe20000000800 */
[----:B------:R-:W-:Y:S02]  /*4820*/  @!P0 FSEL R32, R32, -INF , !P1 ;  /* 0xff80000020208808 */ /* 0x000fe40004800000 */
[----:B------:R-:W-:Y:S03]  /*4830*/  @!P0 ISETP.GE.AND P1, PT, R10, R163, PT ;  /* 0x000000a30a00820c */ /* 0x000fe60003f26270 */
[----:B------:R-:W-:Y:S01]  /*4840*/  @!P0 FSEL R49, R49, -INF , !P2 ;  /* 0xff80000031318808 */ /* 0x000fe20005000000 */
[--C-:B------:R-:W-:Y:S01]  /*4850*/  FFMA.FTZ R32, R32, c[0x0][0x23c], -R162.reuse ;  /* 0x00008f0020207a23 */ /* 0x100fe200000108a2 */
[----:B------:R-:W-:Y:S02]  /*4860*/  @!P0 FSEL R33, R33, -INF , !P1 ;  /* 0xff80000021218808 */ /* 0x000fe40004800000 */
[----:B------:R-:W-:Y:S01]  /*4870*/  MUFU.EX2 R230, R25 ;  /* 0x0000001900e67308 */ /* 0x000fe20000000800 */
[-C--:B------:R-:W-:Y:S01]  /*4880*/  @!P0 ISETP.GE.AND P1, PT, R9, R161.reuse, PT ;  /* 0x000000a10900820c */ /* 0x080fe20003f26270 */
[--C-:B------:R-:W-:Y:S01]  /*4890*/  FFMA.FTZ R49, R49, c[0x0][0x23c], -R162.reuse ;  /* 0x00008f0031317a23 */ /* 0x100fe200000108a2 */
[----:B------:R-:W-:Y:S01]  /*48a0*/  @!P0 IADD3 R9, R0, 0x20, RZ ;  /* 0x0000002000098810 */ /* 0x000fe20007ffe0ff */
[----:B------:R-:W-:Y:S01]  /*48b0*/  FFMA.FTZ R33, R33, c[0x0][0x23c], -R162 ;  /* 0x00008f0021217a23 */ /* 0x000fe200000108a2 */
[----:B------:R-:W-:Y:S02]  /*48c0*/  @!P0 FSEL R34, R34, -INF , !P1 ;  /* 0xff80000022228808 */ /* 0x000fe40004800000 */
[----:B------:R-:W-:Y:S02]  /*48d0*/  @!P0 ISETP.GE.AND P1, PT, R10, R161, PT ;  /* 0x000000a10a00820c */ /* 0x000fe40003f26270 */
[----:B------:R-:W-:Y:S01]  /*48e0*/  @!P0 IADD3 R10, R0, 0x21, RZ ;  /* 0x00000021000a8810 */ /* 0x000fe20007ffe0ff */
[----:B------:R-:W-:Y:S01]  /*48f0*/  MUFU.EX2 R172, R32 ;  /* 0x0000002000ac7308 */ /* 0x000fe20000000800 */
[----:B------:R-:W-:Y:S01]  /*4900*/  @!P0 FSEL R35, R35, -INF , !P1 ;  /* 0xff80000023238808 */ /* 0x000fe20004800000 */
[--C-:B------:R-:W-:Y:S01]  /*4910*/  FFMA.FTZ R34, R34, c[0x0][0x23c], -R160.reuse ;  /* 0x00008f0022227a23 */ /* 0x100fe200000108a0 */
[-C--:B------:R-:W-:Y:S01]  /*4920*/  @!P0 ISETP.GE.AND P1, PT, R9, R163.reuse, PT ;  /* 0x000000a30900820c */ /* 0x080fe20003f26270 */
[-C--:B-1----:R-:W-:Y:S02]  /*4930*/  HMMA.16816.F32 R52, R104, R4.reuse, R52 ;  /* 0x000000046834723c */ /* 0x082fe40000001834 */
[----:B------:R-:W-:Y:S01]  /*4940*/  FFMA.FTZ R35, R35, c[0x0][0x23c], -R160 ;  /* 0x00008f0023237a23 */ /* 0x000fe200000108a0 */
[----:B------:R-:W-:Y:S02]  /*4950*/  @!P0 FSEL R36, R36, -INF , !P1 ;  /* 0xff80000024248808 */ /* 0x000fe40004800000 */
[----:B------:R-:W-:Y:S01]  /*4960*/  @!P0 ISETP.GE.AND P1, PT, R10, R163, PT ;  /* 0x000000a30a00820c */ /* 0x000fe20003f26270 */
[----:B------:R-:W-:Y:S02]  /*4970*/  MUFU.EX2 R206, R33 ;  /* 0x0000002100ce7308 */ /* 0x000fe40000000800 */
[C---:B------:R-:W-:Y:S01]  /*4980*/  HMMA.16816.F32 R56, R100.reuse, R4, R56 ;  /* 0x000000046438723c */ /* 0x040fe20000001838 */
[----:B------:R-:W-:Y:S02]  /*4990*/  @!P0 FSEL R37, R37, -INF , !P1 ;  /* 0xff80000025258808 */ /* 0x000fe40004800000 */
[-C--:B------:R-:W-:Y:S01]  /*49a0*/  @!P0 ISETP.GE.AND P1, PT, R9, R161.reuse, PT ;  /* 0x000000a10900820c */ /* 0x080fe20003f26270 */
[--C-:B------:R-:W-:Y:S02]  /*49b0*/  FFMA.FTZ R36, R36, c[0x0][0x23c], -R162.reuse ;  /* 0x00008f0024247a23 */ /* 0x100fe400000108a2 */
[----:B------:R-:W-:Y:S01]  /*49c0*/  FFMA.FTZ R37, R37, c[0x0][0x23c], -R162 ;  /* 0x00008f0025257a23 */ /* 0x000fe200000108a2 */
[----:B------:R-:W-:Y:S01]  /*49d0*/  @!P0 FSEL R38, R38, -INF , !P1 ;  /* 0xff80000026268808 */ /* 0x000fe20004800000 */
[----:B------:R-:W-:Y:S01]  /*49e0*/  MUFU.EX2 R213, R34 ;  /* 0x0000002200d57308 */ /* 0x000fe20000000800 */
[-C--:B------:R-:W-:Y:S01]  /*49f0*/  @!P0 ISETP.GE.AND P1, PT, R10, R161.reuse, PT ;  /* 0x000000a10a00820c */ /* 0x080fe20003f26270 */
[-C--:B------:R-:W-:Y:S02]  /*4a00*/  HMMA.16816.F32 R60, R100, R6.reuse, R60 ;  /* 0x00000006643c723c */ /* 0x080fe4000000183c */
[----:B------:R-:W-:Y:S01]  /*4a10*/  @!P0 IADD3 R4, R0, 0x38, RZ ;  /* 0x0000003800048810 */ /* 0x000fe20007ffe0ff */
[--C-:B------:R-:W-:Y:S01]  /*4a20*/  FFMA.FTZ R38, R38, c[0x0][0x23c], -R160.reuse ;  /* 0x00008f0026267a23 */ /* 0x100fe200000108a0 */
[----:B------:R-:W-:Y:S02]  /*4a30*/  @!P0 FSEL R39, R39, -INF , !P1 ;  /* 0xff80000027278808 */ /* 0x000fe40004800000 */
[-C--:B------:R-:W-:Y:S02]  /*4a40*/  @!P0 ISETP.GE.AND P1, PT, R9, R108.reuse, PT ;  /* 0x0000006c0900820c */ /* 0x080fe40003f26270 */
[----:B------:R-:W-:Y:S01]  /*4a50*/  MUFU.EX2 R212, R35 ;  /* 0x0000002300d47308 */ /* 0x000fe20000000800 */
[----:B------:R-:W-:Y:S01]  /*4a60*/  @!P0 ISETP.GE.AND P3, PT, R4, R161, PT ;  /* 0x000000a10400820c */ /* 0x000fe20003f66270 */
[----:B------:R-:W-:Y:S02]  /*4a70*/  HMMA.16816.F32 R64, R104, R6, R64 ;  /* 0x000000066840723c */ /* 0x000fe40000001840 */
[----:B------:R-:W-:Y:S01]  /*4a80*/  @!P0 FSEL R40, R40, -INF , !P1 ;  /* 0xff80000028288808 */ /* 0x000fe20004800000 */
[----:B------:R-:W-:Y:S01]  /*4a90*/  FFMA.FTZ R39, R39, c[0x0][0x23c], -R160 ;  /* 0x00008f0027277a23 */ /* 0x000fe200000108a0 */
[-C--:B------:R-:W-:Y:S02]  /*4aa0*/  @!P0 ISETP.GE.AND P1, PT, R10, R108.reuse, PT ;  /* 0x0000006c0a00820c */ /* 0x080fe40003f26270 */
[----:B----4-:R-:W-:Y:S01]  /*4ab0*/  F2FP.PACK_AB R5, R244, R245 ;  /* 0x000000f5f405723e */ /* 0x010fe200000000ff */
[--C-:B------:R-:W-:Y:S01]  /*4ac0*/  FFMA.FTZ R40, R40, c[0x0][0x23c], -R159.reuse ;  /* 0x00008f0028287a23 */ /* 0x100fe2000001089f */
[----:B------:R-:W-:Y:S01]  /*4ad0*/  MUFU.EX2 R238, R26 ;  /* 0x0000001a00ee7308 */ /* 0x000fe20000000800 */
[----:B------:R-:W-:Y:S02]  /*4ae0*/  @!P0 FSEL R41, R41, -INF , !P1 ;  /* 0xff80000029298808 */ /* 0x000fe40004800000 */
[-C--:B------:R-:W-:Y:S02]  /*4af0*/  @!P0 ISETP.GE.AND P1, PT, R9, R109.reuse, PT ;  /* 0x0000006d0900820c */ /* 0x080fe40003f26270 */
[----:B------:R-:W-:Y:S01]  /*4b00*/  @!P0 IADD3 R9, R0, 0x28, RZ ;  /* 0x0000002800098810 */ /* 0x000fe20007ffe0ff */
[--C-:B------:R-:W-:Y:S01]  /*4b10*/  FFMA.FTZ R41, R41, c[0x0][0x23c], -R159.reuse ;  /* 0x00008f0029297a23 */ /* 0x100fe2000001089f */
[----:B------:R-:W-:Y:S02]  /*4b20*/  @!P0 FSEL R42, R42, -INF , !P1 ;  /* 0xff8000002a2a8808 */ /* 0x000fe40004800000 */
[----:B------:R-:W-:Y:S01]  /*4b30*/  @!P0 ISETP.GE.AND P1, PT, R10, R109, PT ;  /* 0x0000006d0a00820c */ /* 0x000fe20003f26270 */
[----:B------:R-:W-:Y:S01]  /*4b40*/  MUFU.EX2 R239, R27 ;  /* 0x0000001b00ef7308 */ /* 0x000fe20000000800 */
[----:B------:R-:W-:Y:S01]  /*4b50*/  F2FP.PACK_AB R6, R240, R241 ;  /* 0x000000f1f006723e */ /* 0x000fe200000000ff */
[--C-:B------:R-:W-:Y:S01]  /*4b60*/  FFMA.FTZ R42, R42, c[0x0][0x23c], -R8.reuse ;  /* 0x00008f002a2a7a23 */ /* 0x100fe20000010808 */
[----:B------:R-:W-:Y:S02]  /*4b70*/  @!P0 FSEL R43, R43, -INF , !P1 ;  /* 0xff8000002b2b8808 */ /* 0x000fe40004800000 */
[-C--:B------:R-:W-:Y:S01]  /*4b80*/  @!P0 ISETP.GE.AND P1, PT, R9, R108.reuse, PT ;  /* 0x0000006c0900820c */ /* 0x080fe20003f26270 */
[----:B------:R1:W-:Y:S01]  /*4b90*/  STS [R183+0x10400], R6 ;  /* 0x01040006b7007388 */ /* 0x0003e20000000800 */
[----:B------:R-:W-:Y:S01]  /*4ba0*/  @!P0 FSEL R66, R66, -INF , !P3 ;  /* 0xff80000042428808 */ /* 0x000fe20005800000 */
[----:B------:R-:W-:Y:S01]  /*4bb0*/  FFMA.FTZ R43, R43, c[0x0][0x23c], -R8 ;  /* 0x00008f002b2b7a23 */ /* 0x000fe20000010808 */
[----:B------:R-:W-:Y:S01]  /*4bc0*/  @!P0 FSEL R44, R44, -INF , !P1 ;  /* 0xff8000002c2c8808 */ /* 0x000fe20004800000 */
[----:B------:R-:W-:Y:S01]  /*4bd0*/  MUFU.EX2 R229, R28 ;  /* 0x0000001c00e57308 */ /* 0x000fe20000000800 */
[----:B------:R-:W-:Y:S01]  /*4be0*/  @!P0 ISETP.GE.AND P1, PT, R12, R108, PT ;  /* 0x0000006c0c00820c */ /* 0x000fe20003f26270 */
[----:B------:R-:W-:Y:S02]  /*4bf0*/  FFMA.FTZ R66, R66, c[0x0][0x23c], -R160 ;  /* 0x00008f0042427a23 */ /* 0x000fe400000108a0 */
[--C-:B------:R-:W-:Y:S01]  /*4c00*/  FFMA.FTZ R44, R44, c[0x0][0x23c], -R159.reuse ;  /* 0x00008f002c2c7a23 */ /* 0x100fe2000001089f */
[----:B------:R-:W-:Y:S02]  /*4c10*/  @!P0 FSEL R45, R45, -INF , !P1 ;  /* 0xff8000002d2d8808 */ /* 0x000fe40004800000 */
[-C--:B------:R-:W-:Y:S03]  /*4c20*/  @!P0 ISETP.GE.AND P1, PT, R9, R109.reuse, PT ;  /* 0x0000006d0900820c */ /* 0x080fe60003f26270 */
[----:B------:R-:W-:Y:S01]  /*4c30*/  MUFU.EX2 R191, R66 ;  /* 0x0000004200bf7308 */ /* 0x000fe20000000800 */
[----:B------:R-:W-:Y:S01]  /*4c40*/  @!P0 FSEL R46, R46, -INF , !P1 ;  /* 0xff8000002e2e8808 */ /* 0x000fe20004800000 */
[--C-:B------:R-:W-:Y:S01]  /*4c50*/  FFMA.FTZ R45, R45, c[0x0][0x23c], -R159.reuse ;  /* 0x00008f002d2d7a23 */ /* 0x100fe2000001089f */
[----:B------:R-:W-:Y:S03]  /*4c60*/  @!P0 ISETP.GE.AND P1, PT, R12, R109, PT ;  /* 0x0000006d0c00820c */ /* 0x000fe60003f26270 */
[--C-:B------:R-:W-:Y:S01]  /*4c70*/  FFMA.FTZ R46, R46, c[0x0][0x23c], -R8.reuse ;  /* 0x00008f002e2e7a23 */ /* 0x100fe20000010808 */
[----:B------:R-:W-:Y:S02]  /*4c80*/  @!P0 FSEL R47, R47, -INF , !P1 ;  /* 0xff8000002f2f8808 */ /* 0x000fe40004800000 */
[----:B------:R-:W-:Y:S01]  /*4c90*/  @!P0 ISETP.GE.AND P1, PT, R9, R163, PT ;  /* 0x000000a30900820c */ /* 0x000fe20003f26270 */
[----:B------:R-:W-:Y:S01]  /*4ca0*/  MUFU.EX2 R228, R29 ;  /* 0x0000001d00e47308 */ /* 0x000fe20000000800 */
[----:B-1----:R-:W-:Y:S01]  /*4cb0*/  F2FP.PACK_AB R6, R249, R248 ;  /* 0x000000f8f906723e */ /* 0x002fe200000000ff */
[----:B------:R-:W-:Y:S01]  /*4cc0*/  FFMA.FTZ R47, R47, c[0x0][0x23c], -R8 ;  /* 0x00008f002f2f7a23 */ /* 0x000fe20000010808 */
[----:B------:R-:W-:Y:S02]  /*4cd0*/  @!P0 FSEL R48, R48, -INF , !P1 ;  /* 0xff80000030308808 */ /* 0x000fe40004800000 */
[----:B------:R-:W-:Y:S03]  /*4ce0*/  IADD3 R10, P1, R252, UR13, RZ ;  /* 0x0000000dfc0a7c10 */ /* 0x000fe6000ff3e0ff */
[----:B------:R-:W-:Y:S01]  /*4cf0*/  FFMA.FTZ R48, R48, c[0x0][0x23c], -R162 ;  /* 0x00008f0030307a23 */ /* 0x000fe200000108a2 */
[----:B------:R-:W-:Y:S01]  /*4d00*/  IADD3.X R11, R251, UR12, RZ, P1, !PT ;  /* 0x0000000cfb0b7c10 */ /* 0x000fe20008ffe4ff */
[----:B------:R-:W-:Y:S01]  /*4d10*/  MUFU.EX2 R233, R30 ;  /* 0x0000001e00e97308 */ /* 0x000fe20000000800 */
[-C--:B------:R-:W-:Y:S02]  /*4d20*/  @!P0 ISETP.GE.AND P1, PT, R9, R161.reuse, PT ;  /* 0x000000a10900820c */ /* 0x080fe40003f26270 */
[----:B------:R-:W-:Y:S01]  /*4d30*/  @!P0 IADD3 R9, R0, 0x30, RZ ;  /* 0x0000003000098810 */ /* 0x000fe20007ffe0ff */
[----:B------:R1:W2:Y:S01]  /*4d40*/  LDG.E R165, [R10.64] ;  /* 0x000000220aa57981 */ /* 0x0002a2000c1e1900 */
[----:B------:R-:W-:Y:S02]  /*4d50*/  @!P0 FSEL R50, R50, -INF , !P1 ;  /* 0xff80000032328808 */ /* 0x000fe40004800000 */
[----:B------:R-:W-:Y:S01]  /*4d60*/  @!P0 ISETP.GE.AND P1, PT, R12, R161, PT ;  /* 0x000000a10c00820c */ /* 0x000fe20003f26270 */
[----:B------:R1:W3:Y:S01]  /*4d70*/  LDG.E R164, [R10.64+0x20] ;  /* 0x000020220aa47981 */ /* 0x0002e2000c1e1900 */
[----:B------:R-:W-:Y:S01]  /*4d80*/  @!P0 IADD3 R12, R0, 0x31, RZ ;  /* 0x00000031000c8810 */ /* 0x000fe20007ffe0ff */
[----:B------:R-:W-:Y:S01]  /*4d90*/  MUFU.EX2 R232, R31 ;  /* 0x0000001f00e87308 */ /* 0x000fe20000000800 */
[----:B------:R-:W-:Y:S01]  /*4da0*/  @!P0 FSEL R51, R51, -INF , !P1 ;  /* 0xff80000033338808 */ /* 0x000fe20004800000 */
[----:B------:R1:W4:Y:S01]  /*4db0*/  LDG.E R111, [R10.64+0x100] ;  /* 0x000100220a6f7981 */ /* 0x000322000c1e1900 */
[-C--:B------:R-:W-:Y:S01]  /*4dc0*/  @!P0 ISETP.GE.AND P1, PT, R9, R163.reuse, PT ;  /* 0x000000a30900820c */ /* 0x080fe20003f26270 */
[--C-:B------:R-:W-:Y:S01]  /*4dd0*/  FFMA.FTZ R50, R50, c[0x0][0x23c], -R160.reuse ;  /* 0x00008f0032327a23 */ /* 0x100fe200000108a0 */
[----:B------:R-:W-:Y:S01]  /*4de0*/  @!P0 IADD3 R0, R0, 0x39, RZ ;  /* 0x0000003900008810 */ /* 0x000fe20007ffe0ff */
[----:B------:R1:W2:Y:S01]  /*4df0*/  LDG.E R110, [R10.64+0x120] ;  /* 0x000120220a6e7981 */ /* 0x0002a2000c1e1900 */
[----:B------:R-:W-:Y:S01]  /*4e00*/  @!P0 FSEL R52, R52, -INF , !P1 ;  /* 0xff80000034348808 */ /* 0x000fe20004800000 */
[----:B------:R-:W-:Y:S01]  /*4e10*/  FFMA.FTZ R51, R51, c[0x0][0x23c], -R160 ;  /* 0x00008f0033337a23 */ /* 0x000fe200000108a0 */
[-C--:B------:R-:W-:Y:S01]  /*4e20*/  @!P0 ISETP.GE.AND P1, PT, R12, R163.reuse, PT ;  /* 0x000000a30c00820c */ /* 0x080fe20003f26270 */
[----:B------:R-:W-:Y:S01]  /*4e30*/  MUFU.EX2 R171, R36 ;  /* 0x0000002400ab7308 */ /* 0x000fe20000000800 */
[----:B------:R-:W-:Y:S01]  /*4e40*/  @!P0 ISETP.GE.AND P4, PT, R0, R163, PT ;  /* 0x000000a30000820c */ /* 0x000fe20003f86270 */
[--C-:B------:R-:W-:Y:S01]  /*4e50*/  FFMA.FTZ R52, R52, c[0x0][0x23c], -R162.reuse ;  /* 0x00008f0034347a23 */ /* 0x100fe200000108a2 */
[----:B------:R-:W-:Y:S02]  /*4e60*/  @!P0 FSEL R53, R53, -INF , !P1 ;  /* 0xff80000035358808 */ /* 0x000fe40004800000 */
[-C--:B------:R-:W-:Y:S02]  /*4e70*/  @!P0 ISETP.GE.AND P1, PT, R9, R161.reuse, PT ;  /* 0x000000a10900820c */ /* 0x080fe40003f26270 */
[-C--:B------:R-:W-:Y:S01]  /*4e80*/  @!P0 ISETP.GE.AND P2, PT, R0, R161.reuse, PT ;  /* 0x000000a10000820c */ /* 0x080fe20003f46270 */
[----:B------:R-:W-:Y:S01]  /*4e90*/  FFMA.FTZ R53, R53, c[0x0][0x23c], -R162 ;  /* 0x00008f0035357a23 */ /* 0x000fe200000108a2 */
[----:B------:R-:W-:Y:S01]  /*4ea0*/  @!P0 FSEL R54, R54, -INF , !P1 ;  /* 0xff80000036368808 */ /* 0x000fe20004800000 */
[----:B------:R-:W-:Y:S01]  /*4eb0*/  MUFU.EX2 R203, R37 ;  /* 0x0000002500cb7308 */ /* 0x000fe20000000800 */
[----:B------:R-:W-:Y:S02]  /*4ec0*/  @!P0 ISETP.GE.AND P1, PT, R12, R161, PT ;  /* 0x000000a10c00820c */ /* 0x000fe40003f26270 */
[----:B------:R-:W-:Y:S01]  /*4ed0*/  @!P0 FSEL R65, R65, -INF , !P4 ;  /* 0xff80000041418808 */ /* 0x000fe20006000000 */
[--C-:B------:R-:W-:Y:S01]  /*4ee0*/  FFMA.FTZ R54, R54, c[0x0][0x23c], -R160.reuse ;  /* 0x00008f0036367a23 */ /* 0x100fe200000108a0 */
[----:B------:R-:W-:Y:S02]  /*4ef0*/  @!P0 FSEL R55, R55, -INF , !P1 ;  /* 0xff80000037378808 */ /* 0x000fe40004800000 */
[-C--:B------:R-:W-:Y:S02]  /*4f00*/  @!P0 ISETP.GE.AND P1, PT, R9, R108.reuse, PT ;  /* 0x0000006c0900820c */ /* 0x080fe40003f26270 */
[----:B------:R-:W-:Y:S01]  /*4f10*/  @!P0 FSEL R67, R67, -INF , !P2 ;  /* 0xff80000043438808 */ /* 0x000fe20005000000 */
[----:B------:R-:W-:Y:S01]  /*4f20*/  MUFU.EX2 R211, R38 ;  /* 0x0000002600d37308 */ /* 0x000fe20000000800 */
[--C-:B------:R-:W-:Y:S01]  /*4f30*/  FFMA.FTZ R55, R55, c[0x0][0x23c], -R160.reuse ;  /* 0x00008f0037377a23 */ /* 0x100fe200000108a0 */
[----:B------:R-:W-:Y:S02]  /*4f40*/  @!P0 FSEL R56, R56, -INF , !P1 ;  /* 0xff80000038388808 */ /* 0x000fe40004800000 */
[-C--:B------:R-:W-:Y:S01]  /*4f50*/  @!P0 ISETP.GE.AND P1, PT, R12, R108.reuse, PT ;  /* 0x0000006c0c00820c */ /* 0x080fe20003f26270 */
[----:B------:R-:W-:Y:S02]  /*4f60*/  FFMA.FTZ R160, R67, c[0x0][0x23c], -R160 ;  /* 0x00008f0043a07a23 */ /* 0x000fe400000108a0 */
[--C-:B------:R-:W-:Y:S01]  /*4f70*/  FFMA.FTZ R56, R56, c[0x0][0x23c], -R159.reuse ;  /* 0x00008f0038387a23 */ /* 0x100fe2000001089f */
[----:B------:R-:W-:Y:S02]  /*4f80*/  @!P0 FSEL R57, R57, -INF , !P1 ;  /* 0xff80000039398808 */ /* 0x000fe40004800000 */
[----:B------:R-:W1:Y:S01]  /*4f90*/  MUFU.EX2 R210, R39 ;  /* 0x0000002700d27308 */ /* 0x000e620000000800 */
[-C--:B------:R-:W-:Y:S02]  /*4fa0*/  @!P0 ISETP.GE.AND P1, PT, R9, R109.reuse, PT ;  /* 0x0000006d0900820c */ /* 0x080fe40003f26270 */
[--C-:B------:R-:W-:Y:S02]  /*4fb0*/  FFMA.FTZ R57, R57, c[0x0][0x23c], -R159.reuse ;  /* 0x00008f0039397a23 */ /* 0x100fe4000001089f */
[----:B------:R-:W-:Y:S02]  /*4fc0*/  @!P0 FSEL R58, R58, -INF , !P1 ;  /* 0xff8000003a3a8808 */ /* 0x000fe40004800000 */
[-C--:B------:R-:W-:Y:S03]  /*4fd0*/  @!P0 ISETP.GE.AND P1, PT, R12, R109.reuse, PT ;  /* 0x0000006d0c00820c */ /* 0x080fe60003f26270 */
[--C-:B------:R-:W-:Y:S01]  /*4fe0*/  FFMA.FTZ R58, R58, c[0x0][0x23c], -R8.reuse ;  /* 0x00008f003a3a7a23 */ /* 0x100fe20000010808 */
[----:B------:R-:W-:Y:S01]  /*4ff0*/  @!P0 FSEL R59, R59, -INF , !P1 ;  /* 0xff8000003b3b8808 */ /* 0x000fe20004800000 */
[----:B------:R-:W-:Y:S01]  /*5000*/  MUFU.EX2 R170, R48 ;  /* 0x0000003000aa7308 */ /* 0x000fe20000000800 */
[-C--:B------:R-:W-:Y:S03]  /*5010*/  @!P0 ISETP.GE.AND P1, PT, R4, R108.reuse, PT ;  /* 0x0000006c0400820c */ /* 0x080fe60003f26270 */
[--C-:B------:R-:W-:Y:S01]  /*5020*/  FFMA.FTZ R59, R59, c[0x0][0x23c], -R8.reuse ;  /* 0x00008f003b3b7a23 */ /* 0x100fe20000010808 */
[----:B------:R-:W-:Y:S02]  /*5030*/  @!P0 FSEL R60, R60, -INF , !P1 ;  /* 0xff8000003c3c8808 */ /* 0x000fe40004800000 */
[----:B------:R-:W-:Y:S03]  /*5040*/  @!P0 ISETP.GE.AND P1, PT, R0, R108, PT ;  /* 0x0000006c0000820c */ /* 0x000fe60003f26270 */
[--C-:B------:R-:W-:Y:S01]  /*5050*/  FFMA.FTZ R60, R60, c[0x0][0x23c], -R159.reuse ;  /* 0x00008f003c3c7a23 */ /* 0x100fe2000001089f */
[----:B------:R-:W-:Y:S01]  /*5060*/  @!P0 FSEL R61, R61, -INF , !P1 ;  /* 0xff8000003d3d8808 */ /* 0x000fe20004800000 */
[----:B------:R-:W-:Y:S01]  /*5070*/  MUFU.EX2 R194, R49 ;  /* 0x0000003100c27308 */ /* 0x000fe20000000800 */
[----:B------:R-:W-:Y:S02]  /*5080*/  @!P0 ISETP.GE.AND P1, PT, R4, R109, PT ;  /* 0x0000006d0400820c */ /* 0x000fe40003f26270 */
[----:B-1----:R-:W-:Y:S01]  /*5090*/  F2FP.PACK_AB R7, R210, R211 ;  /* 0x000000d3d207723e */ /* 0x002fe200000000ff */
[----:B------:R-:W-:Y:S01]  /*50a0*/  FFMA.FTZ R159, R61, c[0x0][0x23c], -R159 ;  /* 0x00008f003d9f7a23 */ /* 0x000fe2000001089f */
[----:B------:R-:W-:Y:S02]  /*50b0*/  @!P0 FSEL R62, R62, -INF , !P1 ;  /* 0xff8000003e3e8808 */ /* 0x000fe40004800000 */
[----:B------:R-:W-:Y:S02]  /*50c0*/  @!P0 ISETP.GE.AND P1, PT, R4, R163, PT ;  /* 0x000000a30400820c */ /* 0x000fe40003f26270 */
[----:B------:R-:W-:Y:S01]  /*50d0*/  F2FP.PACK_AB R4, R169, R175 ;  /* 0x000000afa904723e */ /* 0x000fe200000000ff */
[----:B------:R-:W-:Y:S01]  /*50e0*/  FFMA.FTZ R62, R62, c[0x0][0x23c], -R8 ;  /* 0x00008f003e3e7a23 */ /* 0x000fe20000010808 */
[----:B------:R-:W-:Y:S01]  /*50f0*/  @!P0 FSEL R64, R64, -INF , !P1 ;  /* 0xff80000040408808 */ /* 0x000fe20004800000 */
[----:B------:R-:W-:Y:S01]  /*5100*/  MUFU.EX2 R201, R50 ;  /* 0x0000003200c97308 */ /* 0x000fe20000000800 */
[----:B------:R-:W-:Y:S01]  /*5110*/  @!P0 ISETP.GE.AND P1, PT, R0, R109, PT ;  /* 0x0000006d0000820c */ /* 0x000fe20003f26270 */
[----:B------:R1:W-:Y:S01]  /*5120*/  STS [R183+0x10000], R4 ;  /* 0x01000004b7007388 */ /* 0x0003e20000000800 */
[----:B------:R-:W-:Y:S01]  /*5130*/  F2FP.PACK_AB R0, R226, R227 ;  /* 0x000000e3e200723e */ /* 0x000fe200000000ff */
[--C-:B------:R-:W-:Y:S01]  /*5140*/  FFMA.FTZ R64, R64, c[0x0][0x23c], -R162.reuse ;  /* 0x00008f0040407a23 */ /* 0x100fe200000108a2 */
[----:B------:R-:W-:Y:S01]  /*5150*/  @!P0 FSEL R63, R63, -INF , !P1 ;  /* 0xff8000003f3f8808 */ /* 0x000fe20004800000 */
[----:B------:R-:W-:Y:S01]  /*5160*/  FFMA.FTZ R162, R65, c[0x0][0x23c], -R162 ;  /* 0x00008f0041a27a23 */ /* 0x000fe200000108a2 */
[----:B------:R-:W-:Y:S01]  /*5170*/  PLOP3.LUT P1, PT, PT, PT, UP3, 0x80, 0x0 ;  /* 0x000000000000781c */ /* 0x000fe20003f2f038 */
[----:B------:R1:W-:Y:S02]  /*5180*/  STS [R181+0x10400], R0 ;  /* 0x01040000b5007388 */ /* 0x0003e40000000800 */
[----:B------:R-:W-:Y:S01]  /*5190*/  FFMA.FTZ R8, R63, c[0x0][0x23c], -R8 ;  /* 0x00008f003f087a23 */ /* 0x000fe20000010808 */
[----:B------:R-:W-:Y:S10]  /*51a0*/  MUFU.EX2 R200, R51 ;  /* 0x0000003300c87308 */ /* 0x000ff40000000800 */
[----:B------:R-:W-:Y:S01]  /*51b0*/  MUFU.EX2 R217, R40 ;  /* 0x0000002800d97308 */ /* 0x000fe20000000800 */
[----:B-1----:R-:W-:Y:S09]  /*51c0*/  F2FP.PACK_AB R4, R168, R174 ;  /* 0x000000aea804723e */ /* 0x002ff200000000ff */
[----:B------:R-:W1:Y:S01]  /*51d0*/  MUFU.EX2 R216, R41 ;  /* 0x0000002900d87308 */ /* 0x000e620000000800 */
[----:B------:R1:W-:Y:S01]  /*51e0*/  STS [R181+0x10000], R4 ;  /* 0x01000004b5007388 */ /* 0x0003e20000000800 */
[----:B------:R-:W-:Y:S03]  /*51f0*/  F2FP.PACK_AB R0, R167, R173 ;  /* 0x000000ada700723e */ /* 0x000fe600000000ff */
[----:B------:R1:W-:Y:S04]  /*5200*/  STS [R183+0x12000], R5 ;  /* 0x01200005b7007388 */ /* 0x0003e80000000800 */
[----:B------:R1:W-:Y:S01]  /*5210*/  STS [R183+0x12400], R6 ;  /* 0x01240006b7007388 */ /* 0x0003e20000000800 */
[----:B------:R-:W-:Y:S10]  /*5220*/  MUFU.EX2 R223, R42 ;  /* 0x0000002a00df7308 */ /* 0x000ff40000000800 */
[----:B------:R-:W1:Y:S02]  /*5230*/  MUFU.EX2 R225, R43 ;  /* 0x0000002b00e17308 */ /* 0x000e640000000800 */
[----:B-1----:R-:W-:Y:S02]  /*5240*/  F2FP.PACK_AB R4, R246, R247 ;  /* 0x000000f7f604723e */ /* 0x002fe400000000ff */
[----:B------:R-:W-:Y:S03]  /*5250*/  F2FP.PACK_AB R5, R242, R243 ;  /* 0x000000f3f205723e */ /* 0x000fe600000000ff */
[----:B------:R1:W-:Y:S03]  /*5260*/  STS [R181+0x12400], R4 ;  /* 0x01240004b5007388 */ /* 0x0003e60000000800 */
[----:B------:R-:W-:Y:S01]  /*5270*/  MUFU.EX2 R215, R44 ;  /* 0x0000002c00d77308 */ /* 0x000fe20000000800 */
[----:B------:R-:W-:Y:S01]  /*5280*/  F2FP.PACK_AB R6, R222, R224 ;  /* 0x000000e0de06723e */ /* 0x000fe200000000ff */
[----:B------:R1:W-:Y:S04]  /*5290*/  STS [R181+0x12000], R5 ;  /* 0x01200005b5007388 */ /* 0x0003e80000000800 */
[----:B------:R1:W-:Y:S04]  /*52a0*/  STS [R182+0x10000], R0 ;  /* 0x01000000b6007388 */ /* 0x0003e80000000800 */
[----:B------:R-:W1:Y:S01]  /*52b0*/  MUFU.EX2 R214, R45 ;  /* 0x0000002d00d67308 */ /* 0x000e620000000800 */
[----:B------:R1:W-:Y:S09]  /*52c0*/  STS [R182+0x10400], R6 ;  /* 0x01040006b6007388 */ /* 0x0003f20000000800 */
[----:B------:R-:W-:Y:S01]  /*52d0*/  MUFU.EX2 R221, R46 ;  /* 0x0000002e00dd7308 */ /* 0x000fe20000000800 */
[----:B-1----:R-:W-:Y:S02]  /*52e0*/  F2FP.PACK_AB R4, R206, R172 ;  /* 0x000000acce04723e */ /* 0x002fe400000000ff */
[----:B------:R-:W-:Y:S03]  /*52f0*/  F2FP.PACK_AB R5, R230, R231 ;  /* 0x000000e7e605723e */ /* 0x000fe600000000ff */
[----:B------:R1:W-:Y:S04]  /*5300*/  STS [R180+0x10000], R4 ;  /* 0x01000004b4007388 */ /* 0x0003e80000000800 */
[----:B------:R-:W-:Y:S01]  /*5310*/  MUFU.EX2 R220, R47 ;  /* 0x0000002f00dc7308 */ /* 0x000fe20000000800 */
[----:B------:R-:W-:Y:S02]  /*5320*/  F2FP.PACK_AB R0, R212, R213 ;  /* 0x000000d5d400723e */ /* 0x000fe400000000ff */
[----:B------:R-:W-:Y:S03]  /*5330*/  F2FP.PACK_AB R6, R239, R238 ;  /* 0x000000eeef06723e */ /* 0x000fe600000000ff */
[----:B------:R1:W-:Y:S04]  /*5340*/  STS [R180+0x10400], R0 ;  /* 0x01040000b4007388 */ /* 0x0003e80000000800 */
[----:B------:R-:W-:Y:S01]  /*5350*/  MUFU.EX2 R193, R52 ;  /* 0x0000003400c17308 */ /* 0x000fe20000000800 */
[----:B------:R1:W-:Y:S04]  /*5360*/  STS [R182+0x12000], R5 ;  /* 0x01200005b6007388 */ /* 0x0003e80000000800 */
[----:B------:R1:W-:Y:S05]  /*5370*/  STS [R182+0x12400], R6 ;  /* 0x01240006b6007388 */ /* 0x0003ea0000000800 */
[----:B------:R-:W-:Y:S01]  /*5380*/  MUFU.EX2 R192, R53 ;  /* 0x0000003500c07308 */ /* 0x000fe20000000800 */
[----:B-1----:R-:W-:Y:S05]  /*5390*/  F2FP.PACK_AB R4, R232, R233 ;  /* 0x000000e9e804723e */ /* 0x002fea00000000ff */
[----:B------:R1:W-:Y:S04]  /*53a0*/  STS [R180+0x12400], R4 ;  /* 0x01240004b4007388 */ /* 0x0003e80000000800 */
[----:B------:R-:W-:Y:S01]  /*53b0*/  MUFU.EX2 R199, R54 ;  /* 0x0000003600c77308 */ /* 0x000fe20000000800 */
[----:B------:R-:W-:Y:S02]  /*53c0*/  F2FP.PACK_AB R0, R203, R171 ;  /* 0x000000abcb00723e */ /* 0x000fe400000000ff */
[----:B------:R-:W-:Y:S02]  /*53d0*/  F2FP.PACK_AB R5, R228, R229 ;  /* 0x000000e5e405723e */ /* 0x000fe400000000ff */
[----:B------:R-:W-:Y:S03]  /*53e0*/  F2FP.PACK_AB R6, R216, R217 ;  /* 0x000000d9d806723e */ /* 0x000fe600000000ff */
[----:B------:R1:W-:Y:S02]  /*53f0*/  STS [R180+0x12000], R5 ;  /* 0x01200005b4007388 */ /* 0x0003e40000000800 */
[----:B------:R-:W1:Y:S02]  /*5400*/  MUFU.EX2 R198, R55 ;  /* 0x0000003700c67308 */ /* 0x000e640000000800 */
[----:B------:R1:W-:Y:S04]  /*5410*/  STS [R176+0x10000], R0 ;  /* 0x01000000b0007388 */ /* 0x0003e80000000800 */
[----:B------:R1:W-:Y:S04]  /*5420*/  STS [R176+0x10400], R7 ;  /* 0x01040007b0007388 */ /* 0x0003e80000000800 */
[----:B------:R-:W-:Y:S01]  /*5430*/  MUFU.EX2 R196, R159 ;  /* 0x0000009f00c47308 */ /* 0x000fe20000000800 */
[----:B-1----:R-:W-:Y:S05]  /*5440*/  F2FP.PACK_AB R4, R194, R170 ;  /* 0x000000aac204723e */ /* 0x002fea00000000ff */
[----:B------:R1:W-:Y:S04]  /*5450*/  STS [R177+0x10000], R4 ;  /* 0x01000004b1007388 */ /* 0x0003e80000000800 */
[----:B------:R-:W-:Y:S01]  /*5460*/  MUFU.EX2 R159, R64 ;  /* 0x00000040009f7308 */ /* 0x000fe20000000800 */
[----:B------:R-:W-:Y:S02]  /*5470*/  F2FP.PACK_AB R5, R225, R223 ;  /* 0x000000dfe105723e */ /* 0x000fe400000000ff */
[----:B------:R-:W-:Y:S07]  /*5480*/  F2FP.PACK_AB R0, R200, R201 ;  /* 0x000000c9c800723e */ /* 0x000fee00000000ff */
[----:B------:R-:W1:Y:S01]  /*5490*/  MUFU.EX2 R108, R162 ;  /* 0x000000a2006c7308 */ /* 0x000e620000000800 */
[----:B------:R-:W-:Y:S01]  /*54a0*/  F2FP.PACK_AB R7, R214, R215 ;  /* 0x000000d7d607723e */ /* 0x000fe200000000ff */
[----:B------:R1:W-:Y:S04]  /*54b0*/  STS [R177+0x10400], R0 ;  /* 0x01040000b1007388 */ /* 0x0003e80000000800 */
[----:B------:R1:W-:Y:S04]  /*54c0*/  STS [R176+0x12000], R6 ;  /* 0x01200006b0007388 */ /* 0x0003e80000000800 */
[----:B------:R-:W-:Y:S01]  /*54d0*/  MUFU.EX2 R190, R160 ;  /* 0x000000a000be7308 */ /* 0x000fe20000000800 */
[----:B------:R1:W-:Y:S02]  /*54e0*/  STS [R176+0x12400], R5 ;  /* 0x01240005b0007388 */ /* 0x0003e40000000800 */
[----:B-1----:R-:W-:Y:S02]  /*54f0*/  F2FP.PACK_AB R4, R198, R199 ;  /* 0x000000c7c604723e */ /* 0x002fe400000000ff */
[----:B------:R1:W-:Y:S05]  /*5500*/  STS [R177+0x12000], R7 ;  /* 0x01200007b1007388 */ /* 0x0003ea0000000800 */
[----:B------:R-:W-:Y:S01]  /*5510*/  MUFU.EX2 R205, R56 ;  /* 0x0000003800cd7308 */ /* 0x000fe20000000800 */
[----:B------:R-:W-:Y:S09]  /*5520*/  F2FP.PACK_AB R0, R108, R159 ;  /* 0x0000009f6c00723e */ /* 0x000ff200000000ff */
[----:B------:R-:W1:Y:S01]  /*5530*/  MUFU.EX2 R202, R57 ;  /* 0x0000003900ca7308 */ /* 0x000e620000000800 */
[----:B------:R-:W-:Y:S02]  /*5540*/  F2FP.PACK_AB R6, R220, R221 ;  /* 0x000000dddc06723e */ /* 0x000fe400000000ff */
[----:B------:R-:W-:Y:S03]  /*5550*/  F2FP.PACK_AB R5, R192, R193 ;  /* 0x000000c1c005723e */ /* 0x000fe600000000ff */
[----:B------:R-:W-:Y:S04]  /*5560*/  STS [R177+0x12400], R6 ;  /* 0x01240006b1007388 */ /* 0x000fe80000000800 */
[----:B------:R-:W-:Y:S01]  /*5570*/  MUFU.EX2 R209, R58 ;  /* 0x0000003a00d17308 */ /* 0x000fe20000000800 */
[----:B------:R2:W-:Y:S04]  /*5580*/  STS [R179+0x10000], R5 ;  /* 0x01000005b3007388 */ /* 0x0005e80000000800 */
[----:B------:R3:W-:Y:S04]  /*5590*/  STS [R179+0x10400], R4 ;  /* 0x01040004b3007388 */ /* 0x0007e80000000800 */
[----:B------:R3:W-:Y:S01]  /*55a0*/  STS [R178+0x10000], R0 ;  /* 0x01000000b2007388 */ /* 0x0007e20000000800 */
[----:B------:R-:W3:Y:S01]  /*55b0*/  MUFU.EX2 R208, R59 ;  /* 0x0000003b00d07308 */ /* 0x000ee20000000800 */
[----:B-1----:R-:W-:Y:S09]  /*55c0*/  F2FP.PACK_AB R7, R202, R205 ;  /* 0x000000cdca07723e */ /* 0x002ff200000000ff */
[----:B------:R-:W1:Y:S01]  /*55d0*/  MUFU.EX2 R197, R60 ;  /* 0x0000003c00c57308 */ /* 0x000e620000000800 */
[----:B--2---:R-:W-:Y:S09]  /*55e0*/  F2FP.PACK_AB R5, R190, R191 ;  /* 0x000000bfbe05723e */ /* 0x004ff200000000ff */
[----:B------:R-:W-:Y:S01]  /*55f0*/  MUFU.EX2 R204, R62 ;  /* 0x0000003e00cc7308 */ /* 0x000fe20000000800 */
[----:B------:R-:W-:Y:S01]  /*5600*/  STS [R178+0x10400], R5 ;  /* 0x01040005b2007388 */ /* 0x000fe20000000800 */
[----:B---3--:R-:W-:Y:S03]  /*5610*/  F2FP.PACK_AB R6, R208, R209 ;  /* 0x000000d1d006723e */ /* 0x008fe600000000ff */
[----:B------:R-:W-:Y:S04]  /*5620*/  STS [R179+0x12000], R7 ;  /* 0x01200007b3007388 */ /* 0x000fe80000000800 */
[----:B------:R-:W-:Y:S01]  /*5630*/  STS [R179+0x12400], R6 ;  /* 0x01240006b3007388 */ /* 0x000fe20000000800 */
[----:B------:R-:W2:Y:S01]  /*5640*/  MUFU.EX2 R195, R8 ;  /* 0x0000000800c37308 */ /* 0x000ea20000000800 */
[----:B-1----:R-:W-:Y:S05]  /*5650*/  F2FP.PACK_AB R4, R196, R197 ;  /* 0x000000c5c404723e */ /* 0x002fea00000000ff */
[----:B------:R-:W-:Y:S01]  /*5660*/  STS [R178+0x12000], R4 ;  /* 0x01200004b2007388 */ /* 0x000fe20000000800 */
[----:B--2---:R-:W-:Y:S05]  /*5670*/  F2FP.PACK_AB R0, R195, R204 ;  /* 0x000000ccc300723e */ /* 0x004fea00000000ff */
[----:B------:R-:W-:Y:S04]  /*5680*/  STS [R178+0x12400], R0 ;  /* 0x01240000b2007388 */ /* 0x000fe80000000800 */
[----:B------:R-:W1:Y:S08]  /*5690*/  LDSM.16.M88.4 R64, [R150+0x4000] ;  /* 0x004000009640783b */ /* 0x000e700000000200 */
[----:B------:R-:W2:Y:S08]  /*56a0*/  LDSM.16.M88.4 R60, [R150+0x5000] ;  /* 0x00500000963c783b */ /* 0x000eb00000000200 */
[----:B------:R-:W3:Y:S08]  /*56b0*/  LDSM.16.M88.4 R100, [R151+0x4000] ;  /* 0x004000009764783b */ /* 0x000ef00000000200 */
[----:B------:R-:W3:Y:S01]  /*56c0*/  LDSM.16.M88.4 R104, [R151+0x5000] ;  /* 0x005000009768783b */ /* 0x000ee20000000200 */
[-C--:B-1----:R-:W-:Y:S08]  /*56d0*/  HMMA.16816.F32 R4, R64, R112.reuse, RZ ;  /* 0x000000704004723c */ /* 0x082ff000000018ff */
[C---:B--2---:R-:W-:Y:S08]  /*56e0*/  HMMA.16816.F32 R8, R60.reuse, R112, RZ ;  /* 0x000000703c08723c */ /* 0x044ff000000018ff */
        /* <DEDUP_REMOVED lines=13> */
[----:B------:R-:W-:Y:S08]  /*57c0*/  HMMA.16816.F32 R64, R64, R126, RZ ;  /* 0x0000007e4040723c */ /* 0x000ff000000018ff */
[-C--:B---3--:R-:W-:Y:S08]  /*57d0*/  HMMA.16816.F32 R4, R100, R128.reuse, R4 ;  /* 0x000000806404723c */ /* 0x088ff00000001804 */
[C---:B------:R-:W-:Y:S08]  /*57e0*/  HMMA.16816.F32 R8, R104.reuse, R128, R8 ;  /* 0x000000806808723c */ /* 0x040ff00000001808 */
[-C--:B------:R-:W-:Y:S08]  /*57f0*/  HMMA.16816.F32 R12, R104, R130.reuse, R12 ;  /* 0x00000082680c723c */ /* 0x080ff0000000180c */
[----:B------:R-:W-:Y:S01]  /*5800*/  FADD.FTZ R4, -R165, R4 ;  /* 0x00000004a5047221 */ /* 0x000fe20000010100 */
[C---:B------:R-:W-:Y:S03]  /*5810*/  HMMA.16816.F32 R16, R100.reuse, R130, R16 ;  /* 0x000000826410723c */ /* 0x040fe60000001810 */
[C---:B------:R-:W-:Y:S02]  /*5820*/  FADD.FTZ R6, -R164.reuse, R6 ;  /* 0x00000006a4067221 */ /* 0x040fe40000010100 */
[----:B------:R-:W-:Y:S02]  /*5830*/  FADD.FTZ R7, -R164, R7 ;  /* 0x00000007a4077221 */ /* 0x000fe40000010100 */
[C---:B----4-:R-:W-:Y:S01]  /*5840*/  FADD.FTZ R8, -R111.reuse, R8 ;  /* 0x000000086f087221 */ /* 0x050fe20000010100 */
[-C--:B------:R-:W-:Y:S01]  /*5850*/  HMMA.16816.F32 R20, R100, R132.reuse, R20 ;  /* 0x000000846414723c */ /* 0x080fe20000001814 */
[----:B------:R-:W-:Y:S03]  /*5860*/  FADD.FTZ R9, -R111, R9 ;  /* 0x000000096f097221 */ /* 0x000fe60000010100 */
[----:B------:R-:W-:Y:S02]  /*5870*/  FADD.FTZ R5, -R165, R5 ;  /* 0x00000005a5057221 */ /* 0x000fe40000010100 */
[----:B------:R-:W-:Y:S02]  /*5880*/  FMUL.FTZ R175, R175, R4 ;  /* 0x00000004afaf7220 */ /* 0x000fe40000410000 */
[----:B------:R-:W-:Y:S01]  /*5890*/  FADD.FTZ R13, -R111, R13 ;  /* 0x0000000d6f0d7221 */ /* 0x000fe20000010100 */
[C---:B------:R-:W-:Y:S03]  /*58a0*/  HMMA.16816.F32 R24, R104.reuse, R132, R24 ;  /* 0x000000846818723c */ /* 0x040fe60000001818 */
[C---:B------:R-:W-:Y:S02]  /*58b0*/  FADD.FTZ R11, -R110.reuse, R11 ;  /* 0x0000000b6e0b7221 */ /* 0x040fe40000010100 */
[----:B------:R-:W-:Y:S02]  /*58c0*/  FADD.FTZ R15, -R110, R15 ;  /* 0x0000000f6e0f7221 */ /* 0x000fe40000010100 */
[C---:B------:R-:W-:Y:S01]  /*58d0*/  FADD.FTZ R16, -R165.reuse, R16 ;  /* 0x00000010a5107221 */ /* 0x040fe20000010100 */
[-C--:B------:R-:W-:Y:S01]  /*58e0*/  HMMA.16816.F32 R28, R104, R134.reuse, R28 ;  /* 0x00000086681c723c */ /* 0x080fe2000000181c */
[C---:B------:R-:W-:Y:S03]  /*58f0*/  FADD.FTZ R17, -R165.reuse, R17 ;  /* 0x00000011a5117221 */ /* 0x040fe60000010100 */
[C---:B------:R-:W-:Y:S02]  /*5900*/  FADD.FTZ R18, -R164.reuse, R18 ;  /* 0x00000012a4127221 */ /* 0x040fe40000010100 */
[C---:B------:R-:W-:Y:S02]  /*5910*/  FADD.FTZ R19, -R164.reuse, R19 ;  /* 0x00000013a4137221 */ /* 0x040fe40000010100 */
[C---:B------:R-:W-:Y:S01]  /*5920*/  FADD.FTZ R20, -R165.reuse, R20 ;  /* 0x00000014a5147221 */ /* 0x040fe20000010100 */
[C---:B------:R-:W-:Y:S03]  /*5930*/  HMMA.16816.F32 R32, R100.reuse, R134, R32 ;  /* 0x000000866420723c */ /* 0x040fe60000001820 */
[----:B------:R-:W-:Y:S02]  /*5940*/  FADD.FTZ R21, -R165, R21 ;  /* 0x00000015a5157221 */ /* 0x000fe40000010100 */
[----:B------:R-:W-:Y:S02]  /*5950*/  FADD.FTZ R22, -R164, R22 ;  /* 0x00000016a4167221 */ /* 0x000fe40000010100 */
[----:B------:R-:W-:Y:S01]  /*5960*/  FMUL.FTZ R174, R174, R16 ;  /* 0x00000010aeae7220 */ /* 0x000fe20000410000 */
[-C--:B------:R-:W-:Y:S01]  /*5970*/  HMMA.16816.F32 R36, R100, R136.reuse, R36 ;  /* 0x000000886424723c */ /* 0x080fe20000001824 */
[----:B------:R-:W-:Y:S03]  /*5980*/  FMUL.FTZ R168, R168, R17 ;  /* 0x00000011a8a87220 */ /* 0x000fe60000410000 */
[----:B------:R-:W-:Y:S02]  /*5990*/  FMUL.FTZ R173, R173, R20 ;  /* 0x00000014adad7220 */ /* 0x000fe40000410000 */
[----:B------:R-:W-:Y:S02]  /*59a0*/  FMUL.FTZ R167, R167, R21 ;  /* 0x00000015a7a77220 */ /* 0x000fe40000410000 */
[----:B------:R-:W-:Y:S01]  /*59b0*/  FMUL.FTZ R20, R226, R19 ;  /* 0x00000013e2147220 */ /* 0x000fe20000410000 */
        /* <DEDUP_REMOVED lines=16> */
[----:B------:R-:W-:Y:S02]  /*5ac0*/  FADD.FTZ R39, -R164, R39 ;  /* 0x00000027a4277221 */ /* 0x000fe40000010100 */
[----:B------:R-:W-:Y:S01]  /*5ad0*/  FMUL.FTZ R16, R245, R8 ;  /* 0x00000008f5107220 */ /* 0x000fe20000410000 */
[C---:B------:R-:W-:Y:S03]  /*5ae0*/  HMMA.16816.F32 R56, R104.reuse, R140, R56 ;  /* 0x0000008c6838723c */ /* 0x040fe60000001838 */
[----:B------:R-:W-:Y:S02]  /*5af0*/  FMUL.FTZ R12, R244, R9 ;  /* 0x00000009f40c7220 */ /* 0x000fe40000410000 */
[----:B------:R-:W-:Y:S02]  /*5b00*/  FADD.FTZ R24, -R111, R24 ;  /* 0x000000186f187221 */ /* 0x000fe40000010100 */
[C---:B------:R-:W-:Y:S01]  /*5b10*/  FADD.FTZ R50, -R164.reuse, R50 ;  /* 0x00000032a4327221 */ /* 0x040fe20000010100 */
[-C--:B------:R-:W-:Y:S01]  /*5b20*/  HMMA.16816.F32 R60, R104, R142.reuse, R60 ;  /* 0x0000008e683c723c */ /* 0x080fe2000000183c */
[----:B------:R-:W-:Y:S03]  /*5b30*/  FADD.FTZ R51, -R164, R51 ;  /* 0x00000033a4337221 */ /* 0x000fe60000010100 */
[C---:B------:R-:W-:Y:S02]  /*5b40*/  FADD.FTZ R48, -R165.reuse, R48 ;  /* 0x00000030a5307221 */ /* 0x040fe40000010100 */
[C---:B------:R-:W-:Y:S02]  /*5b50*/  FADD.FTZ R49, -R165.reuse, R49 ;  /* 0x00000031a5317221 */ /* 0x040fe40000010100 */
[C---:B------:R-:W-:Y:S01]  /*5b60*/  FADD.FTZ R52, -R165.reuse, R52 ;  /* 0x00000034a5347221 */ /* 0x040fe20000010100 */
[----:B------:R-:W-:Y:S03]  /*5b70*/  HMMA.16816.F32 R64, R100, R142, R64 ;  /* 0x0000008e6440723c */ /* 0x000fe60000001840 */
[----:B------:R-:W-:Y:S02]  /*5b80*/  FADD.FTZ R53, -R165, R53 ;  /* 0x00000035a5357221 */ /* 0x000fe40000010100 */
[----:B------:R-:W-:Y:S02]  /*5b90*/  FMUL.FTZ R160, R193, R52 ;  /* 0x00000034c1a07220 */ /* 0x000fe40000410000 */
[----:B------:R-:W-:Y:S02]  /*5ba0*/  FMUL.FTZ R109, R192, R53 ;  /* 0x00000035c06d7220 */ /* 0x000fe40000410000 */
[----:B------:R-:W-:Y:S03]  /*5bb0*/  FMUL.FTZ R107, R241, R6 ;  /* 0x00000006f16b7220 */ /* 0x000fe60000410000 */
[----:B------:R-:W-:Y:S02]  /*5bc0*/  FMUL.FTZ R101, R240, R7 ;  /* 0x00000007f0657220 */ /* 0x000fe40000410000 */
[----:B------:R-:W-:Y:S02]  /*5bd0*/  FMUL.FTZ R106, R227, R18 ;  /* 0x00000012e36a7220 */ /* 0x000fe40000410000 */
[----:B------:R-:W-:Y:S02]  /*5be0*/  FMUL.FTZ R105, R224, R22 ;  /* 0x00000016e0697220 */ /* 0x000fe40000410000 */
[----:B------:R-:W-:Y:S02]  /*5bf0*/  FMUL.FTZ R104, R213, R34 ;  /* 0x00000022d5687220 */ /* 0x000fe40000410000 */
[----:B------:R-:W-:Y:S02]  /*5c00*/  FMUL.FTZ R100, R212, R35 ;  /* 0x00000023d4647220 */ /* 0x000fe40000410000 */
[----:B------:R-:W-:Y:S02]  /*5c10*/  FMUL.FTZ R103, R211, R38 ;  /* 0x00000026d3677220 */ /* 0x000fe40000410000 */
[C---:B------:R-:W-:Y:S02]  /*5c20*/  FADD.FTZ R64, -R165.reuse, R64 ;  /* 0x00000040a5407221 */ /* 0x040fe40000010100 */
[----:B------:R-:W-:Y:S02]  /*5c30*/  FADD.FTZ R65, -R165, R65 ;  /* 0x00000041a5417221 */ /* 0x000fe40000010100 */
[----:B------:R-:W-:Y:S02]  /*5c40*/  FMUL.FTZ R159, R159, R64 ;  /* 0x000000409f9f7220 */ /* 0x000fe40000410000 */
[----:B------:R-:W-:Y:S02]  /*5c50*/  FMUL.FTZ R102, R201, R50 ;  /* 0x00000032c9667220 */ /* 0x000fe40000410000 */
[----:B------:R-:W-:Y:S02]  /*5c60*/  FMUL.FTZ R64, R200, R51 ;  /* 0x00000033c8407220 */ /* 0x000fe40000410000 */
[C---:B------:R-:W-:Y:S02]  /*5c70*/  FADD.FTZ R54, -R164.reuse, R54 ;  /* 0x00000036a4367221 */ /* 0x040fe40000010100 */
[C---:B------:R-:W-:Y:S02]  /*5c80*/  FADD.FTZ R55, -R164.reuse, R55 ;  /* 0x00000037a4377221 */ /* 0x040fe40000010100 */
[C---:B------:R-:W-:Y:S02]  /*5c90*/  FADD.FTZ R66, -R164.reuse, R66 ;  /* 0x00000042a4427221 */ /* 0x040fe40000010100 */
[----:B------:R-:W-:Y:S02]  /*5ca0*/  FADD.FTZ R67, -R164, R67 ;  /* 0x00000043a4437221 */ /* 0x000fe40000010100 */
[----:B------:R-:W-:Y:S02]  /*5cb0*/  FMUL.FTZ R18, R242, R13 ;  /* 0x0000000df2127220 */ /* 0x000fe40000410000 */
[C---:B------:R-:W-:Y:S02]  /*5cc0*/  FADD.FTZ R22, -R111.reuse, R25 ;  /* 0x000000196f167221 */ /* 0x040fe40000010100 */
[C---:B------:R-:W-:Y:S02]  /*5cd0*/  FADD.FTZ R28, -R111.reuse, R28 ;  /* 0x0000001c6f1c7221 */ /* 0x040fe40000010100 */
[C---:B------:R-:W-:Y:S02]  /*5ce0*/  FADD.FTZ R29, -R111.reuse, R29 ;  /* 0x0000001d6f1d7221 */ /* 0x040fe40000010100 */
[C---:B------:R-:W-:Y:S02]  /*5cf0*/  FADD.FTZ R4, -R111.reuse, R40 ;  /* 0x000000286f047221 */ /* 0x040fe40000010100 */
[C---:B------:R-:W-:Y:S02]  /*5d00*/  FADD.FTZ R40, -R111.reuse, R41 ;  /* 0x000000296f287221 */ /* 0x040fe40000010100 */
[C---:B------:R-:W-:Y:S02]  /*5d10*/  FADD.FTZ R0, -R111.reuse, R44 ;  /* 0x0000002c6f007221 */ /* 0x040fe40000010100 */
[C---:B------:R-:W-:Y:S02]  /*5d20*/  FADD.FTZ R44, -R111.reuse, R45 ;  /* 0x0000002d6f2c7221 */ /* 0x040fe40000010100 */
[C---:B------:R-:W-:Y:S01]  /*5d30*/  FADD.FTZ R51, -R111.reuse, R56 ;  /* 0x000000386f337221 */ /* 0x040fe20000010100 */
[----:B------:R-:W-:Y:S01]  /*5d40*/  MOV R56, R189 ;  /* 0x000000bd00387202 */ /* 0x000fe20000000f00 */
[C---:B------:R-:W-:Y:S02]  /*5d50*/  FADD.FTZ R50, -R111.reuse, R57 ;  /* 0x000000396f327221 */ /* 0x040fe40000010100 */
[C---:B------:R-:W-:Y:S02]  /*5d60*/  FADD.FTZ R53, -R111.reuse, R60 ;  /* 0x0000003c6f357221 */ /* 0x040fe40000010100 */
[----:B------:R-:W-:Y:S02]  /*5d70*/  FADD.FTZ R52, -R111, R61 ;  /* 0x0000003d6f347221 */ /* 0x000fe40000010100 */
[C---:B------:R-:W-:Y:S02]  /*5d80*/  FADD.FTZ R7, -R110.reuse, R10 ;  /* 0x0000000a6e077221 */ /* 0x040fe40000010100 */
        /* <DEDUP_REMOVED lines=12> */
[----:B------:R-:W-:Y:S02]  /*5e50*/  FADD.FTZ R37, -R110, R63 ;  /* 0x0000003f6e257221 */ /* 0x000fe40000010100 */
[----:B------:R-:W-:Y:S02]  /*5e60*/  FMUL.FTZ R169, R169, R5 ;  /* 0x00000005a9a97220 */ /* 0x000fe40000410000 */
        /* <DEDUP_REMOVED lines=39> */
[----:B------:R-:W-:Y:S01]  /*60e0*/  IMAD.MOV.U32 R57, RZ, RZ, R188 ;  /* 0x000000ffff397224 */ /* 0x000fe200078e00bc */
[----:B------:R-:W-:-:S05]  /*60f0*/  @!P1 BRA `(.L_x_32) ;  /* 0x0000021000009947 */ /* 0x000fca0003800000 */
[----:B------:R-:W-:Y:S01]  /*6100*/  IMAD.MOV.U32 R11, RZ, RZ, c[0x0][0x190] ;  /* 0x00006400ff0b7624 */ /* 0x000fe200078e00ff */
[----:B------:R-:W-:Y:S01]  /*6110*/  ULOP3.LUT UR8, UR4, 0x1, URZ, 0xc0, !UPT ;  /* 0x0000000104087892 */ /* 0x000fe2000f8ec03f */
[----:B------:R-:W-:Y:S02]  /*6120*/  ISETP.GE.AND P2, PT, R218, c[0x0][0x220], PT ;  /* 0x00008800da007a0c */ /* 0x000fe40003f46270 */
[----:B------:R-:W-:Y:S01]  /*6130*/  IMAD.U32 R0, R11, -0x80, RZ ;  /* 0xffffff800b007824 */ /* 0x000fe200078e00ff */
[----:B------:R-:W-:Y:S04]  /*6140*/  UISETP.NE.U32.AND UP0, UPT, UR8, 0x1, UPT ;  /* 0x000000010800788c */ /* 0x000fe8000bf05070 */
[----:B------:R-:W-:Y:S01]  /*6150*/  USEL UR8, UR59, 0x2000, !UP0 ;  /* 0x000020003b087887 */ /* 0x000fe2000c000000 */
[C---:B------:R-:W-:Y:S04]  /*6160*/  LEA R4, P0, R0.reuse, R186, 0x1 ;  /* 0x000000ba00047211 */ /* 0x040fe800078008ff */
[----:B------:R-:W-:Y:S01]  /*6170*/  LEA.HI.X.SX32 R0, R0, R187, 0x1, P0 ;  /* 0x000000bb00007211 */ /* 0x000fe200000f0eff */
[----:B------:R-:W-:Y:S01]  /*6180*/  IMAD.MOV.U32 R186, RZ, RZ, R4 ;  /* 0x000000ffffba7224 */ /* 0x000fe200078e0004 */
[----:B------:R-:W-:Y:S01]  /*6190*/  IADD3 R166, R166, UR8, RZ ;  /* 0x00000008a6a67c10 */ /* 0x000fe2000fffe0ff */
[----:B------:R-:W-:Y:S01]  /*61a0*/  @!P2 IMAD.MOV.U32 R5, RZ, RZ, c[0x0][0x194] ;  /* 0x00006500ff05a624 */ /* 0x000fe200078e00ff */
[----:B------:R-:W-:Y:S01]  /*61b0*/  IADD3 R207, R207, UR8, RZ ;  /* 0x00000008cfcf7c10 */ /* 0x000fe2000fffe0ff */
[----:B------:R-:W-:Y:S01]  /*61c0*/  IMAD.MOV.U32 R187, RZ, RZ, R0 ;  /* 0x000000ffffbb7224 */ /* 0x000fe200078e0000 */
[C---:B------:R-:W-:Y:S01]  /*61d0*/  @!P2 LEA R4, P0, R11.reuse, R186, 0x7 ;  /* 0x000000ba0b04a211 */ /* 0x040fe200078038ff */
[----:B------:R1:W-:Y:S01]  /*61e0*/  @P2 STS [R166], RZ ;  /* 0x000000ffa6002388 */ /* 0x0003e20000000800 */
[----:B------:R-:W-:Y:S02]  /*61f0*/  IADD3 R144, R144, UR8, RZ ;  /* 0x0000000890907c10 */ /* 0x000fe4000fffe0ff */
[----:B------:R-:W-:Y:S01]  /*6200*/  @!P2 LEA.HI.X R5, R11, R187, R5, 0x7, P0 ;  /* 0x000000bb0b05a211 */ /* 0x000fe200000f3c05 */
[----:B------:R1:W-:Y:S04]  /*6210*/  @P2 STS [R166+0x4], RZ ;  /* 0x000004ffa6002388 */ /* 0x0003e80000000800 */
[----:B------:R1:W-:Y:S04]  /*6220*/  @P2 STS [R166+0x8], RZ ;  /* 0x000008ffa6002388 */ /* 0x0003e80000000800 */
[----:B------:R1:W-:Y:S04]  /*6230*/  @P2 STS [R166+0xc], RZ ;  /* 0x00000cffa6002388 */ /* 0x0003e80000000800 */
[----:B------:R-:W-:Y:S01]  /*6240*/  @!PT LDS RZ, [RZ] ;  /* 0x00000000fffff984 */ /* 0x000fe20000000800 */
[----:B------:R-:W-:Y:S01]  /*6250*/  @!PT LDS RZ, [RZ] ;  /* 0x00000000fffff984 */ /* 0x000fe20000000800 */
[----:B------:R-:W-:Y:S01]  /*6260*/  @!PT LDS RZ, [RZ] ;  /* 0x00000000fffff984 */ /* 0x000fe20000000800 */
[----:B------:R1:W-:Y:S04]  /*6270*/  @!P2 LDGSTS.E.BYPASS.LTC128B.128 [R207], [R186.64] ;  /* 0x00000000bacfafae */ /* 0x0003e8000b901d46 */
[----:B------:R1:W-:Y:S04]  /*6280*/  @P2 STS [R166+0x1000], RZ ;  /* 0x001000ffa6002388 */ /* 0x0003e80000000800 */
[----:B------:R1:W-:Y:S04]  /*6290*/  @P2 STS [R166+0x1004], RZ ;  /* 0x001004ffa6002388 */ /* 0x0003e80000000800 */
[----:B------:R1:W-:Y:S04]  /*62a0*/  @P2 STS [R166+0x1008], RZ ;  /* 0x001008ffa6002388 */ /* 0x0003e80000000800 */
[----:B------:R1:W-:Y:S04]  /*62b0*/  @P2 STS [R166+0x100c], RZ ;  /* 0x00100cffa6002388 */ /* 0x0003e80000000800 */
[----:B------:R-:W-:Y:S01]  /*62c0*/  @!PT LDS RZ, [RZ] ;  /* 0x00000000fffff984 */ /* 0x000fe20000000800 */
[----:B------:R-:W-:Y:S01]  /*62d0*/  @!PT LDS RZ, [RZ] ;  /* 0x00000000fffff984 */ /* 0x000fe20000000800 */
[----:B------:R-:W-:Y:S01]  /*62e0*/  @!PT LDS RZ, [RZ] ;  /* 0x00000000fffff984 */ /* 0x000fe20000000800 */
[----:B------:R1:W-:Y:S04]  /*62f0*/  @!P2 LDGSTS.E.BYPASS.LTC128B.128 [R207+0x1000], [R4.64] ;  /* 0x0100000004cfafae */ /* 0x0003e8000b901d46 */
[----:B------:R-:W0:Y:S02]  /*6300*/  LDGDEPBAR ;  /* 0x00000000000079af */ /* 0x000e240000000000 */
.L_x_32:
[----:B------:R-:W-:Y:S01]  /*6310*/  F2FP.PACK_AB R32, R169, R175 ;  /* 0x000000afa920723e */ /* 0x000fe200000000ff */
[----:B------:R-:W2:Y:S01]  /*6320*/  LDL R42, [R1+0x4] ;  /* 0x00000400012a7983 */ /* 0x000ea20000100800 */
[----:B------:R-:W-:Y:S02]  /*6330*/  F2FP.PACK_AB R31, R101, R107 ;  /* 0x0000006b651f723e */ /* 0x000fe400000000ff */
[----:B------:R-:W-:Y:S01]  /*6340*/  F2FP.PACK_AB R27, R20, R106 ;  /* 0x0000006a141b723e */ /* 0x000fe200000000ff */
[----:B------:R-:W-:Y:S01]  /*6350*/  STS [R183+0x8000], R32 ;  /* 0x00800020b7007388 */ /* 0x000fe20000000800 */
        /* <DEDUP_REMOVED lines=34> */
[----:B-1----:R-:W-:Y:S01]  /*6580*/  F2FP.PACK_AB R4, R108, R159 ;  /* 0x0000009f6c04723e */ /* 0x002fe200000000ff */
[----:B------:R-:W-:Y:S01]  /*6590*/  STS [R182+0xa000], R22 ;  /* 0x00a00016b6007388 */ /* 0x000fe20000000800 */
[----:B------:R-:W-:Y:S02]  /*65a0*/  F2FP.PACK_AB R0, R67, R66 ;  /* 0x000000424300723e */ /* 0x000fe400000000ff */
[----:B------:R-:W-:Y:S01]  /*65b0*/  F2FP.PACK_AB R6, R50, R51 ;  /* 0x000000333206723e */ /* 0x000fe200000000ff */
[----:B------:R-:W-:Y:S01]  /*65c0*/  STS [R182+0xa400], R21 ;  /* 0x00a40015b6007388 */ /* 0x000fe20000000800 */
[----:B------:R-:W-:Y:S02]  /*65d0*/  F2FP.PACK_AB R5, R35, R36 ;  /* 0x000000242305723e */ /* 0x000fe400000000ff */
[----:B------:R-:W-:Y:S01]  /*65e0*/  F2FP.PACK_AB R34, R52, R53 ;  /* 0x000000353422723e */ /* 0x000fe200000000ff */
[----:B------:R-:W-:Y:S01]  /*65f0*/  STS [R180+0xa000], R18 ;  /* 0x00a00012b4007388 */ /* 0x000fe20000000800 */
[----:B------:R-:W-:Y:S03]  /*6600*/  F2FP.PACK_AB R33, R37, R38 ;  /* 0x000000262521723e */ /* 0x000fe600000000ff */
[----:B------:R-:W-:Y:S04]  /*6610*/  STS [R180+0xa400], R17 ;  /* 0x00a40011b4007388 */ /* 0x000fe80000000800 */
        /* <DEDUP_REMOVED lines=11> */
[----:B------:R1:W-:Y:S04]  /*66d0*/  STS [R178+0x8400], R0 ;  /* 0x00840000b2007388 */ /* 0x0003e80000000800 */
[----:B------:R-:W-:Y:S04]  /*66e0*/  STS [R179+0xa000], R6 ;  /* 0x00a00006b3007388 */ /* 0x000fe80000000800 */
[----:B------:R-:W-:Y:S04]  /*66f0*/  STS [R179+0xa400], R5 ;  /* 0x00a40005b3007388 */ /* 0x000fe80000000800 */
[----:B------:R-:W-:Y:S04]  /*6700*/  STS [R178+0xa000], R34 ;  /* 0x00a00022b2007388 */ /* 0x000fe80000000800 */
[----:B------:R-:W-:Y:S04]  /*6710*/  STS [R178+0xa400], R33 ;  /* 0x00a40021b2007388 */ /* 0x000fe80000000800 */
[----:B------:R-:W-:Y:S01]  /*6720*/  BAR.SYNC.DEFER_BLOCKING 0x0 ;  /* 0x0000000000007b1d */ /* 0x000fe20000010000 */
[----:B-1----:R-:W-:Y:S05]  /*6730*/  IMAD.SHL.U32 R0, R152, 0x2, RZ ;  /* 0x0000000298007824 */ /* 0x002fea00078e00ff */
[----:B------:R-:W-:Y:S04]  /*6740*/  LDSM.16.MT88.4 R4, [R2+0x10000] ;  /* 0x010000000204783b */ /* 0x000fe80000004200 */
[----:B------:R-:W1:Y:S04]  /*6750*/  LDSM.16.MT88.4 R8, [R0+0x4000] ;  /* 0x004000000008783b */ /* 0x000e680000004200 */
[----:B------:R-:W3:Y:S04]  /*6760*/  LDSM.16.MT88.4 R12, [R2+0x14000] ;  /* 0x01400000020c783b */ /* 0x000ee80000004200 */
[----:B------:R-:W-:Y:S04]  /*6770*/  LDSM.16.MT88.4 R16, [R2+0x10800] ;  /* 0x010800000210783b */ /* 0x000fe80000004200 */
[----:B------:R-:W4:Y:S04]  /*6780*/  LDSM.16.MT88.4 R20, [R0+0x4400] ;  /* 0x004400000014783b */ /* 0x000f280000004200 */
[----:B------:R-:W5:Y:S01]  /*6790*/  LDSM.16.MT88.4 R24, [R2+0x14800] ;  /* 0x014800000218783b */ /* 0x000f620000004200 */
[-C--:B-1----:R-:W-:Y:S08]  /*67a0*/  HMMA.16816.F32 R68, R4, R8.reuse, R68 ;  /* 0x000000080444723c */ /* 0x082ff00000001844 */
[C---:B---3--:R-:W-:Y:S08]  /*67b0*/  HMMA.16816.F32 R72, R12.reuse, R8, R72 ;  /* 0x000000080c48723c */ /* 0x048ff00000001848 */
[-C--:B------:R-:W-:Y:S01]  /*67c0*/  HMMA.16816.F32 R76, R12, R10.reuse, R76 ;  /* 0x0000000a0c4c723c */ /* 0x080fe2000000184c */
[----:B------:R-:W-:Y:S07]  /*67d0*/  LDSM.16.MT88.4 R12, [R2+0x15000] ;  /* 0x01500000020c783b */ /* 0x000fee0000004200 */
[----:B------:R-:W-:Y:S01]  /*67e0*/  HMMA.16816.F32 R80, R4, R10, R80 ;  /* 0x0000000a0450723c */ /* 0x000fe20000001850 */
[----:B------:R-:W-:Y:S04]  /*67f0*/  LDSM.16.MT88.4 R4, [R2+0x11000] ;  /* 0x011000000204783b */ /* 0x000fe80000004200 */
[----:B------:R-:W1:Y:S03]  /*6800*/  LDSM.16.MT88.4 R8, [R0+0x4800] ;  /* 0x004800000008783b */ /* 0x000e660000004200 */
[-C--:B----4-:R-:W-:Y:S08]  /*6810*/  HMMA.16816.F32 R68, R16, R20.reuse, R68 ;  /* 0x000000141044723c */ /* 0x090ff00000001844 */
[C---:B-----5:R-:W-:Y:S08]  /*6820*/  HMMA.16816.F32 R72, R24.reuse, R20, R72 ;  /* 0x000000141848723c */ /* 0x060ff00000001848 */
[-C--:B------:R-:W-:Y:S01]  /*6830*/  HMMA.16816.F32 R76, R24, R22.reuse, R76 ;  /* 0x00000016184c723c */ /* 0x080fe2000000184c */
[----:B------:R-:W-:Y:S07]  /*6840*/  LDSM.16.MT88.4 R24, [R2+0x15800] ;  /* 0x015800000218783b */ /* 0x000fee0000004200 */
[----:B------:R-:W-:Y:S01]  /*6850*/  HMMA.16816.F32 R80, R16, R22, R80 ;  /* 0x000000161050723c */ /* 0x000fe20000001850 */
[----:B------:R-:W-:Y:S04]  /*6860*/  LDSM.16.MT88.4 R16, [R2+0x11800] ;  /* 0x011800000210783b */ /* 0x000fe80000004200 */
[----:B------:R-:W3:Y:S03]  /*6870*/  LDSM.16.MT88.4 R20, [R0+0x4c00] ;  /* 0x004c00000014783b */ /* 0x000ee60000004200 */
[-C--:B-1----:R-:W-:Y:S08]  /*6880*/  HMMA.16816.F32 R68, R4, R8.reuse, R68 ;  /* 0x000000080444723c */ /* 0x082ff00000001844 */
[C---:B------:R-:W-:Y:S08]  /*6890*/  HMMA.16816.F32 R72, R12.reuse, R8, R72 ;  /* 0x000000080c48723c */ /* 0x040ff00000001848 */
[-C--:B------:R-:W-:Y:S01]  /*68a0*/  HMMA.16816.F32 R76, R12, R10.reuse, R76 ;  /* 0x0000000a0c4c723c */ /* 0x080fe2000000184c */
[----:B------:R-:W-:Y:S07]  /*68b0*/  LDSM.16.MT88.4 R12, [R2+0x16000] ;  /* 0x01600000020c783b */ /* 0x000fee0000004200 */
[----:B------:R-:W-:Y:S01]  /*68c0*/  HMMA.16816.F32 R80, R4, R10, R80 ;  /* 0x0000000a0450723c */ /* 0x000fe20000001850 */
[----:B------:R-:W-:Y:S04]  /*68d0*/  LDSM.16.MT88.4 R4, [R2+0x12000] ;  /* 0x012000000204783b */ /* 0x000fe80000004200 */
[----:B------:R-:W1:Y:S01]  /*68e0*/  LDSM.16.MT88.4 R8, [R0+0x5000] ;  /* 0x005000000008783b */ /* 0x000e620000004200 */
[----:B--2---:R-:W-:Y:S02]  /*68f0*/  IMAD.SHL.U32 R59, R42, 0x2, RZ ;  /* 0x000000022a3b7824 */ /* 0x004fe400078e00ff */
[-C--:B---3--:R-:W-:Y:S08]  /*6900*/  HMMA.16816.F32 R68, R16, R20.reuse, R68 ;  /* 0x000000141044723c */ /* 0x088ff00000001844 */
[C---:B------:R-:W-:Y:S08]  /*6910*/  HMMA.16816.F32 R72, R24.reuse, R20, R72 ;  /* 0x000000141848723c */ /* 0x040ff00000001848 */
[-C--:B------:R-:W-:Y:S01]  /*6920*/  HMMA.16816.F32 R76, R24, R22.reuse, R76 ;  /* 0x00000016184c723c */ /* 0x080fe2000000184c */
[----:B------:R-:W-:Y:S07]  /*6930*/  LDSM.16.MT88.4 R24, [R2+0x16800] ;  /* 0x016800000218783b */ /* 0x000fee0000004200 */
[----:B------:R-:W-:Y:S01]  /*6940*/  HMMA.16816.F32 R80, R16, R22, R80 ;  /* 0x000000161050723c */ /* 0x000fe20000001850 */
[----:B------:R-:W-:Y:S04]  /*6950*/  LDSM.16.MT88.4 R16, [R2+0x12800] ;  /* 0x012800000210783b */ /* 0x000fe80000004200 */
[----:B------:R-:W2:Y:S03]  /*6960*/  LDSM.16.MT88.4 R20, [R0+0x5400] ;  /* 0x005400000014783b */ /* 0x000ea60000004200 */
[-C--:B-1----:R-:W-:Y:S08]  /*6970*/  HMMA.16816.F32 R68, R4, R8.reuse, R68 ;  /* 0x000000080444723c */ /* 0x082ff00000001844 */
[C---:B------:R-:W-:Y:S08]  /*6980*/  HMMA.16816.F32 R72, R12.reuse, R8, R72 ;  /* 0x000000080c48723c */ /* 0x040ff00000001848 */
[-C--:B------:R-:W-:Y:S01]  /*6990*/  HMMA.16816.F32 R76, R12, R10.reuse, R76 ;  /* 0x0000000a0c4c723c */ /* 0x080fe2000000184c */
[----:B------:R-:W-:Y:S07]  /*69a0*/  LDSM.16.MT88.4 R12, [R2+0x17000] ;  /* 0x01700000020c783b */ /* 0x000fee0000004200 */
[----:B------:R-:W-:Y:S01]  /*69b0*/  HMMA.16816.F32 R80, R4, R10, R80 ;  /* 0x0000000a0450723c */ /* 0x000fe20000001850 */
[----:B------:R-:W-:Y:S04]  /*69c0*/  LDSM.16.MT88.4 R4, [R2+0x13000] ;  /* 0x013000000204783b */ /* 0x000fe80000004200 */
[----:B------:R-:W1:Y:S03]  /*69d0*/  LDSM.16.MT88.4 R8, [R0+0x5800] ;  /* 0x005800000008783b */ /* 0x000e660000004200 */
[-C--:B--2---:R-:W-:Y:S08]  /*69e0*/  HMMA.16816.F32 R68, R16, R20.reuse, R68 ;  /* 0x000000141044723c */ /* 0x084ff00000001844 */
[C---:B------:R-:W-:Y:S08]  /*69f0*/  HMMA.16816.F32 R72, R24.reuse, R20, R72 ;  /* 0x000000141848723c */ /* 0x040ff00000001848 */
[-C--:B------:R-:W-:Y:S01]  /*6a00*/  HMMA.16816.F32 R76, R24, R22.reuse, R76 ;  /* 0x00000016184c723c */ /* 0x080fe2000000184c */
[----:B------:R-:W-:Y:S07]  /*6a10*/  LDSM.16.MT88.4 R24, [R2+0x17800] ;  /* 0x017800000218783b */ /* 0x000fee0000004200 */
[----:B------:R-:W-:Y:S01]  /*6a20*/  HMMA.16816.F32 R80, R16, R22, R80 ;  /* 0x000000161050723c */ /* 0x000fe20000001850 */
[----:B------:R-:W-:Y:S04]  /*6a30*/  LDSM.16.MT88.4 R16, [R2+0x13800] ;  /* 0x013800000210783b */ /* 0x000fe80000004200 */
[----:B------:R-:W2:Y:S04]  /*6a40*/  LDSM.16.MT88.4 R20, [R0+0x5c00] ;  /* 0x005c00000014783b */ /* 0x000ea80000004200 */
[----:B------:R-:W-:Y:S01]  /*6a50*/  BAR.SYNC.DEFER_BLOCKING 0x0 ;  /* 0x0000000000007b1d */ /* 0x000fe20000010000 */
[-C--:B-1----:R-:W-:Y:S08]  /*6a60*/  HMMA.16816.F32 R68, R4, R8.reuse, R68 ;  /* 0x000000080444723c */ /* 0x082ff00000001844 */
[C---:B------:R-:W-:Y:S08]  /*6a70*/  HMMA.16816.F32 R72, R12.reuse, R8, R72 ;  /* 0x000000080c48723c */ /* 0x040ff00000001848 */
[-C--:B------:R-:W-:Y:S08]  /*6a80*/  HMMA.16816.F32 R76, R12, R10.reuse, R76 ;  /* 0x0000000a0c4c723c */ /* 0x080ff0000000184c */
[----:B------:R-:W-:Y:S08]  /*6a90*/  HMMA.16816.F32 R80, R4, R10, R80 ;  /* 0x0000000a0450723c */ /* 0x000ff00000001850 */
[-C--:B--2---:R-:W-:Y:S08]  /*6aa0*/  HMMA.16816.F32 R68, R16, R20.reuse, R68 ;  /* 0x000000141044723c */ /* 0x084ff00000001844 */
[C---:B------:R-:W-:Y:S08]  /*6ab0*/  HMMA.16816.F32 R72, R24.reuse, R20, R72 ;  /* 0x000000141848723c */ /* 0x040ff00000001848 */
[-C--:B------:R-:W-:Y:S08]  /*6ac0*/  HMMA.16816.F32 R76, R24, R22.reuse, R76 ;  /* 0x00000016184c723c */ /* 0x080ff0000000184c */
[----:B------:R-:W-:Y:S01]  /*6ad0*/  HMMA.16816.F32 R80, R16, R22, R80 ;  /* 0x000000161050723c */ /* 0x000fe20000001850 */
[----:B------:R-:W-:-:S07]  /*6ae0*/  @!P1 BRA `(.L_x_33) ;  /* 0x0000017000009947 */ /* 0x000fce0003800000 */
[----:B------:R-:W-:Y:S01]  /*6af0*/  IMAD.MOV.U32 R7, RZ, RZ, c[0x0][0x370] ;  /* 0x0000dc00ff077624 */ /* 0x000fe200078e00ff */
[----:B------:R-:W-:Y:S03]  /*6b00*/  ISETP.GE.AND P2, PT, R218, c[0x0][0x220], PT ;  /* 0x00008800da007a0c */ /* 0x000fe60003f46270 */
[C---:B------:R-:W-:Y:S05]  /*6b10*/  IMAD.U32 R4, R7.reuse, -0x80, RZ ;  /* 0xffffff8007047824 */ /* 0x040fea00078e00ff */
[C---:B------:R-:W-:Y:S04]  /*6b20*/  LEA R5, P0, R4.reuse, R184, 0x1 ;  /* 0x000000b804057211 */ /* 0x040fe800078008ff */
[----:B------:R-:W-:Y:S01]  /*6b30*/  LEA.HI.X.SX32 R4, R4, R185, 0x1, P0 ;  /* 0x000000b904047211 */ /* 0x000fe200000f0eff */
[----:B------:R1:W-:Y:S01]  /*6b40*/  @P2 STS [R59+0x4000], RZ ;  /* 0x004000ff3b002388 */ /* 0x0003e20000000800 */
[----:B------:R-:W-:Y:S02]  /*6b50*/  IMAD.MOV.U32 R184, RZ, RZ, R5 ;  /* 0x000000ffffb87224 */ /* 0x000fe400078e0005 */
[----:B------:R-:W-:Y:S01]  /*6b60*/  @!P2 IMAD.MOV.U32 R6, RZ, RZ, c[0x0][0x374] ;  /* 0x0000dd00ff06a624 */ /* 0x000fe200078e00ff */
[----:B------:R1:W-:Y:S01]  /*6b70*/  @P2 STS [R59+0x4004], RZ ;  /* 0x004004ff3b002388 */ /* 0x0003e20000000800 */
[----:B------:R-:W-:Y:S01]  /*6b80*/  IMAD.MOV.U32 R185, RZ, RZ, R4 ;  /* 0x000000ffffb97224 */ /* 0x000fe200078e0004 */
[C---:B------:R-:W-:Y:S02]  /*6b90*/  @!P2 LEA R4, P0, R7.reuse, R184, 0x7 ;  /* 0x000000b80704a211 */ /* 0x040fe400078038ff */
[----:B------:R1:W-:Y:S02]  /*6ba0*/  @P2 STS.64 [R59+0x4008], RZ ;  /* 0x004008ff3b002388 */ /* 0x0003e40000000a00 */
[----:B------:R-:W-:Y:S02]  /*6bb0*/  @!P2 LEA.HI.X R5, R7, R185, R6, 0x7, P0 ;  /* 0x000000b90705a211 */ /* 0x000fe400000f3c06 */
[----:B------:R-:W-:Y:S01]  /*6bc0*/  @!PT LDS RZ, [RZ] ;  /* 0x00000000fffff984 */ /* 0x000fe20000000800 */
[----:B------:R-:W-:Y:S01]  /*6bd0*/  @!PT LDS RZ, [RZ] ;  /* 0x00000000fffff984 */ /* 0x000fe20000000800 */
[----:B------:R-:W-:Y:S01]  /*6be0*/  @!PT LDS RZ, [RZ] ;  /* 0x00000000fffff984 */ /* 0x000fe20000000800 */
[----:B------:R1:W-:Y:S04]  /*6bf0*/  @!P2 LDGSTS.E.BYPASS.LTC128B.128 [R59+0x4000], [R184.64] ;  /* 0x04000000b83bafae */ /* 0x0003e8000b901d46 */
[----:B------:R1:W-:Y:S04]  /*6c00*/  @P2 STS.128 [R59+0x5000], RZ ;  /* 0x005000ff3b002388 */ /* 0x0003e80000000c00 */
[----:B------:R-:W-:Y:S01]  /*6c10*/  @!PT LDS RZ, [RZ] ;  /* 0x00000000fffff984 */ /* 0x000fe20000000800 */
[----:B------:R-:W-:Y:S01]  /*6c20*/  @!PT LDS RZ, [RZ] ;  /* 0x00000000fffff984 */ /* 0x000fe20000000800 */
[----:B------:R-:W-:Y:S01]  /*6c30*/  @!PT LDS RZ, [RZ] ;  /* 0x00000000fffff984 */ /* 0x000fe20000000800 */
[----:B------:R1:W-:Y:S04]  /*6c40*/  @!P2 LDGSTS.E.BYPASS.LTC128B.128 [R59+0x5000], [R4.64] ;  /* 0x05000000043bafae */ /* 0x0003e8000b901d46 */
[----:B------:R-:W0:Y:S02]  /*6c50*/  LDGDEPBAR ;  /* 0x00000000000079af */ /* 0x000e240000000000 */
.L_x_33:
[----:B------:R-:W2:Y:S01]  /*6c60*/  LDL R52, [R1+0xc] ;  /* 0x00000c0001347983 */ /* 0x000ea20000100800 */
[----:B------:R-:W-:Y:S01]  /*6c70*/  IMAD.U32 R58, RZ, RZ, UR23 ;  /* 0x00000017ff3a7e24 */ /* 0x000fe2000f8e00ff */
[----:B------:R-:W-:Y:S01]  /*6c80*/  ULOP3.LUT UR8, UR4, 0x1, URZ, 0xc0, !UPT ;  /* 0x0000000104087892 */ /* 0x000fe2000f8ec03f */
[----:B------:R-:W-:Y:S01]  /*6c90*/  IMAD.U32 R55, RZ, RZ, UR20 ;  /* 0x00000014ff377e24 */ /* 0x000fe2000f8e00ff */
[----:B------:R-:W-:Y:S01]  /*6ca0*/  LDSM.16.M88.4 R16, [R147] ;  /* 0x000000009310783b */ /* 0x000fe20000000200 */
[----:B------:R-:W-:Y:S01]  /*6cb0*/  IMAD.U32 R54, RZ, RZ, UR19 ;  /* 0x00000013ff367e24 */ /* 0x000fe2000f8e00ff */
[----:B------:R-:W-:Y:S01]  /*6cc0*/  UISETP.NE.U32.AND UP0, UPT, UR8, 0x1, UPT ;  /* 0x000000010800788c */ /* 0x000fe2000bf05070 */
[----:B------:R-:W-:Y:S01]  /*6cd0*/  IMAD.U32 R53, RZ, RZ, UR18 ;  /* 0x00000012ff357e24 */ /* 0x000fe2000f8e00ff */
[----:B------:R-:W3:Y:S01]  /*6ce0*/  LDSM.16.MT88.4 R20, [R0+0x6000] ;  /* 0x006000000014783b */ /* 0x000ee20000004200 */
[----:B------:R-:W-:Y:S02]  /*6cf0*/  UISETP.GT.AND UP2, UPT, UR4, UR15, UPT ;  /* 0x0000000f0400728c */ /* 0x000fe4000bf44270 */
[----:B------:R-:W-:Y:S01]  /*6d00*/  UIADD3 UR4, UR4, -0x1, URZ ;  /* 0xffffffff04047890 */ /* 0x000fe2000fffe03f */
[----:B------:R-:W4:Y:S04]  /*6d10*/  LDSM.16.M88.4 R12, [R147+0x2000] ;  /* 0x00200000930c783b */ /* 0x000f280000000200 */
[----:B------:R-:W-:Y:S04]  /*6d20*/  LDSM.16.M88.4 R24, [R154] ;  /* 0x000000009a18783b */ /* 0x000fe80000000200 */
[----:B------:R-:W1:Y:S04]  /*6d30*/  LDSM.16.MT88.4 R28, [R0+0x6400] ;  /* 0x00640000001c783b */ /* 0x000e680000004200 */
[----:B------:R-:W1:Y:S04]  /*6d40*/  LDSM.16.M88.4 R32, [R157] ;  /* 0x000000009d20783b */ /* 0x000e680000000200 */
[----:B------:R-:W-:Y:S04]  /*6d50*/  LDSM.16.M88.4 R36, [R149] ;  /* 0x000000009524783b */ /* 0x000fe80000000200 */
[----:B------:R-:W1:Y:S04]  /*6d60*/  LDSM.16.MT88.4 R40, [R0+0x6800] ;  /* 0x006800000028783b */ /* 0x000e680000004200 */
[----:B------:R-:W1:Y:S04]  /*6d70*/  LDSM.16.M88.4 R44, [R149+0x2000] ;  /* 0x00200000952c783b */ /* 0x000e680000000200 */
[----:B------:R-:W-:Y:S01]  /*6d80*/  LDSM.16.MT88.4 R48, [R0+0x6c00] ;  /* 0x006c00000030783b */ /* 0x000fe20000004200 */
[-C--:B-1-3--:R-:W-:Y:S08]  /*6d90*/  HMMA.16816.F32 R4, R16, R20.reuse, RZ ;  /* 0x000000141004723c */ /* 0x08aff000000018ff */
[C---:B----4-:R-:W-:Y:S08]  /*6da0*/  HMMA.16816.F32 R8, R12.reuse, R20, RZ ;  /* 0x000000140c08723c */ /* 0x050ff000000018ff */
[-C--:B------:R-:W-:Y:S08]  /*6db0*/  HMMA.16816.F32 R12, R12, R22.reuse, RZ ;  /* 0x000000160c0c723c */ /* 0x080ff000000018ff */
[----:B------:R-:W-:Y:S01]  /*6dc0*/  HMMA.16816.F32 R16, R16, R22, RZ ;  /* 0x000000161010723c */ /* 0x000fe200000018ff */
[----:B------:R-:W1:Y:S07]  /*6dd0*/  LDSM.16.M88.4 R20, [R148] ;  /* 0x000000009414783b */ /* 0x000e6e0000000200 */
[-C--:B------:R-:W-:Y:S08]  /*6de0*/  HMMA.16816.F32 R4, R24, R28.reuse, R4 ;  /* 0x0000001c1804723c */ /* 0x080ff00000001804 */
[C---:B------:R-:W-:Y:S08]  /*6df0*/  HMMA.16816.F32 R8, R32.reuse, R28, R8 ;  /* 0x0000001c2008723c */ /* 0x040ff00000001808 */
[-C--:B------:R-:W-:Y:S01]  /*6e00*/  HMMA.16816.F32 R12, R32, R30.reuse, R12 ;  /* 0x0000001e200c723c */ /* 0x080fe2000000180c */
[----:B------:R-:W3:Y:S07]  /*6e10*/  LDSM.16.M88.4 R32, [R148+0x2000] ;  /* 0x002000009420783b */ /* 0x000eee0000000200 */
[----:B------:R-:W-:Y:S01]  /*6e20*/  HMMA.16816.F32 R16, R24, R30, R16 ;  /* 0x0000001e1810723c */ /* 0x000fe20000001810 */
[----:B------:R-:W-:Y:S04]  /*6e30*/  LDSM.16.M88.4 R24, [R147+0x4000] ;  /* 0x004000009318783b */ /* 0x000fe80000000200 */
[----:B------:R-:W4:Y:S03]  /*6e40*/  LDSM.16.MT88.4 R28, [R0+0x7000] ;  /* 0x00700000001c783b */ /* 0x000f260000004200 */
[-C--:B------:R-:W-:Y:S08]  /*6e50*/  HMMA.16816.F32 R4, R36, R40.reuse, R4 ;  /* 0x000000282404723c */ /* 0x080ff00000001804 */
[C---:B------:R-:W-:Y:S08]  /*6e60*/  HMMA.16816.F32 R8, R44.reuse, R40, R8 ;  /* 0x000000282c08723c */ /* 0x040ff00000001808 */
[-C--:B------:R-:W-:Y:S01]  /*6e70*/  HMMA.16816.F32 R12, R44, R42.reuse, R12 ;  /* 0x0000002a2c0c723c */ /* 0x080fe2000000180c */
[----:B------:R-:W4:Y:S07]  /*6e80*/  LDSM.16.M88.4 R44, [R147+0x6000] ;  /* 0x00600000932c783b */ /* 0x000f2e0000000200 */
[----:B------:R-:W-:Y:S01]  /*6e90*/  HMMA.16816.F32 R16, R36, R42, R16 ;  /* 0x0000002a2410723c */ /* 0x000fe20000001810 */
[----:B------:R-:W-:Y:S04]  /*6ea0*/  LDSM.16.M88.4 R36, [R156] ;  /* 0x000000009c24783b */ /* 0x000fe80000000200 */
[----:B------:R-:W4:Y:S03]  /*6eb0*/  LDSM.16.MT88.4 R40, [R0+0x7400] ;  /* 0x007400000028783b */ /* 0x000f260000004200 */
[-C--:B-1----:R-:W-:Y:S08]  /*6ec0*/  HMMA.16816.F32 R4, R20, R48.reuse, R4 ;  /* 0x000000301404723c */ /* 0x082ff00000001804 */
[C---:B---3--:R-:W-:Y:S08]  /*6ed0*/  HMMA.16816.F32 R8, R32.reuse, R48, R8 ;  /* 0x000000302008723c */ /* 0x048ff00000001808 */
[-C--:B------:R-:W-:Y:S01]  /*6ee0*/  HMMA.16816.F32 R12, R32, R50.reuse, R12 ;  /* 0x00000032200c723c */ /* 0x080fe2000000180c */
[----:B------:R-:W1:Y:S07]  /*6ef0*/  LDSM.16.M88.4 R32, [R155] ;  /* 0x000000009b20783b */ /* 0x000e6e0000000200 */
[----:B------:R-:W-:Y:S01]  /*6f00*/  HMMA.16816.F32 R16, R20, R50, R16 ;  /* 0x000000321410723c */ /* 0x000fe20000001810 */
[----:B------:R-:W-:Y:S04]  /*6f10*/  LDSM.16.M88.4 R20, [R149+0x4000] ;  /* 0x004000009514783b */ /* 0x000fe80000000200 */
[----:B------:R-:W3:Y:S03]  /*6f20*/  LDSM.16.MT88.4 R48, [R0+0x7800] ;  /* 0x007800000030783b */ /* 0x000ee60000004200 */
[-C--:B----4-:R-:W-:Y:S08]  /*6f30*/  HMMA.16816.F32 R4, R24, R28.reuse, R4 ;  /* 0x0000001c1804723c */ /* 0x090ff00000001804 */
[C---:B------:R-:W-:Y:S08]  /*6f40*/  HMMA.16816.F32 R8, R44.reuse, R28, R8 ;  /* 0x0000001c2c08723c */ /* 0x040ff00000001808 */
[-C--:B------:R-:W-:Y:S01]  /*6f50*/  HMMA.16816.F32 R12, R44, R30.reuse, R12 ;  /* 0x0000001e2c0c723c */ /* 0x080fe2000000180c */
[----:B------:R-:W4:Y:S07]  /*6f60*/  LDSM.16.M88.4 R44, [R149+0x6000] ;  /* 0x00600000952c783b */ /* 0x000f2e0000000200 */
[----:B------:R-:W-:Y:S01]  /*6f70*/  HMMA.16816.F32 R16, R24, R30, R16 ;  /* 0x0000001e1810723c */ /* 0x000fe20000001810 */
[----:B------:R3:W-:Y:S04]  /*6f80*/  LDSM.16.MT88.4 R28, [R0+0x7c00] ;  /* 0x007c0000001c783b */ /* 0x0007e80000004200 */
[----:B------:R-:W4:Y:S03]  /*6f90*/  LDSM.16.M88.4 R24, [R148+0x4000] ;  /* 0x004000009418783b */ /* 0x000f260000000200 */
[-C--:B------:R-:W-:Y:S08]  /*6fa0*/  HMMA.16816.F32 R4, R36, R40.reuse, R4 ;  /* 0x000000282404723c */ /* 0x080ff00000001804 */
[C---:B-1----:R-:W-:Y:S07]  /*6fb0*/  HMMA.16816.F32 R8, R32.reuse, R40, R8 ;  /* 0x000000282008723c */ /* 0x042fee0000001808 */
[----:B------:R-:W-:Y:S01]  /*6fc0*/  IMAD.U32 R40, RZ, RZ, UR26 ;  /* 0x0000001aff287e24 */ /* 0x000fe2000f8e00ff */
[-C--:B------:R-:W-:Y:S01]  /*6fd0*/  HMMA.16816.F32 R12, R32, R42.reuse, R12 ;  /* 0x0000002a200c723c */ /* 0x080fe2000000180c */
[----:B------:R-:W1:Y:S03]  /*6fe0*/  LDSM.16.M88.4 R32, [R148+0x6000] ;  /* 0x006000009420783b */ /* 0x000e660000000200 */
[----:B---3--:R-:W-:Y:S04]  /*6ff0*/  IMAD.U32 R0, RZ, RZ, UR16 ;  /* 0x00000010ff007e24 */ /* 0x008fe8000f8e00ff */
[----:B------:R-:W-:Y:S07]  /*7000*/  HMMA.16816.F32 R16, R36, R42, R16 ;  /* 0x0000002a2410723c */ /* 0x000fee0000001810 */
[----:B------:R-:W-:Y:S01]  /*7010*/  IMAD.U32 R42, RZ, RZ, UR27 ;  /* 0x0000001bff2a7e24 */ /* 0x000fe2000f8e00ff */
[-C--:B------:R-:W-:Y:S01]  /*7020*/  HMMA.16816.F32 R4, R20, R48.reuse, R4 ;  /* 0x000000301404723c */ /* 0x080fe20000001804 */
[----:B------:R-:W-:Y:S03]  /*7030*/  IMAD.U32 R38, RZ, RZ, UR25 ;  /* 0x00000019ff267e24 */ /* 0x000fe6000f8e00ff */
[----:B------:R-:W-:Y:S04]  /*7040*/  IMAD.U32 R36, RZ, RZ, UR24 ;  /* 0x00000018ff247e24 */ /* 0x000fe8000f8e00ff */
[C---:B----4-:R-:W-:Y:S07]  /*7050*/  HMMA.16816.F32 R8, R44.reuse, R48, R8 ;  /* 0x000000302c08723c */ /* 0x050fee0000001808 */
[----:B------:R-:W-:Y:S01]  /*7060*/  IMAD.U32 R48, RZ, RZ, UR30 ;  /* 0x0000001eff307e24 */ /* 0x000fe2000f8e00ff */
[-C--:B------:R-:W-:Y:S07]  /*7070*/  HMMA.16816.F32 R12, R44, R50.reuse, R12 ;  /* 0x000000322c0c723c */ /* 0x080fee000000180c */
[----:B------:R-:W-:Y:S01]  /*7080*/  IMAD.U32 R46, RZ, RZ, UR29 ;  /* 0x0000001dff2e7e24 */ /* 0x000fe2000f8e00ff */
[----:B------:R-:W-:Y:S01]  /*7090*/  HMMA.16816.F32 R16, R20, R50, R16 ;  /* 0x000000321410723c */ /* 0x000fe20000001810 */
[----:B------:R-:W-:Y:S06]  /*70a0*/  IMAD.U32 R44, RZ, RZ, UR28 ;  /* 0x0000001cff2c7e24 */ /* 0x000fec000f8e00ff */
[----:B------:R-:W-:Y:S01]  /*70b0*/  IMAD.U32 R21, RZ, RZ, UR16 ;  /* 0x00000010ff157e24 */ /* 0x000fe2000f8e00ff */
[-C--:B------:R-:W-:Y:S01]  /*70c0*/  HMMA.16816.F32 R4, R24, R28.reuse, R4 ;  /* 0x0000001c1804723c */ /* 0x080fe20000001804 */
[----:B------:R-:W-:Y:S03]  /*70d0*/  IMAD.U32 R50, RZ, RZ, UR31 ;  /* 0x0000001fff327e24 */ /* 0x000fe6000f8e00ff */
[----:B------:R-:W-:Y:S01]  /*70e0*/  IMAD.U32 R22, RZ, RZ, UR30 ;  /* 0x0000001eff167e24 */ /* 0x000fe2000f8e00ff */
[----:B------:R-:W-:Y:S01]  /*70f0*/  @P1 IADD3 R20, P2, R250, UR10, RZ ;  /* 0x0000000afa141c10 */ /* 0x000fe2000ff5e0ff */
[----:B------:R-:W-:Y:S01]  /*7100*/  IMAD.U32 R23, RZ, RZ, UR29 ;  /* 0x0000001dff177e24 */ /* 0x000fe2000f8e00ff */
[----:B------:R-:W-:Y:S01]  /*7110*/  LEA R189, P0, R21, R56, 0x2 ;  /* 0x0000003815bd7211 */ /* 0x000fe200078010ff */
[C---:B-1----:R-:W-:Y:S01]  /*7120*/  HMMA.16816.F32 R8, R32.reuse, R28, R8 ;  /* 0x0000001c2008723c */ /* 0x042fe20000001808 */
[----:B------:R-:W-:Y:S01]  /*7130*/  IMAD.U32 R56, RZ, RZ, UR21 ;  /* 0x00000015ff387e24 */ /* 0x000fe2000f8e00ff */
[----:B------:R-:W-:Y:S02]  /*7140*/  @UP3 UIADD3 UR10, UP1, UR10, -0x200, URZ ;  /* 0xfffffe000a0a3890 */ /* 0x000fe4000ff3e03f */
[----:B------:R-:W-:Y:S01]  /*7150*/  LEA.HI.X.SX32 R188, R0, R57, 0x2, P0 ;  /* 0x0000003900bc7211 */ /* 0x000fe200000f16ff */
[----:B------:R-:W-:Y:S02]  /*7160*/  IMAD.U32 R0, RZ, RZ, UR31 ;  /* 0x0000001fff007e24 */ /* 0x000fe4000f8e00ff */
[----:B------:R-:W-:Y:S01]  /*7170*/  IMAD.U32 R57, RZ, RZ, UR22 ;  /* 0x00000016ff397e24 */ /* 0x000fe2000f8e00ff */
[-C--:B------:R-:W-:Y:S01]  /*7180*/  HMMA.16816.F32 R12, R32, R30.reuse, R12 ;  /* 0x0000001e200c723c */ /* 0x080fe2000000180c */
[----:B------:R-:W-:Y:S03]  /*7190*/  IMAD.U32 R28, RZ, RZ, UR20 ;  /* 0x00000014ff1c7e24 */ /* 0x000fe6000f8e00ff */
[----:B------:R-:W-:Y:S03]  /*71a0*/  IMAD.U32 R29, RZ, RZ, UR18 ;  /* 0x00000012ff1d7e24 */ /* 0x000fe6000f8e00ff */
[----:B------:R-:W-:Y:S01]  /*71b0*/  IMAD.U32 R34, RZ, RZ, UR23 ;  /* 0x00000017ff227e24 */ /* 0x000fe2000f8e00ff */
[----:B------:R-:W-:Y:S01]  /*71c0*/  HMMA.16816.F32 R16, R24, R30, R16 ;  /* 0x0000001e1810723c */ /* 0x000fe20000001810 */
[----:B------:R-:W-:Y:S03]  /*71d0*/  IMAD.U32 R35, RZ, RZ, UR24 ;  /* 0x00000018ff237e24 */ /* 0x000fe6000f8e00ff */
[----:B--2---:R-:W-:Y:S01]  /*71e0*/  @P1 IADD3.X R21, R52, UR9, RZ, P2, !PT ;  /* 0x0000000934151c10 */ /* 0x004fe200097fe4ff */
[----:B------:R-:W-:Y:S01]  /*71f0*/  IMAD.U32 R32, RZ, RZ, UR22 ;  /* 0x00000016ff207e24 */ /* 0x000fe2000f8e00ff */
[----:B------:R-:W-:Y:S01]  /*7200*/  @UP3 UIADD3.X UR9, UR9, -0x1, URZ, UP1, !UPT ;  /* 0xffffffff09093890 */ /* 0x000fe20008ffe43f */
[----:B------:R-:W-:Y:S02]  /*7210*/  IMAD.U32 R24, RZ, RZ, UR28 ;  /* 0x0000001cff187e24 */ /* 0x000fe4000f8e00ff */
[----:B------:R1:W5:Y:S03]  /*7220*/  @P1 LDG.E R236, [R20.64] ;  /* 0x0000000614ec1981 */ /* 0x000366000c1e1900 */
[----:B------:R-:W-:Y:S01]  /*7230*/  IMAD.U32 R25, RZ, RZ, UR27 ;  /* 0x0000001bff197e24 */ /* 0x000fe2000f8e00ff */
[----:B------:R1:W5:Y:S01]  /*7240*/  @P1 LDG.E R237, [R20.64+0x20] ;  /* 0x0000200614ed1981 */ /* 0x000362000c1e1900 */
[----:B------:R-:W-:Y:S02]  /*7250*/  IMAD.U32 R27, RZ, RZ, UR26 ;  /* 0x0000001aff1b7e24 */ /* 0x000fe4000f8e00ff */
[----:B------:R-:W-:Y:S01]  /*7260*/  IMAD.U32 R31, RZ, RZ, UR25 ;  /* 0x00000019ff1f7e24 */ /* 0x000fe2000f8e00ff */
[----:B------:R1:W5:Y:S01]  /*7270*/  @P1 LDG.E R234, [R20.64+0x100] ;  /* 0x0001000614ea1981 */ /* 0x000362000c1e1900 */
[----:B------:R-:W-:Y:S02]  /*7280*/  IMAD.U32 R30, RZ, RZ, UR21 ;  /* 0x00000015ff1e7e24 */ /* 0x000fe4000f8e00ff */
[----:B------:R-:W-:Y:S01]  /*7290*/  IMAD.U32 R33, RZ, RZ, UR17 ;  /* 0x00000011ff217e24 */ /* 0x000fe2000f8e00ff */
[----:B------:R1:W5:Y:S01]  /*72a0*/  @P1 LDG.E R235, [R20.64+0x120] ;  /* 0x0001200614eb1981 */ /* 0x000362000c1e1900 */
[----:B------:R-:W-:Y:S02]  /*72b0*/  IMAD.U32 R26, RZ, RZ, UR19 ;  /* 0x00000013ff1a7e24 */ /* 0x000fe4000f8e00ff */
[----:B------:R-:W-:Y:S02]  /*72c0*/  IMAD.U32 R52, RZ, RZ, UR17 ;  /* 0x00000011ff347e24 */ /* 0x000fe4000f8e00ff */
[----:B-1----:R-:W-:Y:S02]  /*72d0*/  IMAD.MOV.U32 R20, RZ, RZ, R189 ;  /* 0x000000ffff147224 */ /* 0x002fe400078e00bd */
[----:B------:R-:W-:Y:S03]  /*72e0*/  IMAD.MOV.U32 R21, RZ, RZ, R188 ;  /* 0x000000ffff157224 */ /* 0x000fe600078e00bc */
[-C--:B------:R-:W-:Y:S02]  /*72f0*/  LEA R50, P0, R50, R20.reuse, 0x2 ;  /* 0x0000001432327211 */ /* 0x080fe400078010ff */
[-C--:B------:R-:W-:Y:S01]  /*7300*/  LEA R48, P6, R48, R20.reuse, 0x2 ;  /* 0x0000001430307211 */ /* 0x080fe200078c10ff */
[----:B------:R-:W-:Y:S01]  /*7310*/  RED.E.ADD.F32.FTZ.RN.STRONG.GPU [R20.64], R4 ;  /* 0x000000041400798e */ /* 0x000fe2000c10e786 */
[-C--:B------:R-:W-:Y:S02]  /*7320*/  LEA.HI.X.SX32 R51, R0, R21.reuse, 0x2, P0 ;  /* 0x0000001500337211 */ /* 0x080fe400000f16ff */
[-C--:B------:R-:W-:Y:S02]  /*7330*/  LEA R46, P5, R46, R20.reuse, 0x2 ;  /* 0x000000142e2e7211 */ /* 0x080fe400078a10ff */
[-C--:B------:R-:W-:Y:S01]  /*7340*/  LEA.HI.X.SX32 R49, R22, R21.reuse, 0x2, P6 ;  /* 0x0000001516317211 */ /* 0x080fe200030f16ff */
[----:B------:R-:W-:Y:S01]  /*7350*/  RED.E.ADD.F32.FTZ.RN.STRONG.GPU [R50.64], R5 ;  /* 0x000000053200798e */ /* 0x000fe2000c10e786 */
        /* <DEDUP_REMOVED lines=22> */
[-C--:B------:R-:W-:Y:S01]  /*74c0*/  LEA R22, P0, R33, R20.reuse, 0x2 ;  /* 0x0000001421167211 */ /* 0x080fe200078010ff */
[----:B------:R-:W-:Y:S01]  /*74d0*/  RED.E.ADD.F32.FTZ.RN.STRONG.GPU [R34.64], R17 ;  /* 0x000000112200798e */ /* 0x000fe2000c10e786 */
[-C--:B------:R-:W-:Y:S02]  /*74e0*/  LEA.HI.X.SX32 R33, R57, R21.reuse, 0x2, P5 ;  /* 0x0000001539217211 */ /* 0x080fe400028f16ff */
[-C--:B------:R-:W-:Y:S01]  /*74f0*/  LEA R28, P3, R28, R20.reuse, 0x2 ;  /* 0x000000141c1c7211 */ /* 0x080fe200078610ff */
[----:B------:R-:W-:Y:S01]  /*7500*/  LDSM.16.MT88.4 R4, [R2+0x8000] ;  /* 0x008000000204783b */ /* 0x000fe20000004200 */
[-C--:B------:R-:W-:Y:S02]  /*7510*/  LEA.HI.X.SX32 R31, R56, R21.reuse, 0x2, P4 ;  /* 0x00000015381f7211 */ /* 0x080fe400020f16ff */
[-C--:B------:R-:W-:Y:S01]  /*7520*/  LEA R26, P2, R26, R20.reuse, 0x2 ;  /* 0x000000141a1a7211 */ /* 0x080fe200078410ff */
[----:B------:R-:W-:Y:S01]  /*7530*/  RED.E.ADD.F32.FTZ.RN.STRONG.GPU [R32.64], R18 ;  /* 0x000000122000798e */ /* 0x000fe2000c10e786 */
[----:B------:R-:W-:Y:S02]  /*7540*/  LEA R24, P1, R29, R20, 0x2 ;  /* 0x000000141d187211 */ /* 0x000fe400078210ff */
[-C--:B------:R-:W-:Y:S01]  /*7550*/  LEA.HI.X.SX32 R29, R55, R21.reuse, 0x2, P3 ;  /* 0x00000015371d7211 */ /* 0x080fe200018f16ff */
[----:B------:R-:W-:Y:S01]  /*7560*/  RED.E.ADD.F32.FTZ.RN.STRONG.GPU [R30.64], R19 ;  /* 0x000000131e00798e */ /* 0x000fe2000c10e786 */
[-C--:B------:R-:W-:Y:S02]  /*7570*/  LEA.HI.X.SX32 R27, R54, R21.reuse, 0x2, P2 ;  /* 0x00000015361b7211 */ /* 0x080fe400010f16ff */
[-C--:B------:R-:W-:Y:S01]  /*7580*/  LEA.HI.X.SX32 R25, R53, R21.reuse, 0x2, P1 ;  /* 0x0000001535197211 */ /* 0x080fe200008f16ff */
[----:B------:R-:W-:Y:S01]  /*7590*/  RED.E.ADD.F32.FTZ.RN.STRONG.GPU [R28.64], R12 ;  /* 0x0000000c1c00798e */ /* 0x000fe2000c10e786 */
[----:B------:R-:W-:Y:S02]  /*75a0*/  LEA.HI.X.SX32 R23, R52, R21, 0x2, P0 ;  /* 0x0000001534177211 */ /* 0x000fe400000f16ff */
[----:B------:R-:W-:Y:S01]  /*75b0*/  PLOP3.LUT P1, PT, PT, PT, UP0, 0x80, 0x0 ;  /* 0x000000000000781c */ /* 0x000fe20003f2f008 */
[----:B------:R-:W1:Y:S01]  /*75c0*/  LDSM.16.MT88.4 R8, [R3] ;  /* 0x000000000308783b */ /* 0x000e620000004200 */
[----:B------:R-:W-:Y:S01]  /*75d0*/  PLOP3.LUT P0, PT, PT, PT, UP2, 0x80, 0x0 ;  /* 0x000000000000781c */ /* 0x000fe20003f0f028 */
[----:B------:R-:W-:Y:S01]  /*75e0*/  @UP3 UIADD3 UR13, UP0, UR13, -0x200, URZ ;  /* 0xfffffe000d0d3890 */ /* 0x000fe2000ff1e03f */
[C---:B------:R-:W-:Y:S01]  /*75f0*/  IADD3 R0, R3.reuse, -0x2000, RZ ;  /* 0xffffe00003007810 */ /* 0x040fe20007ffe0ff */
[----:B------:R-:W-:Y:S02]  /*7600*/  RED.E.ADD.F32.FTZ.RN.STRONG.GPU [R26.64], R13 ;  /* 0x0000000d1a00798e */ /* 0x000fe4000c10e786 */
[----:B------:R-:W-:Y:S02]  /*7610*/  @UP3 UIADD3.X UR12, UR12, -0x1, URZ, UP0, !UPT ;  /* 0xffffffff0c0c3890 */ /* 0x000fe400087fe43f */
[----:B------:R-:W-:Y:S04]  /*7620*/  RED.E.ADD.F32.FTZ.RN.STRONG.GPU [R24.64], R14 ;  /* 0x0000000e1800798e */ /* 0x000fe8000c10e786 */
[----:B------:R-:W-:Y:S01]  /*7630*/  RED.E.ADD.F32.FTZ.RN.STRONG.GPU [R22.64], R15 ;  /* 0x0000000f1600798e */ /* 0x000fe2000c10e786 */
[----:B------:R-:W-:Y:S03]  /*7640*/  @P1 IADD3 R0, R3, 0x2000, RZ ;  /* 0x0000200003001810 */ /* 0x000fe60007ffe0ff */
[----:B------:R-:W2:Y:S04]  /*7650*/  LDSM.16.MT88.4 R12, [R2+0xc000] ;  /* 0x00c00000020c783b */ /* 0x000ea80000004200 */
[----:B------:R-:W-:Y:S04]  /*7660*/  LDSM.16.MT88.4 R16, [R2+0x8800] ;  /* 0x008800000210783b */ /* 0x000fe80000004200 */
[----:B------:R-:W3:Y:S04]  /*7670*/  LDSM.16.MT88.4 R20, [R3+0x400] ;  /* 0x000400000314783b */ /* 0x000ee80000004200 */
[----:B------:R-:W4:Y:S01]  /*7680*/  LDSM.16.MT88.4 R24, [R2+0xc800] ;  /* 0x00c800000218783b */ /* 0x000f220000004200 */
[-C--:B-1----:R-:W-:Y:S08]  /*7690*/  HMMA.16816.F32 R84, R4, R8.reuse, R84 ;  /* 0x000000080454723c */ /* 0x082ff00000001854 */
[C---:B--2---:R-:W-:Y:S08]  /*76a0*/  HMMA.16816.F32 R88, R12.reuse, R8, R88 ;  /* 0x000000080c58723c */ /* 0x044ff00000001858 */
[-C--:B------:R-:W-:Y:S01]  /*76b0*/  HMMA.16816.F32 R92, R12, R10.reuse, R92 ;  /* 0x0000000a0c5c723c */ /* 0x080fe2000000185c */
[----:B------:R-:W-:Y:S07]  /*76c0*/  LDSM.16.MT88.4 R12, [R2+0xd000] ;  /* 0x00d00000020c783b */ /* 0x000fee0000004200 */
[----:B------:R-:W-:Y:S01]  /*76d0*/  HMMA.16816.F32 R96, R4, R10, R96 ;  /* 0x0000000a0460723c */ /* 0x000fe20000001860 */
[----:B------:R-:W-:Y:S04]  /*76e0*/  LDSM.16.MT88.4 R4, [R2+0x9000] ;  /* 0x009000000204783b */ /* 0x000fe80000004200 */
[----:B------:R-:W1:Y:S03]  /*76f0*/  LDSM.16.MT88.4 R8, [R3+0x800] ;  /* 0x000800000308783b */ /* 0x000e660000004200 */
[-C--:B---3--:R-:W-:Y:S08]  /*7700*/  HMMA.16816.F32 R84, R16, R20.reuse, R84 ;  /* 0x000000141054723c */ /* 0x088ff00000001854 */
[C---:B----4-:R-:W-:Y:S08]  /*7710*/  HMMA.16816.F32 R88, R24.reuse, R20, R88 ;  /* 0x000000141858723c */ /* 0x050ff00000001858 */
        /* <DEDUP_REMOVED lines=32> */
[----:B------:R2:W3:Y:S03]  /*7920*/  LDSM.16.MT88.4 R20, [R3+0x1c00] ;  /* 0x001c00000314783b */ /* 0x0004e60000004200 */
[-C--:B-1----:R-:W-:Y:S08]  /*7930*/  HMMA.16816.F32 R84, R4, R8.reuse, R84 ;  /* 0x000000080454723c */ /* 0x082ff00000001854 */
[C---:B------:R-:W-:Y:S04]  /*7940*/  HMMA.16816.F32 R88, R12.reuse, R8, R88 ;  /* 0x000000080c58723c */ /* 0x040fe80000001858 */
[----:B--2---:R-:W-:Y:S04]  /*7950*/  IMAD.MOV.U32 R3, RZ, RZ, R0 ;  /* 0x000000ffff037224 */ /* 0x004fe800078e0000 */
[-C--:B------:R-:W-:Y:S08]  /*7960*/  HMMA.16816.F32 R92, R12, R10.reuse, R92 ;  /* 0x0000000a0c5c723c */ /* 0x080ff0000000185c */
[----:B------:R-:W-:Y:S08]  /*7970*/  HMMA.16816.F32 R96, R4, R10, R96 ;  /* 0x0000000a0460723c */ /* 0x000ff00000001860 */
[-C--:B---3--:R-:W-:Y:S08]  /*7980*/  HMMA.16816.F32 R84, R16, R20.reuse, R84 ;  /* 0x000000141054723c */ /* 0x088ff00000001854 */
[C---:B------:R-:W-:Y:S08]  /*7990*/  HMMA.16816.F32 R88, R24.reuse, R20, R88 ;  /* 0x000000141858723c */ /* 0x040ff00000001858 */
[-C--:B------:R-:W-:Y:S08]  /*79a0*/  HMMA.16816.F32 R92, R24, R22.reuse, R92 ;  /* 0x00000016185c723c */ /* 0x080ff0000000185c */
[----:B------:R-:W-:Y:S01]  /*79b0*/  HMMA.16816.F32 R96, R16, R22, R96 ;  /* 0x000000161060723c */ /* 0x000fe20000001860 */
[----:B------:R-:W-:-:S07]  /*79c0*/  @P0 BRA `(.L_x_34) ;  /* 0xffffc27000000947 */ /* 0x000fce000383ffff */
[----:B------:R-:W-:Y:S02]  /*79d0*/  @!UPT UIADD3 URZ, URZ, URZ, URZ ;  /* 0x0000003f3f3ff290 */ /* 0x000fe4000fffe03f */
[----:B------:R-:W2:Y:S04]  /*79e0*/  LDL R61, [R1+0x14] ;  /* 0x00001400013d7983 */ /* 0x000ea80000100800 */
[----:B------:R-:W3:Y:S01]  /*79f0*/  LDL R60, [R1+0x18] ;  /* 0x00001800013c7983 */ /* 0x000ee20000100800 */
[----:B------:R-:W-:Y:S01]  /*7a00*/  FMUL.FTZ R84, R84, c[0x0][0x2e0] ;  /* 0x0000b80054547a20 */ /* 0x000fe20000410000 */
[----:B------:R-:W-:Y:S01]  /*7a10*/  F2FP.PACK_AB R68, R69, R68 ;  /* 0x000000444544723e */ /* 0x000fe200000000ff */
[----:B------:R-:W-:Y:S01]  /*7a20*/  FMUL.FTZ R9, R85, c[0x0][0x2e0] ;  /* 0x0000b80055097a20 */ /* 0x000fe20000410000 */
[----:B------:R-:W-:Y:S01]  /*7a30*/  F2FP.PACK_AB R70, R71, R70 ;  /* 0x000000464746723e */ /* 0x000fe200000000ff */
[----:B------:R-:W-:Y:S01]  /*7a40*/  FMUL.FTZ R86, R86, c[0x0][0x2e0] ;  /* 0x0000b80056567a20 */ /* 0x000fe20000410000 */
[----:B------:R-:W-:Y:S01]  /*7a50*/  F2FP.PACK_AB R80, R81, R80 ;  /* 0x000000505150723e */ /* 0x000fe200000000ff */
[----:B------:R-:W-:Y:S01]  /*7a60*/  FMUL.FTZ R8, R87, c[0x0][0x2e0] ;  /* 0x0000b80057087a20 */ /* 0x000fe20000410000 */
[----:B------:R-:W-:Y:S01]  /*7a70*/  F2FP.PACK_AB R9, R9, R84 ;  /* 0x000000540909723e */ /* 0x000fe200000000ff */
[----:B------:R-:W-:Y:S01]  /*7a80*/  BAR.SYNC.DEFER_BLOCKING 0x0 ;  /* 0x0000000000007b1d */ /* 0x000fe20000010000 */
        /* <DEDUP_REMOVED lines=17> */
[----:B------:R-:W-:Y:S01]  /*7ba0*/  UISETP.NE.AND UP0, UPT, UR36, -0x1, UPT ;  /* 0xffffffff2400788c */ /* 0x000fe2000bf05270 */
[----:B------:R-:W-:Y:S01]  /*7bb0*/  FMUL.FTZ R3, R93, c[0x0][0x2e0] ;  /* 0x0000b8005d037a20 */ /* 0x000fe20000410000 */
[----:B------:R-:W-:Y:S01]  /*7bc0*/  F2FP.PACK_AB R6, R6, R90 ;  /* 0x0000005a0606723e */ /* 0x000fe200000000ff */
[----:B------:R-:W-:Y:S01]  /*7bd0*/  FMUL.FTZ R94, R94, c[0x0][0x2e0] ;  /* 0x0000b8005e5e7a20 */ /* 0x000fe20000410000 */
[----:B------:R-:W-:Y:S01]  /*7be0*/  F2FP.PACK_AB R78, R79, R78 ;  /* 0x0000004e4f4e723e */ /* 0x000fe200000000ff */
[----:B------:R-:W-:Y:S01]  /*7bf0*/  FMUL.FTZ R0, R95, c[0x0][0x2e0] ;  /* 0x0000b8005f007a20 */ /* 0x000fe20000410000 */
[----:B------:R-:W-:Y:S01]  /*7c00*/  F2FP.PACK_AB R3, R3, R92 ;  /* 0x0000005c0303723e */ /* 0x000fe200000000ff */
[----:B------:R-:W-:Y:S01]  /*7c10*/  ULDC.64 UR12, c[0x0][0x3a0] ;  /* 0x0000e800000c7ab9 */ /* 0x000fe20000000a00 */
[----:B------:R-:W-:-:S02]  /*7c20*/  PLOP3.LUT P0, PT, PT, PT, UP0, 0x80, 0x0 ;  /* 0x000000000000781c */ /* 0x000fc40003f0f008 */
[----:B------:R-:W-:Y:S01]  /*7c30*/  F2FP.PACK_AB R0, R0, R94 ;  /* 0x0000005e0000723e */ /* 0x000fe200000000ff */
[----:B------:R-:W-:-:S04]  /*7c40*/  @UP0 UIADD3 UR4, UR32, UR36, URZ ;  /* 0x0000002420040290 */ /* 0x000fc8000fffe03f */
[----:B------:R-:W-:-:S04]  /*7c50*/  @UP0 UIMAD.WIDE.U32 UR8, UR4, UR12, URZ ;  /* 0x0000000c040802a5 */ /* 0x000fc8000f8e003f */
[----:B------:R-:W-:-:S03]  /*7c60*/  @UP0 UIMAD UR15, UR4, UR13, UR9 ;  /* 0x0000000d040f02a4 */ /* 0x000fc6000f8e0209 */
[----:B------:R-:W-:Y:S01]  /*7c70*/  @UP0 UMOV UR14, UR8 ;  /* 0x00000008000e0c82 */ /* 0x000fe20008000000 */
[----:B--2---:R1:W-:Y:S04]  /*7c80*/  STS [R61], R9 ;  /* 0x000000093d007388 */ /* 0x0043e80000000800 */
[----:B------:R1:W-:Y:S04]  /*7c90*/  STS [R61+0x200], R8 ;  /* 0x000200083d007388 */ /* 0x0003e80000000800 */
[----:B---3--:R1:W-:Y:S04]  /*7ca0*/  STS [R60], R5 ;  /* 0x000000053c007388 */ /* 0x0083e80000000800 */
[----:B------:R1:W-:Y:S04]  /*7cb0*/  STS [R60+0x200], R4 ;  /* 0x000200043c007388 */ /* 0x0003e80000000800 */
        /* <DEDUP_REMOVED lines=11> */
[----:B------:R1:W-:Y:S01]  /*7d70*/  STS [R60+0x3200], R78 ;  /* 0x0032004e3c007388 */ /* 0x0003e20000000800 */
[----:B------:R-:W-:Y:S05]  /*7d80*/  @P0 BRA `(.L_x_35) ;  /* 0x000000d000000947 */ /* 0x000fea0003800000 */
[----:B------:R-:W-:Y:S02]  /*7d90*/  USHF.R.S32.HI UR4, URZ, 0x1f, UR32 ;  /* 0x0000001f3f047899 */ /* 0x000fe40008011420 */
[----:B------:R-:W-:-:S02]  /*7da0*/  ULDC.64 UR8, c[0x0][0x3a0] ;  /* 0x0000e80000087ab9 */ /* 0x000fc40000000a00 */
[----:B------:R-:W-:Y:S02]  /*7db0*/  UIMAD UR4, UR4, UR8, URZ ;  /* 0x00000008040472a4 */ /* 0x000fe4000f8e023f */
[----:B------:R-:W-:Y:S02]  /*7dc0*/  USHF.R.S32.HI UR14, URZ, 0x1f, UR49 ;  /* 0x0000001f3f0e7899 */ /* 0x000fe40008011431 */
[----:B------:R-:W-:Y:S02]  /*7dd0*/  UIMAD UR10, UR32, UR9, UR4 ;  /* 0x00000009200a72a4 */ /* 0x000fe4000f8e0204 */
[----:B------:R-:W-:Y:S02]  /*7de0*/  UIMAD.WIDE.U32 UR8, UR32, UR8, URZ ;  /* 0x00000008200872a5 */ /* 0x000fe4000f8e003f */
[----:B------:R-:W-:Y:S02]  /*7df0*/  ULDC.64 UR12, c[0x0][0x388] ;  /* 0x0000e200000c7ab9 */ /* 0x000fe40000000a00 */
[----:B------:R-:W-:-:S02]  /*7e00*/  UIADD3 UR9, UR9, UR10, URZ ;  /* 0x0000000a09097290 */ /* 0x000fc4000fffe03f */
[----:B------:R-:W-:Y:S02]  /*7e10*/  UIMAD UR4, UR14, UR12, URZ ;  /* 0x0000000c0e0472a4 */ /* 0x000fe4000f8e023f */
[----:B------:R-:W-:Y:S02]  /*7e20*/  UIMAD.WIDE.U32 UR8, UR49, UR12, UR8 ;  /* 0x0000000c310872a5 */ /* 0x000fe4000f8e0008 */
[----:B------:R-:W-:-:S04]  /*7e30*/  UIMAD UR4, UR49, UR13, UR4 ;  /* 0x0000000d310472a4 */ /* 0x000fc8000f8e0204 */
[----:B------:R-:W-:Y:S02]  /*7e40*/  UIADD3 UR15, UR9, UR4, URZ ;  /* 0x00000004090f7290 */ /* 0x000fe4000fffe03f */
[----:B------:R-:W-:Y:S02]  /*7e50*/  UMOV UR14, UR8 ;  /* 0x00000008000e7c82 */ /* 0x000fe40008000000 */
.L_x_35:
        /* <DEDUP_REMOVED lines=9> */
[----:B------:R-:W-:Y:S02]  /*7ef0*/  USHF.R.S32.HI UR33, URZ, 0x1f, UR49 ;  /* 0x0000001f3f217899 */ /* 0x000fe40008011431 */
[----:B------:R-:W-:Y:S02]  /*7f00*/  UIMAD UR10, UR32, UR9, UR4 ;  /* 0x00000009200a72a4 */ /* 0x000fe4000f8e0204 */
[----:B------:R-:W-:-:S02]  /*7f10*/  UIMAD.WIDE.U32 UR8, UR32, UR8, URZ ;  /* 0x00000008200872a5 */ /* 0x000fc4000f8e003f */
[----:B------:R-:W-:Y:S02]  /*7f20*/  ULDC.64 UR12, c[0x0][0x390] ;  /* 0x0000e400000c7ab9 */ /* 0x000fe40000000a00 */
[----:B------:R-:W-:Y:S02]  /*7f30*/  UIADD3 UR9, UR9, UR10, URZ ;  /* 0x0000000a09097290 */ /* 0x000fe4000fffe03f */
[----:B------:R-:W-:Y:S02]  /*7f40*/  UIMAD UR4, UR33, UR12, URZ ;  /* 0x0000000c210472a4 */ /* 0x000fe4000f8e023f */
[----:B------:R-:W-:Y:S02]  /*7f50*/  UIMAD.WIDE.U32 UR8, UR49, UR12, UR8 ;  /* 0x0000000c310872a5 */ /* 0x000fe4000f8e0008 */
[----:B------:R-:W-:-:S04]  /*7f60*/  UIMAD UR4, UR49, UR13, UR4 ;  /* 0x0000000d310472a4 */ /* 0x000fc8000f8e0204 */
[----:B------:R-:W-:-:S03]  /*7f70*/  UIADD3 UR10, UR9, UR4, URZ ;  /* 0x00000004090a7290 */ /* 0x000fc6000fffe03f */
[----:B------:R-:W-:Y:S02]  /*7f80*/  UMOV UR9, UR8 ;  /* 0x0000000800097c82 */ /* 0x000fe40008000000 */
.L_x_36:
[----:B------:R-:W-:Y:S01]  /*7f90*/  BAR.SYNC.DEFER_BLOCKING 0x0 ;  /* 0x0000000000007b1d */ /* 0x000fe20000010000 */
[----:B------:R-:W-:Y:S01]  /*7fa0*/  USHF.L.U32 UR4, UR11, 0x7, URZ ;  /* 0x000000070b047899 */ /* 0x000fe2000800063f */
[--C-:B-1----:R-:W-:Y:S01]  /*7fb0*/  SHF.R.S32.HI R5, RZ, 0x1f, R218.reuse ;  /* 0x0000001fff057819 */ /* 0x102fe200000114da */
[----:B------:R-:W-:Y:S01]  /*7fc0*/  IMAD.MOV.U32 R4, RZ, RZ, R218 ;  /* 0x000000ffff047224 */ /* 0x000fe200078e00da */
[----:B------:R-:W-:Y:S01]  /*7fd0*/  UIMAD UR5, UR11, -0x80, UR5 ;  /* 0xffffff800b0578a4 */ /* 0x000fe2000f8e0205 */
[----:B------:R-:W-:Y:S01]  /*7fe0*/  ISETP.GE.AND P1, PT, R218, c[0x0][0x220], PT ;  /* 0x00008800da007a0c */ /* 0x000fe20003f26270 */
[----:B------:R-:W-:Y:S01]  /*7ff0*/  USHF.R.S32.HI UR8, URZ, 0x1f, UR4 ;  /* 0x0000001f3f087899 */ /* 0x000fe20008011404 */
[----:B------:R-:W1:Y:S01]  /*8000*/  S2R R3, SR_TID.X ;  /* 0x0000000000037919 */ /* 0x000e620000002100 */
[----:B------:R-:W-:Y:S01]  /*8010*/  ULDC.64 UR12, c[0x0][0x3a0] ;  /* 0x0000e800000c7ab9 */ /* 0x000fe20000000a00 */
[----:B------:R-:W-:Y:S01]  /*8020*/  IMAD.U32 R13, RZ, RZ, UR4 ;  /* 0x00000004ff0d7e24 */ /* 0x000fe2000f8e00ff */
[----:B------:R-:W-:Y:S01]  /*8030*/  UIMAD UR12, UR8, UR12, URZ ;  /* 0x0000000c080c72a4 */ /* 0x000fe2000f8e023f */
[----:B------:R-:W-:Y:S01]  /*8040*/  BSSY B0, `(.L_x_37) ;  /* 0x0000020000007945 */ /* 0x000fe20003800000 */
[----:B------:R-:W-:Y:S01]  /*8050*/  USHF.R.S32.HI UR32, URZ, 0x1f, UR56 ;  /* 0x0000001f3f207899 */ /* 0x000fe20008011438 */
[----:B------:R-:W-:Y:S01]  /*8060*/  IMAD.WIDE.U32 R6, R13, c[0x0][0x3a0], R4 ;  /* 0x0000e8000d067a25 */ /* 0x000fe200078e0004 */
[----:B------:R-:W-:-:S04]  /*8070*/  UIMAD UR12, UR4, UR13, UR12 ;  /* 0x0000000d040c72a4 */ /* 0x000fc8000f8e020c */
[----:B------:R-:W-:Y:S02]  /*8080*/  IADD3 R6, P0, R6, UR14, RZ ;  /* 0x0000000e06067c10 */ /* 0x000fe4000ff1e0ff */
[----:B------:R-:W-:Y:S01]  /*8090*/  IMAD.U32 R0, RZ, RZ, UR12 ;  /* 0x0000000cff007e24 */ /* 0x000fe2000f8e00ff */
[----:B------:R-:W-:Y:S02]  /*80a0*/  ULDC.64 UR12, c[0x0][0x3b8] ;  /* 0x0000ee00000c7ab9 */ /* 0x000fe40000000a00 */
[----:B------:R-:W-:Y:S01]  /*80b0*/  UIMAD UR12, UR32, UR12, URZ ;  /* 0x0000000c200c72a4 */ /* 0x000fe2000f8e023f */
[----:B------:R2:W3:Y:S01]  /*80c0*/  LDS.128 R20, [R59+0x7000] ;  /* 0x007000003b147984 */ /* 0x0004e20000000c00 */
[----:B------:R-:W-:Y:S01]  /*80d0*/  IADD3.X R7, R7, UR15, R0, P0, !PT ;  /* 0x0000000f07077c10 */ /* 0x000fe200087fe400 */
[----:B------:R-:W-:Y:S01]  /*80e0*/  IMAD.U32 R0, RZ, RZ, UR56 ;  /* 0x00000038ff007e24 */ /* 0x000fe2000f8e00ff */
[----:B------:R-:W-:Y:S01]  /*80f0*/  UIMAD UR12, UR56, UR13, UR12 ;  /* 0x0000000d380c72a4 */ /* 0x000fe2000f8e020c */
[----:B------:R2:W4:Y:S02]  /*8100*/  LDS.128 R24, [R59+0x8000] ;  /* 0x008000003b187984 */ /* 0x0005240000000c00 */
[----:B------:R-:W-:Y:S01]  /*8110*/  IMAD.WIDE.U32 R6, R0, c[0x0][0x3b8], R6 ;  /* 0x0000ee0000067a25 */ /* 0x000fe200078e0006 */
[----:B-1----:R-:W-:Y:S01]  /*8120*/  SHF.R.S32.HI R0, RZ, 0x1f, R3 ;  /* 0x0000001fff007819 */ /* 0x002fe20000011403 */
[----:B------:R2:W1:Y:S03]  /*8130*/  LDS.128 R28, [R59+0x9000] ;  /* 0x009000003b1c7984 */ /* 0x0004660000000c00 */
[----:B------:R-:W-:-:S02]  /*8140*/  LEA.HI R0, R0, R3, RZ, 0x2 ;  /* 0x0000000300007211 */ /* 0x000fc400078f10ff */
[----:B------:R-:W-:Y:S02]  /*8150*/  IADD3 R12, R7, UR12, RZ ;  /* 0x0000000c070c7c10 */ /* 0x000fe4000fffe0ff */
[----:B------:R-:W-:-:S04]  /*8160*/  SHF.R.S32.HI R0, RZ, 0x2, R0 ;  /* 0x00000002ff007819 */ /* 0x000fc80000011400 */
[----:B------:R-:W-:Y:S02]  /*8170*/  ISETP.GE.OR P2, PT, R0, UR5, P1 ;  /* 0x0000000500007c0c */ /* 0x000fe40008f46670 */
[----:B------:R-:W-:-:S11]  /*8180*/  SHF.R.S32.HI R14, RZ, 0x1f, R0 ;  /* 0x0000001fff0e7819 */ /* 0x000fd60000011400 */
[----:B------:R-:W-:Y:S05]  /*8190*/  @P2 BRA `(.L_x_38) ;  /* 0x000000a000002947 */ /* 0x000fea0003800000 */
[----:B--2---:R-:W2:Y:S01]  /*81a0*/  LDS.128 R16, [R59+0x6000] ;  /* 0x006000003b107984 */ /* 0x004ea20000000c00 */
        /* <DEDUP_REMOVED lines=8> */
[----:B--2---:R2:W-:Y:S04]  /*8230*/  STG.E.128 [R10.64], R16 ;  /* 0x000000100a007986 */ /* 0x0045e8000c101d06 */
.L_x_38:
[----:B--2---:R-:W-:Y:S05]  /*8240*/  BSYNC B0 ;  /* 0x0000000000007941 */ /* 0x004fea0003800000 */
.L_x_37:
        /* <DEDUP_REMOVED lines=8> */
[----:B------:R-:W-:-:S04]  /*82d0*/  IMAD.WIDE.U32 R10, R3, c[0x0][0x3a0], R6 ;  /* 0x0000e800030a7a25 */ /* 0x000fc800078e0006 */
[----:B------:R-:W-:Y:S01]  /*82e0*/  IMAD R3, R3, c[0x0][0x3a4], R8 ;  /* 0x0000e90003037a24 */ /* 0x000fe200078e0208 */
[----:B------:R-:W-:-:S04]  /*82f0*/  LEA R6, P0, R10, c[0x0][0x340], 0x1 ;  /* 0x0000d0000a067a11 */ /* 0x000fc800078008ff */
[----:B------:R-:W-:-:S04]  /*8300*/  IADD3 R3, R3, R11, RZ ;  /* 0x0000000b03037210 */ /* 0x000fc80007ffe0ff */
[----:B------:R-:W-:-:S05]  /*8310*/  LEA.HI.X R7, R10, c[0x0][0x344], R3, 0x1, P0 ;  /* 0x0000d1000a077a11 */ /* 0x000fca00000f0c03 */
[----:B---3--:R2:W-:Y:S02]  /*8320*/  STG.E.128 [R6.64], R20 ;  /* 0x0000001406007986 */ /* 0x0085e4000c101d06 */
.L_x_40:
[----:B------:R-:W-:Y:S05]  /*8330*/  BSYNC B0 ;  /* 0x0000000000007941 */ /* 0x000fea0003800000 */
.L_x_39:
[----:B------:R-:W-:Y:S01]  /*8340*/  ULDC.64 UR12, c[0x0][0x3a8] ;  /* 0x0000ea00000c7ab9 */ /* 0x000fe20000000a00 */
[----:B------:R-:W-:Y:S01]  /*8350*/  IMAD.WIDE.U32 R4, R13, c[0x0][0x3a8], R4 ;  /* 0x0000ea000d047a25 */ /* 0x000fe200078e0004 */
        /* <DEDUP_REMOVED lines=14> */
[----:B--2---:R-:W-:Y:S01]  /*8440*/  MOV R6, R4 ;  /* 0x0000000400067202 */ /* 0x004fe20000000f00 */
[----:B------:R-:W-:Y:S01]  /*8450*/  IMAD R8, R14, c[0x0][0x3a8], RZ ;  /* 0x0000ea000e087a24 */ /* 0x000fe200078e02ff */
[----:B------:R-:W-:-:S03]  /*8460*/  MOV R7, R3 ;  /* 0x0000000300077202 */ /* 0x000fc60000000f00 */
[C---:B------:R-:W-:Y:S02]  /*8470*/  IMAD R8, R0.reuse, c[0x0][0x3ac], R8 ;  /* 0x0000eb0000087a24 */ /* 0x040fe400078e0208 */
[----:B------:R-:W-:-:S05]  /*8480*/  IMAD.WIDE.U32 R6, R0, c[0x0][0x3a8], R6 ;  /* 0x0000ea0000067a25 */ /* 0x000fca00078e0006 */
[----:B------:R-:W-:Y:S02]  /*8490*/  IADD3 R7, R8, R7, RZ ;  /* 0x0000000708077210 */ /* 0x000fe40007ffe0ff */
[----:B------:R-:W-:-:S04]  /*84a0*/  LEA R8, P0, R6, c[0x0][0x348], 0x1 ;  /* 0x0000d20006087a11 */ /* 0x000fc800078008ff */
[----:B------:R-:W-:-:S05]  /*84b0*/  LEA.HI.X R9, R6, c[0x0][0x34c], R7, 0x1, P0 ;  /* 0x0000d30006097a11 */ /* 0x000fca00000f0c07 */
[----:B----4-:R2:W-:Y:S04]  /*84c0*/  STG.E.128 [R8.64], R24 ;  /* 0x0000001808007986 */ /* 0x0105e8000c101d06 */
.L_x_42:
[----:B------:R-:W-:Y:S05]  /*84d0*/  BSYNC B0 ;  /* 0x0000000000007941 */ /* 0x000fea0003800000 */
.L_x_41:
[----:B------:R-:W-:Y:S05]  /*84e0*/  @P1 BRA `(.L_x_15) ;  /* 0x000000a000001947 */ /* 0x000fea0003800000 */
[----:B------:R-:W-:-:S04]  /*84f0*/  IADD3 R0, P0, R0, 0x40, RZ ;  /* 0x0000004000007810 */ /* 0x000fc80007f1e0ff */
[----:B------:R-:W-:-:S05]  /*8500*/  IADD3.X R5, RZ, R14, RZ, P0, !PT ;  /* 0x0000000eff057210 */ /* 0x000fca00007fe4ff */
[----:B--2---:R-:W-:Y:S01]  /*8510*/  IMAD R6, R5, c[0x0][0x3a8], RZ ;  /* 0x0000ea0005067a24 */ /* 0x004fe200078e02ff */
[----:B------:R-:W-:-:S05]  /*8520*/  MOV R5, R3 ;  /* 0x0000000300057202 */ /* 0x000fca0000000f00 */
[----:B------:R-:W-:-:S04]  /*8530*/  IMAD.WIDE.U32 R8, R0, c[0x0][0x3a8], R4 ;  /* 0x0000ea0000087a25 */ /* 0x000fc800078e0004 */
[----:B------:R-:W-:Y:S01]  /*8540*/  IMAD R0, R0, c[0x0][0x3ac], R6 ;  /* 0x0000eb0000007a24 */ /* 0x000fe200078e0206 */
[----:B------:R-:W-:-:S04]  /*8550*/  LEA R4, P0, R8, c[0x0][0x348], 0x1 ;  /* 0x0000d20008047a11 */ /* 0x000fc800078008ff */
[----:B------:R-:W-:-:S04]  /*8560*/  IADD3 R0, R0, R9, RZ ;  /* 0x0000000900007210 */ /* 0x000fc80007ffe0ff */
[----:B------:R-:W-:-:S05]  /*8570*/  LEA.HI.X R5, R8, c[0x0][0x34c], R0, 0x1, P0 ;  /* 0x0000d30008057a11 */ /* 0x000fca00000f0c00 */
[----:B-1----:R1:W-:Y:S02]  /*8580*/  STG.E.128 [R4.64], R28 ;  /* 0x0000001c04007986 */ /* 0x0023e4000c101d06 */
.L_x_15:
[----:B------:R-:W-:Y:S05]  /*8590*/  BSYNC B1 ;  /* 0x0000000000017941 */ /* 0x000fea0003800000 */
.L_x_1:
[----:B------:R-:W-:Y:S02]  /*85a0*/  ULDC UR5, c[0x0][0x218] ;  /* 0x0000860000057ab9 */ /* 0x000fe40000000800 */
[----:B------:R-:W-:-:S04]  /*85b0*/  UIADD3 UR5, UR5, 0x7f, URZ ;  /* 0x0000007f05057890 */ /* 0x000fc8000fffe03f */
[----:B------:R-:W-:-:S04]  /*85c0*/  USHF.R.S32.HI UR4, URZ, 0x1f, UR5 ;  /* 0x0000001f3f047899 */ /* 0x000fc80008011405 */
[----:B------:R-:W-:-:S03]  /*85d0*/  ULEA.HI UR4, UR4, UR5, URZ, 0x7 ;  /* 0x0000000504047291 */ /* 0x000fc6000f8f383f */
[----:B------:R-:W-:Y:S02]  /*85e0*/  ULDC UR5, c[0x0][0xc] ;  /* 0x0000030000057ab9 */ /* 0x000fe40000000800 */
[----:B------:R-:W-:Y:S02]  /*85f0*/  UIADD3 UR11, UR11, UR5, URZ ;  /* 0x000000050b0b7290 */ /* 0x000fe4000fffe03f */
[----:B------:R-:W-:-:S04]  /*8600*/  USHF.R.S32.HI UR4, URZ, 0x7, UR4 ;  /* 0x000000073f047899 */ /* 0x000fc80008011404 */
[----:B------:R-:W-:-:S06]  /*8610*/  UISETP.GE.AND UP0, UPT, UR11, UR4, UPT ;  /* 0x000000040b00728c */ /* 0x000fcc000bf06270 */
[----:B------:R-:W-:-:S13]  /*8620*/  PLOP3.LUT P0, PT, PT, PT, UP0, 0x80, 0x0 ;  /* 0x000000000000781c */ /* 0x000fda0003f0f008 */
[----:B------:R-:W-:Y:S01]  /*8630*/  @P0 CALL.REL.NOINC `(.L_x_43) ;  /* 0x0000001000000944 */ /* 0x000fe20003c00000 */
[----:B------:R-:W-:Y:S05]  /*8640*/  BRA `(.L_x_44) ;  /* 0xffff8a7000007947 */ /* 0x000fea000383ffff */
.L_x_43:
[----:B------:R-:W-:Y:S05]  /*8650*/  EXIT ;  /* 0x000000000000794d */ /* 0x000fea0003800000 */
.L_x_45:
[----:B------:R-:W-:-:S00]  /*8660*/  BRA `(.L_x_45) ;  /* 0xfffffff000007947 */ /* 0x000fc0000383ffff */
[----:B------:R-:W-:-:S00]  /*8670*/  NOP ;  /* 0x0000000000007918 */ /* 0x000fc00000000000 */
        /* <DEDUP_REMOVED lines=8> */
.L_x_684:


//--------------------- .text._ZN5flash44flash_bwd_dq_dk_dv_loop_seqk_parallel_kernelI23Flash_bwd_kernel_traitsILi32ELi128ELi128ELi8ELi4ELi4ELi4ELb1ELb0EN7cutlass6half_tE19Flash_kernel_traitsILi32ELi128ELi128ELi8ES3_EELb0ELb1ELb0ELb0ELb1ELb1ELb0EEEvNS_16Flash_bwd_paramsE --------------------------
	.section	.text._ZN5flash44flash_bwd_dq_dk_dv_loop_seqk_parallel_kernelI23Flash_bwd_kernel_traitsILi32ELi128ELi128ELi8ELi4ELi4ELi4ELb1ELb0EN7cutlass6half_tE19Flash_kernel_traitsILi32ELi128ELi128ELi8ES3_EELb0ELb1ELb0ELb0ELb1ELb1ELb0EEEvNS_16Flash_bwd_paramsE,"ax",@progbits
	.sectioninfo	@"SHI_REGISTERS=255"
	.align	128
        .global         _ZN5flash44flash_bwd_dq_dk_dv_loop_seqk_parallel_kernelI23Flash_bwd_kernel_traitsILi32ELi128ELi128ELi8ELi4ELi4ELi4ELb1ELb0EN7cutlass6half_tE19Flash_kernel_traitsILi32ELi128ELi128ELi8ES3_EELb0ELb1ELb0ELb0ELb1ELb1ELb0EEEvNS_16Flash_bwd_paramsE
        .type           _ZN5flash44flash_bwd_dq_dk_dv_loop_seqk_parallel_kernelI23Flash_bwd_kernel_traitsILi32ELi128ELi128ELi8ELi4ELi4ELi4ELb1ELb0EN7cutlass6half_tE19Flash_kernel_traitsILi32ELi128ELi128ELi8ES3_EELb0ELb1ELb0ELb0ELb1ELb1ELb0EEEvNS_16Flash_bwd_paramsE,@function
        .size           _ZN5flash44flash_bwd_dq_dk_dv_loop_seqk_parallel_kernelI23Flash_bwd_kernel_traitsILi32ELi128ELi128ELi8ELi4ELi4ELi4ELb1ELb0EN7cutlass6half_tE19Flash_kernel_traitsILi32ELi128ELi128ELi8ES3_EELb0ELb1ELb0ELb0ELb1ELb1ELb0EEEvNS_16Flash_bwd_paramsE,(.L_x_685 - _ZN5flash44flash_bwd_dq_dk_dv_loop_seqk_parallel_kernelI23Flash_bwd_kernel_traitsILi32ELi128ELi128ELi8ELi4ELi4ELi4ELb1ELb0EN7cutlass6half_tE19Flash_kernel_traitsILi32ELi128ELi128ELi8ES3_EELb0ELb1ELb0ELb0ELb1ELb1ELb0EEEvNS_16Flash_bwd_paramsE)
        .other          _ZN5flash44flash_bwd_dq_dk_dv_loop_seqk_parallel_kernelI23Flash_bwd_kernel_traitsILi32ELi128ELi128ELi8ELi4ELi4ELi4ELb1ELb0EN7cutlass6half_tE19Flash_kernel_traitsILi32ELi128ELi128ELi8ES3_EELb0ELb1ELb0ELb0ELb1ELb1ELb0EEEvNS_16Flash_bwd_paramsE,@"STO_CUDA_ENTRY STV_DEFAULT"
_ZN5flash44flash_bwd_dq_dk_dv_loop_seqk_parallel_kernelI23Flash_bwd_kernel_traitsILi32ELi128ELi128ELi8ELi4ELi4ELi4ELb1ELb0EN7cutlass6half_tE19Flash_kernel_traitsILi32ELi128ELi128ELi8ES3_EELb0ELb1ELb0ELb0ELb1ELb1ELb0EEEvNS_16Flash_bwd_paramsE:
.text._ZN5flash44flash_bwd_dq_dk_dv_loop_seqk_parallel_kernelI23Flash_bwd_kernel_traitsILi32ELi128ELi128ELi8ELi4ELi4ELi4ELb1ELb0EN7cutlass6half_tE19Flash_kernel_traitsILi32ELi128ELi128ELi8ES3_EELb0ELb1ELb0ELb0ELb1ELb1ELb0EEEvNS_16Flash_bwd_paramsE:
[----:B------:R-:W-:Y:S02]  /*0000*/  MOV R1, c[0x0][0x28] ;  /* 0x00000a0000017a02 */ /* 0x000fe40000000f00 */
[----:B------:R-:W1:Y:S01]  /*0010*/  S2UR UR29, SR_CTAID.X ;  /* 0x00000000001d79c3 */ /* 0x000e620000002500 */
[----:B------:R-:W-:Y:S02]  /*0020*/  ULDC UR4, c[0x0][0x218] ;  /* 0x0000860000047ab9 */ /* 0x000fe40000000800 */
        /* <DEDUP_REMOVED lines=8> */
[----:B------:R-:W-:Y:S01]  /*00b0*/  IMAD.MOV.U32 R175, RZ, RZ, 0x20 ;  /* 0x00000020ffaf7424 */ /* 0x000fe200078e00ff */
[----:B------:R-:W-:Y:S01]  /*00c0*/  ULDC UR50, c[0x0][0x22c] ;  /* 0x00008b0000327ab9 */ /* 0x000fe20000000800 */
[----:B------:R-:W-:Y:S01]  /*00d0*/  IMAD.MOV.U32 R189, RZ, RZ, -0x10 ;  /* 0xfffffff0ffbd7424 */ /* 0x000fe200078e00ff */
[----:B------:R-:W-:Y:S01]  /*00e0*/  ULDC UR58, c[0x0][0x1c0] ;  /* 0x00007000003a7ab9 */ /* 0x000fe20000000800 */
[----:B------:R-:W-:Y:S01]  /*00f0*/  IMAD.MOV.U32 R165, RZ, RZ, 0x40 ;  /* 0x00000040ffa57424 */ /* 0x000fe200078e00ff */
[----:B------:R-:W-:Y:S02]  /*0100*/  UIMAD UR55, UR50, UR58, URZ ;  /* 0x0000003a323772a4 */ /* 0x000fe4000f8e023f */
[----:B------:R-:W-:Y:S02]  /*0110*/  UMOV UR60, 0x80 ;  /* 0x00000080003c7882 */ /* 0x000fe40000000000 */
[----:B------:R-:W-:-:S02]  /*0120*/  ULDC UR4, c[0x0][0x210] ;  /* 0x0000840000047ab9 */ /* 0x000fc40000000800 */
[----:B------:R-:W-:Y:S02]  /*0130*/  ULDC UR61, c[0x0][0x234] ;  /* 0x00008d00003d7ab9 */ /* 0x000fe40000000800 */
[----:B------:R-:W-:Y:S02]  /*0140*/  UIMAD UR61, UR60, UR4, UR61 ;  /* 0x000000043c3d72a4 */ /* 0x000fe4000f8e023d */
[----:B------:R-:W-:Y:S02]  /*0150*/  USHF.R.S32.HI UR4, URZ, 0x1f, UR50 ;  /* 0x0000001f3f047899 */ /* 0x000fe40008011432 */
[----:B------:R-:W-:Y:S02]  /*0160*/  USHF.L.U32 UR57, UR55, 0x7, URZ ;  /* 0x0000000737397899 */ /* 0x000fe4000800063f */
[----:B------:R-:W-:Y:S02]  /*0170*/  ULDC UR5, c[0x0][0x224] ;  /* 0x0000890000057ab9 */ /* 0x000fe40000000800 */
[----:B------:R-:W-:Y:S01]  /*0180*/  UIMAD.WIDE.U32 UR50, UR50, UR58, URZ ;  /* 0x0000003a323272a5 */ /* 0x000fe2000f8e003f */
[----:B-1----:R-:W-:Y:S01]  /*0190*/  SHF.R.S32.HI R3, RZ, 0x1f, R0 ;  /* 0x0000001fff037819 */ /* 0x002fe20000011400 */
[----:B------:R-:W-:Y:S01]  /*01a0*/  IMAD.SHL.U32 R180, R0, 0x2, RZ ;  /* 0x0000000200b47824 */ /* 0x000fe200078e00ff */
[----:B------:R-:W-:-:S02]  /*01b0*/  ULDC.64 UR6, c[0x0][0x118] ;  /* 0x0000460000067ab9 */ /* 0x000fc40000000a00 */
[CC--:B------:R-:W-:Y:S01]  /*01c0*/  LEA.HI R4, R3.reuse, R0.reuse, RZ, 0x2 ;  /* 0x0000000003047211 */ /* 0x0c0fe200078f10ff */
[----:B------:R-:W-:Y:S01]  /*01d0*/  UMOV UR54, 0xffffe000 ;  /* 0xffffe00000367882 */ /* 0x000fe20000000000 */
[-C--:B------:R-:W-:Y:S01]  /*01e0*/  LEA.HI R13, R3, R0.reuse, RZ, 0x3 ;  /* 0x00000000030d7211 */ /* 0x080fe200078f18ff */
[----:B------:R-:W-:Y:S01]  /*01f0*/  UIADD3 UR60, UR60, UR5, URZ ;  /* 0x000000053c3c7290 */ /* 0x000fe2000fffe03f */
[--C-:B------:R-:W-:Y:S01]  /*0200*/  SHF.R.S32.HI R5, RZ, 0x2, R4.reuse ;  /* 0x00000002ff057819 */ /* 0x100fe20000011404 */
[----:B------:R-:W-:Y:S01]  /*0210*/  UIMAD UR58, UR4, UR58, URZ ;  /* 0x0000003a043a72a4 */ /* 0x000fe2000f8e023f */
[----:B------:R-:W-:Y:S01]  /*0220*/  SHF.R.S32.HI R14, RZ, 0x1f, R4 ;  /* 0x0000001fff0e7819 */ /* 0x000fe20000011404 */
[----:B------:R-:W-:Y:S01]  /*0230*/  USHF.L.U32 UR28, UR55, 0x3, URZ ;  /* 0x00000003371c7899 */ /* 0x000fe2000800063f */
[CC--:B------:R-:W-:Y:S01]  /*0240*/  LEA.HI R2, R4.reuse, R5.reuse, RZ, 0x1 ;  /* 0x0000000504027211 */ /* 0x0c0fe200078f08ff */
[----:B------:R-:W-:Y:S01]  /*0250*/  USHF.L.U32 UR27, UR55, 0x4, URZ ;  /* 0x00000004371b7899 */ /* 0x000fe2000800063f */
[----:B------:R-:W-:Y:S01]  /*0260*/  SHF.R.S32.HI R7, RZ, 0x3, R13 ;  /* 0x00000003ff077819 */ /* 0x000fe2000001140d */
[----:B------:R-:W-:Y:S01]  /*0270*/  UIMAD UR26, UR55, 0x18, URZ ;  /* 0x00000018371a78a4 */ /* 0x000fe2000f8e023f */
[----:B------:R-:W-:Y:S01]  /*0280*/  LOP3.LUT R9, R4, 0xfffffffc, RZ, 0xc0, !PT ;  /* 0xfffffffc04097812 */ /* 0x000fe200078ec0ff */
[----:B------:R-:W-:Y:S01]  /*0290*/  USHF.L.U32 UR25, UR55, 0x5, URZ ;  /* 0x0000000537197899 */ /* 0x000fe2000800063f */
[----:B------:R-:W-:Y:S01]  /*02a0*/  LEA.HI R14, R14, R5, RZ, 0x3 ;  /* 0x000000050e0e7211 */ /* 0x000fe200078f18ff */
[----:B------:R-:W-:Y:S01]  /*02b0*/  IMAD.SHL.U32 R7, R7, 0x40, RZ ;  /* 0x0000004007077824 */ /* 0x000fe200078e00ff */
[----:B------:R-:W-:Y:S01]  /*02c0*/  LOP3.LUT R2, R2, 0x7fffffe, RZ, 0xc0, !PT ;  /* 0x07fffffe02027812 */ /* 0x000fe200078ec0ff */
[----:B------:R-:W-:Y:S01]  /*02d0*/  IMAD.IADD R9, R0, 0x1, -R9 ;  /* 0x0000000100097824 */ /* 0x000fe200078e0a09 */
[----:B------:R-:W-:Y:S01]  /*02e0*/  LEA.HI R11, R3, R0, RZ, 0x5 ;  /* 0x00000000030b7211 */ /* 0x000fe200078f28ff */
[----:B------:R-:W-:Y:S01]  /*02f0*/  UIMAD UR24, UR55, 0x28, URZ ;  /* 0x00000028371878a4 */ /* 0x000fe2000f8e023f */
[----:B------:R-:W-:Y:S01]  /*0300*/  LOP3.LUT R14, R14, 0xfffffff8, RZ, 0xc0, !PT ;  /* 0xfffffff80e0e7812 */ /* 0x000fe200078ec0ff */
[----:B------:R-:W-:Y:S01]  /*0310*/  IMAD.IADD R15, R5, 0x1, -R2 ;  /* 0x00000001050f7824 */ /* 0x000fe200078e0a02 */
[--C-:B------:R-:W-:Y:S01]  /*0320*/  SHF.R.S32.HI R182, RZ, 0x5, R11.reuse ;  /* 0x00000005ffb67819 */ /* 0x100fe2000001140b */
[----:B------:R-:W-:Y:S01]  /*0330*/  IMAD.SHL.U32 R2, R9, 0x8, RZ ;  /* 0x0000000809027824 */ /* 0x000fe200078e00ff */
[----:B------:R-:W-:Y:S01]  /*0340*/  SHF.R.S32.HI R17, RZ, 0x1f, R11 ;  /* 0x0000001fff117819 */ /* 0x000fe2000001140b */
[----:B------:R-:W-:Y:S01]  /*0350*/  IMAD.IADD R14, R5, 0x1, -R14 ;  /* 0x00000001050e7824 */ /* 0x000fe200078e0a0e */
[----:B------:R-:W-:Y:S01]  /*0360*/  LOP3.LUT R7, R7, 0xc0, RZ, 0xc0, !PT ;  /* 0x000000c007077812 */ /* 0x000fe200078ec0ff */
[----:B------:R-:W-:Y:S01]  /*0370*/  IMAD.SHL.U32 R9, R9, 0x2, RZ ;  /* 0x0000000209097824 */ /* 0x000fe200078e00ff */
[----:B------:R-:W-:Y:S01]  /*0380*/  LOP3.LUT R11, R11, 0xffffffe0, RZ, 0xc0, !PT ;  /* 0xffffffe00b0b7812 */ /* 0x000fe200078ec0ff */
[----:B------:R-:W-:Y:S01]  /*0390*/  UIMAD UR23, UR55, 0x30, URZ ;  /* 0x00000030371778a4 */ /* 0x000fe2000f8e023f */
[----:B------:R-:W-:Y:S01]  /*03a0*/  LEA.HI R17, R17, R182, RZ, 0x2 ;  /* 0x000000b611117211 */ /* 0x000fe200078f10ff */
[----:B------:R-:W-:Y:S01]  /*03b0*/  UIMAD UR22, UR55, 0x38, URZ ;  /* 0x00000038371678a4 */ /* 0x000fe2000f8e023f */
[----:B------:R-:W-:Y:S01]  /*03c0*/  LEA.HI R5, R3, R0, RZ, 0x4 ;  /* 0x0000000003057211 */ /* 0x000fe200078f20ff */
[----:B------:R-:W-:Y:S01]  /*03d0*/  IMAD.IADD R8, R0, 0x1, -R11 ;  /* 0x0000000100087824 */ /* 0x000fe200078e0a0b */
[----:B------:R-:W-:Y:S01]  /*03e0*/  LOP3.LUT R2, R7, 0x18, R2, 0xf8, !PT ;  /* 0x0000001807027812 */ /* 0x000fe200078ef802 */
[----:B------:R-:W-:Y:S01]  /*03f0*/  USHF.L.U32 UR21, UR55, 0x6, URZ ;  /* 0x0000000637157899 */ /* 0x000fe2000800063f */
[----:B------:R-:W-:Y:S01]  /*0400*/  SHF.R.U32.HI R7, RZ, 0x3, R7 ;  /* 0x00000003ff077819 */ /* 0x000fe20000011607 */
[----:B------:R-:W-:Y:S01]  /*0410*/  UIMAD UR20, UR55, 0x48, URZ ;  /* 0x00000048371478a4 */ /* 0x000fe2000f8e023f */
[----:B------:R-:W-:Y:S01]  /*0420*/  LOP3.LUT R17, R17, 0xfffffffc, RZ, 0xc0, !PT ;  /* 0xfffffffc11117812 */ /* 0x000fe200078ec0ff */
[----:B------:R-:W-:Y:S01]  /*0430*/  UIMAD UR19, UR55, 0x50, URZ ;  /* 0x00000050371378a4 */ /* 0x000fe2000f8e023f */
[----:B------:R-:W-:Y:S01]  /*0440*/  SHF.R.S32.HI R6, RZ, 0x4, R5 ;  /* 0x00000004ff067819 */ /* 0x000fe20000011405 */
[----:B------:R-:W-:Y:S01]  /*0450*/  UIMAD UR18, UR55, 0x58, URZ ;  /* 0x00000058371278a4 */ /* 0x000fe2000f8e023f */
[----:B------:R-:W-:Y:S01]  /*0460*/  LOP3.LUT R11, R13, 0xfffffff8, RZ, 0xc0, !PT ;  /* 0xfffffff80d0b7812 */ /* 0x000fe200078ec0ff */
[----:B------:R-:W-:Y:S01]  /*0470*/  UIMAD UR17, UR55, 0x60, URZ ;  /* 0x00000060371178a4 */ /* 0x000fe2000f8e023f */
[----:B------:R-:W-:Y:S01]  /*0480*/  LOP3.LUT R7, R2, R7, RZ, 0x3c, !PT ;  /* 0x0000000702077212 */ /* 0x000fe200078e3cff */
[C---:B------:R-:W-:Y:S01]  /*0490*/  IMAD.IADD R2, R182.reuse, 0x1, -R17 ;  /* 0x00000001b6027824 */ /* 0x040fe200078e0a11 */
[C---:B------:R-:W-:Y:S01]  /*04a0*/  LEA.HI R4, R5.reuse, R6, RZ, 0x1 ;  /* 0x0000000605047211 */ /* 0x040fe200078f08ff */
[----:B------:R-:W-:Y:S01]  /*04b0*/  IMAD R182, R182, 0x8, R15 ;  /* 0x00000008b6b67824 */ /* 0x000fe200078e020f */
[----:B------:R-:W-:Y:S01]  /*04c0*/  SHF.R.S32.HI R181, RZ, 0x1f, R8 ;  /* 0x0000001fffb57819 */ /* 0x000fe20000011408 */
[----:B------:R-:W-:Y:S01]  /*04d0*/  IMAD.IADD R11, R0, 0x1, -R11 ;  /* 0x00000001000b7824 */ /* 0x000fe200078e0a0b */
[----:B------:R-:W-:Y:S01]  /*04e0*/  LOP3.LUT R5, R5, 0xfffffff0, RZ, 0xc0, !PT ;  /* 0xfffffff005057812 */ /* 0x000fe200078ec0ff */
[----:B------:R-:W-:Y:S01]  /*04f0*/  IMAD.U32 R182, R182, 0x20, R7 ;  /* 0x00000020b6b67824 */ /* 0x000fe200078e0007 */
[----:B------:R-:W-:Y:S01]  /*0500*/  LOP3.LUT R4, R4, 0xfffffffe, RZ, 0xc0, !PT ;  /* 0xfffffffe04047812 */ /* 0x000fe200078ec0ff */
[----:B------:R-:W-:Y:S01]  /*0510*/  IMAD.SHL.U32 R10, R2, 0x10, RZ ;  /* 0x00000010020a7824 */ /* 0x000fe200078e00ff */
[----:B------:R-:W-:Y:S01]  /*0520*/  LEA.HI R181, R181, R8, RZ, 0x2 ;  /* 0x00000008b5b57211 */ /* 0x000fe200078f10ff */
[----:B------:R-:W-:Y:S01]  /*0530*/  IMAD.IADD R8, R0, 0x1, -R5 ;  /* 0x0000000100087824 */ /* 0x000fe200078e0a05 */
[----:B------:R-:W-:Y:S01]  /*0540*/  LEA.HI R12, R11, R11, RZ, 0x1 ;  /* 0x0000000b0b0c7211 */ /* 0x000fe200078f08ff */
[----:B------:R-:W-:Y:S01]  /*0550*/  IMAD.IADD R4, R6, 0x1, -R4 ;  /* 0x0000000106047824 */ /* 0x000fe200078e0a04 */
[----:B------:R-:W-:Y:S01]  /*0560*/  LEA.HI R7, R3, R0, RZ, 0x7 ;  /* 0x0000000003077211 */ /* 0x000fe200078f38ff */
[----:B------:R-:W-:Y:S01]  /*0570*/  UIMAD UR16, UR55, 0x68, URZ ;  /* 0x00000068371078a4 */ /* 0x000fe2000f8e023f */
[----:B------:R-:W-:Y:S01]  /*0580*/  LOP3.LUT R6, R12, 0x3fffffe, RZ, 0xc0, !PT ;  /* 0x03fffffe0c067812 */ /* 0x000fe200078ec0ff */
[----:B------:R-:W-:Y:S01]  /*0590*/  IMAD.SHL.U32 R177, R4, 0x8, RZ ;  /* 0x0000000804b17824 */ /* 0x000fe200078e00ff */
[----:B------:R-:W-:Y:S01]  /*05a0*/  SHF.R.S32.HI R7, RZ, 0x7, R7 ;  /* 0x00000007ff077819 */ /* 0x000fe20000011407 */
[----:B------:R-:W-:Y:S01]  /*05b0*/  UIMAD UR15, UR55, 0x70, URZ ;  /* 0x00000070370f78a4 */ /* 0x000fe2000f8e023f */
[----:B------:R-:W-:Y:S01]  /*05c0*/  SHF.R.S32.HI R5, RZ, 0x1f, R8 ;  /* 0x0000001fff057819 */ /* 0x000fe20000011408 */
[----:B------:R-:W-:Y:S01]  /*05d0*/  IMAD.IADD R3, R11, 0x1, -R6 ;  /* 0x000000010b037824 */ /* 0x000fe200078e0a06 */
[-C--:B------:R-:W-:Y:S01]  /*05e0*/  LEA.HI R6, R8, R8.reuse, RZ, 0x1 ;  /* 0x0000000808067211 */ /* 0x080fe200078f08ff */
[----:B------:R-:W-:Y:S01]  /*05f0*/  IMAD R174, R7, 0x8, R4 ;  /* 0x0000000807ae7824 */ /* 0x000fe200078e0204 */
[----:B------:R-:W-:Y:S01]  /*0600*/  LEA.HI R172, R5, R8, RZ, 0x3 ;  /* 0x0000000805ac7211 */ /* 0x000fe200078f18ff */
[----:B------:R-:W-:Y:S01]  /*0610*/  IMAD.SHL.U32 R11, R11, 0x40, RZ ;  /* 0x000000400b0b7824 */ /* 0x000fe200078e00ff */
[--C-:B------:R-:W-:Y:S01]  /*0620*/  SHF.R.S32.HI R15, RZ, 0x1, R6.reuse ;  /* 0x00000001ff0f7819 */ /* 0x100fe20000011406 */
[----:B------:R-:W-:Y:S01]  /*0630*/  IMAD R174, R174, 0x8, R3 ;  /* 0x00000008aeae7824 */ /* 0x000fe200078e0203 */
[----:B------:R-:W-:Y:S01]  /*0640*/  LOP3.LUT R3, R6, 0x7fffffe, RZ, 0xc0, !PT ;  /* 0x07fffffe06037812 */ /* 0x000fe200078ec0ff */
[----:B------:R-:W-:Y:S01]  /*0650*/  IMAD R183, R7, 0x2000, R9 ;  /* 0x0000200007b77824 */ /* 0x000fe200078e0209 */
[----:B------:R-:W-:Y:S01]  /*0660*/  LOP3.LUT R5, R172, 0xfffffff8, RZ, 0xc0, !PT ;  /* 0xfffffff8ac057812 */ /* 0x000fe200078ec0ff */
[----:B------:R-:W-:Y:S01]  /*0670*/  UIMAD UR14, UR55, 0x78, URZ ;  /* 0x00000078370e78a4 */ /* 0x000fe2000f8e023f */
[----:B------:R-:W-:Y:S01]  /*0680*/  SHF.R.S32.HI R6, RZ, 0x1f, R6 ;  /* 0x0000001fff067819 */ /* 0x000fe20000011406 */
[C---:B------:R-:W-:Y:S01]  /*0690*/  IMAD.IADD R3, R8.reuse, 0x1, -R3 ;  /* 0x0000000108037824 */ /* 0x040fe200078e0a03 */
[----:B------:R-:W-:Y:S01]  /*06a0*/  LOP3.LUT R11, R11, 0x1c0, RZ, 0xc0, !PT ;  /* 0x000001c00b0b7812 */ /* 0x000fe200078ec0ff */
[----:B------:R-:W-:Y:S01]  /*06b0*/  IMAD.IADD R5, R8, 0x1, -R5 ;  /* 0x0000000108057824 */ /* 0x000fe200078e0a05 */
[----:B------:R-:W-:Y:S01]  /*06c0*/  LEA.HI R8, R6, R15, RZ, 0x2 ;  /* 0x0000000f06087211 */ /* 0x000fe200078f10ff */
[----:B------:R-:W-:Y:S01]  /*06d0*/  USHF.R.S32.HI UR59, URZ, 0x1f, UR57 ;  /* 0x0000001f3f3b7899 */ /* 0x000fe20008011439 */
[----:B------:R-:W-:-:S02]  /*06e0*/  LOP3.LUT R6, R14, 0x1, RZ, 0xc0, !PT ;  /* 0x000000010e067812 */ /* 0x000fc400078ec0ff */
[----:B------:R-:W-:Y:S02]  /*06f0*/  LOP3.LUT R8, R8, 0xfffffffc, RZ, 0xc0, !PT ;  /* 0xfffffffc08087812 */ /* 0x000fe400078ec0ff */
[----:B------:R-:W-:Y:S02]  /*0700*/  ISETP.NE.U32.AND P6, PT, R6, 0x1, PT ;  /* 0x000000010600780c */ /* 0x000fe40003fc5070 */
[----:B------:R-:W-:Y:S01]  /*0710*/  SHF.R.S32.HI R12, RZ, 0x1, R12 ;  /* 0x00000001ff0c7819 */ /* 0x000fe2000001140c */
[----:B------:R-:W-:Y:S01]  /*0720*/  IMAD.IADD R6, R15, 0x1, -R8 ;  /* 0x000000010f067824 */ /* 0x000fe200078e0a08 */
[----:B------:R-:W-:Y:S01]  /*0730*/  LEA.HI R8, R14, R14, RZ, 0x1 ;  /* 0x0000000e0e087211 */ /* 0x000fe200078f08ff */
[----:B------:R-:W-:Y:S01]  /*0740*/  IMAD.SHL.U32 R15, R2, 0x400, RZ ;  /* 0x00000400020f7824 */ /* 0x000fe200078e00ff */
[----:B------:R-:W-:Y:S02]  /*0750*/  LEA.HI.SX32 R181, R181, R10, 0x1e ;  /* 0x0000000ab5b57211 */ /* 0x000fe400078ff2ff */
[----:B------:R-:W-:-:S02]  /*0760*/  SHF.R.S32.HI R0, RZ, 0x1, R8 ;  /* 0x00000001ff007819 */ /* 0x000fc40000011408 */
[----:B------:R-:W-:Y:S01]  /*0770*/  LOP3.LUT R191, R8, 0x3fffffe, RZ, 0xc0, !PT ;  /* 0x03fffffe08bf7812 */ /* 0x000fe200078ec0ff */
[----:B------:R-:W-:Y:S01]  /*0780*/  IMAD.SHL.U32 R8, R7, 0x8, RZ ;  /* 0x0000000807087824 */ /* 0x000fe200078e00ff */
[----:B------:R-:W-:Y:S02]  /*0790*/  LOP3.LUT R10, R11, 0x30, R10, 0xf8, !PT ;  /* 0x000000300b0a7812 */ /* 0x000fe400078ef80a */
[----:B------:R-:W-:Y:S01]  /*07a0*/  LOP3.LUT P0, RZ, R12, 0x2, RZ, 0xc0, !PT ;  /* 0x000000020cff7812 */ /* 0x000fe2000780c0ff */
[C---:B------:R-:W-:Y:S01]  /*07b0*/  IMAD.IADD R191, R14.reuse, 0x1, -R191 ;  /* 0x000000010ebf7824 */ /* 0x040fe200078e0abf */
[----:B------:R-:W-:Y:S01]  /*07c0*/  LOP3.LUT P5, RZ, R14, 0x2, RZ, 0xc0, !PT ;  /* 0x000000020eff7812 */ /* 0x000fe200078ac0ff */
[----:B------:R-:W-:Y:S01]  /*07d0*/  IMAD.SHL.U32 R12, R12, 0x40, RZ ;  /* 0x000000400c0c7824 */ /* 0x000fe200078e00ff */
[C---:B------:R-:W-:Y:S01]  /*07e0*/  LOP3.LUT P4, RZ, R14.reuse, 0x4, RZ, 0xc0, !PT ;  /* 0x000000040eff7812 */ /* 0x040fe2000788c0ff */
[----:B------:R-:W-:Y:S01]  /*07f0*/  IMAD.SHL.U32 R14, R14, 0x40, RZ ;  /* 0x000000400e0e7824 */ /* 0x000fe200078e00ff */
[C---:B------:R-:W-:Y:S01]  /*0800*/  LOP3.LUT P3, RZ, R0.reuse, 0x2, RZ, 0xc0, !PT ;  /* 0x0000000200ff7812 */ /* 0x040fe2000786c0ff */
[----:B------:R-:W-:Y:S01]  /*0810*/  IMAD.SHL.U32 R0, R0, 0x40, RZ ;  /* 0x0000004000007824 */ /* 0x000fe200078e00ff */
[----:B------:R-:W-:-:S02]  /*0820*/  LOP3.LUT R10, R10, 0x8, R13, 0xf8, !PT ;  /* 0x000000080a0a7812 */ /* 0x000fc400078ef80d */
[----:B------:R-:W-:Y:S02]  /*0830*/  SHF.R.U32.HI R173, RZ, 0x3, R11 ;  /* 0x00000003ffad7819 */ /* 0x000fe4000001160b */
[C---:B------:R-:W-:Y:S01]  /*0840*/  R2P PR, R5.reuse, 0x6 ;  /* 0x0000000605007804 */ /* 0x040fe20000000000 */
[----:B------:R-:W-:Y:S01]  /*0850*/  IMAD.SHL.U32 R5, R5, 0x40, RZ ;  /* 0x0000004005057824 */ /* 0x000fe200078e00ff */
[----:B------:R-:W-:Y:S02]  /*0860*/  SEL R167, R175, 0xffffffe0, !P0 ;  /* 0xffffffe0afa77807 */ /* 0x000fe40004000000 */
[----:B------:R-:W-:Y:S01]  /*0870*/  LOP3.LUT R173, R10, R173, RZ, 0x3c, !PT ;  /* 0x000000ad0aad7212 */ /* 0x000fe200078e3cff */
[----:B------:R-:W-:Y:S01]  /*0880*/  IMAD R10, R2, 0x200, R9 ;  /* 0x00000200020a7824 */ /* 0x000fe200078e0209 */
[C---:B------:R-:W-:Y:S01]  /*0890*/  LOP3.LUT P0, RZ, R6.reuse, 0x2, RZ, 0xc0, !PT ;  /* 0x0000000206ff7812 */ /* 0x040fe2000780c0ff */
[----:B------:R-:W-:Y:S01]  /*08a0*/  IMAD.SHL.U32 R6, R6, 0x40, RZ ;  /* 0x0000004006067824 */ /* 0x000fe200078e00ff */
[----:B------:R-:W-:Y:S01]  /*08b0*/  LOP3.LUT R180, R180, 0x6, RZ, 0xc0, !PT ;  /* 0x00000006b4b47812 */ /* 0x000fe200078ec0ff */
[----:B------:R-:W-:Y:S01]  /*08c0*/  IMAD.SHL.U32 R9, R4, 0x10, RZ ;  /* 0x0000001004097824 */ /* 0x000fe200078e00ff */
[----:B------:R-:W-:Y:S01]  /*08d0*/  LOP3.LUT R14, R14, 0x1c0, RZ, 0xc0, !PT ;  /* 0x000001c00e0e7812 */ /* 0x000fe200078ec0ff */
[----:B------:R-:W-:Y:S01]  /*08e0*/  IMAD R173, R4, 0x200, R173 ;  /* 0x0000020004ad7824 */ /* 0x000fe200078e02ad */
[----:B------:R-:W-:Y:S01]  /*08f0*/  LOP3.LUT R5, R5, 0x1c0, RZ, 0xc0, !PT ;  /* 0x000001c005057812 */ /* 0x000fe200078ec0ff */
[----:B------:R-:W-:Y:S01]  /*0900*/  IMAD R180, R7, 0x40, R180 ;  /* 0x0000004007b47824 */ /* 0x000fe200078e02b4 */
[----:B------:R-:W-:Y:S01]  /*0910*/  SHF.R.S32.HI R172, RZ, 0x3, R172 ;  /* 0x00000003ffac7819 */ /* 0x000fe200000114ac */
[----:B------:R-:W-:Y:S01]  /*0920*/  IMAD R191, R191, 0x20, R10 ;  /* 0x00000020bfbf7824 */ /* 0x000fe200078e020a */
[----:B------:R-:W-:Y:S01]  /*0930*/  LOP3.LUT R4, R6, 0xc0, RZ, 0xc0, !PT ;  /* 0x000000c006047812 */ /* 0x000fe200078ec0ff */
[----:B------:R-:W-:Y:S01]  /*0940*/  IMAD.SHL.U32 R173, R173, 0x2, RZ ;  /* 0x00000002adad7824 */ /* 0x000fe200078e00ff */
[----:B------:R-:W-:Y:S01]  /*0950*/  LEA.HI R14, R14, R14, RZ, 0x1d ;  /* 0x0000000e0e0e7211 */ /* 0x000fe200078fe8ff */
[C---:B------:R-:W-:Y:S01]  /*0960*/  IMAD R3, R172.reuse, 0x8, R3 ;  /* 0x00000008ac037824 */ /* 0x040fe200078e0203 */
[----:B------:R-:W-:Y:S01]  /*0970*/  LOP3.LUT R177, R177, 0x8, RZ, 0xc0, !PT ;  /* 0x00000008b1b17812 */ /* 0x000fe200078ec0ff */
[----:B------:R-:W-:Y:S01]  /*0980*/  IMAD R172, R172, 0x200, R15 ;  /* 0x00000200acac7824 */ /* 0x000fe200078e020f */
[----:B------:R-:W-:Y:S01]  /*0990*/  SHF.R.U32.HI R6, RZ, 0x3, R5 ;  /* 0x00000003ff067819 */ /* 0x000fe20000011605 */
[----:B------:R-:W-:Y:S01]  /*09a0*/  IMAD.SHL.U32 R3, R3, 0x20, RZ ;  /* 0x0000002003037824 */ /* 0x000fe200078e00ff */
[----:B------:R-:W-:-:S02]  /*09b0*/  LOP3.LUT R7, R0, 0xc0, RZ, 0xc0, !PT ;  /* 0x000000c000077812 */ /* 0x000fc400078ec0ff */
[----:B------:R-:W-:Y:S01]  /*09c0*/  IADD3 R183, R14, R183, R15 ;  /* 0x000000b70eb77210 */ /* 0x000fe20007ffe00f */
[----:B------:R-:W-:Y:S01]  /*09d0*/  IMAD R2, R2, 0x200, R3 ;  /* 0x0000020002027824 */ /* 0x000fe200078e0203 */
[----:B------:R-:W-:Y:S02]  /*09e0*/  LOP3.LUT R5, R6, R5, R177, 0x1e, !PT ;  /* 0x0000000506057212 */ /* 0x000fe400078e1eb1 */
[----:B------:R-:W-:Y:S01]  /*09f0*/  LOP3.LUT R12, R12, 0xc0, RZ, 0xc0, !PT ;  /* 0x000000c00c0c7812 */ /* 0x000fe200078ec0ff */
[----:B------:R-:W-:Y:S01]  /*0a00*/  IMAD.SHL.U32 R183, R183, 0x2, RZ ;  /* 0x00000002b7b77824 */ /* 0x000fe200078e00ff */
[----:B------:R-:W-:Y:S01]  /*0a10*/  LOP3.LUT R8, R8, 0x8, RZ, 0xc0, !PT ;  /* 0x0000000808087812 */ /* 0x000fe200078ec0ff */
[----:B------:R-:W-:Y:S01]  /*0a20*/  IMAD.IADD R172, R172, 0x1, R5 ;  /* 0x00000001acac7824 */ /* 0x000fe200078e0205 */
[----:B------:R-:W-:Y:S02]  /*0a30*/  SHF.R.U32.HI R0, RZ, 0x3, R7 ;  /* 0x00000003ff007819 */ /* 0x000fe40000011607 */
[----:B------:R-:W-:-:S02]  /*0a40*/  LOP3.LUT R13, R12, 0x8, R13, 0xf8, !PT ;  /* 0x000000080c0d7812 */ /* 0x000fc400078ef80d */
[----:B------:R-:W-:Y:S02]  /*0a50*/  LOP3.LUT R0, R0, R7, R8, 0x1e, !PT ;  /* 0x0000000700007212 */ /* 0x000fe400078e1e08 */
[----:B------:R-:W-:Y:S02]  /*0a60*/  SHF.R.U32.HI R12, RZ, 0x3, R12 ;  /* 0x00000003ff0c7819 */ /* 0x000fe4000001160c */
[----:B------:R-:W-:Y:S01]  /*0a70*/  LOP3.LUT R176, R8, 0x10, R9, 0xf8, !PT ;  /* 0x0000001008b07812 */ /* 0x000fe200078ef809 */
[----:B------:R-:W-:Y:S01]  /*0a80*/  IMAD.IADD R191, R0, 0x1, R191 ;  /* 0x0000000100bf7824 */ /* 0x000fe200078e02bf */
[----:B------:R-:W-:Y:S02]  /*0a90*/  LOP3.LUT R11, R13, R12, RZ, 0x3c, !PT ;  /* 0x0000000c0d0b7212 */ /* 0x000fe400078e3cff */
[----:B------:R-:W-:Y:S02]  /*0aa0*/  SHF.R.U32.HI R7, RZ, 0x3, R4 ;  /* 0x00000003ff077819 */ /* 0x000fe40000011604 */
[----:B------:R-:W-:Y:S01]  /*0ab0*/  SEL R189, R189, 0x10, !P6 ;  /* 0x00000010bdbd7807 */ /* 0x000fe20007000000 */
[----:B------:R-:W-:Y:S01]  /*0ac0*/  IMAD.U32 R174, R174, 0x20, R11 ;  /* 0x00000020aeae7824 */ /* 0x000fe200078e000b */
[----:B------:R-:W-:-:S02]  /*0ad0*/  IADD3 R184, R183, 0x40, RZ ;  /* 0x00000040b7b87810 */ /* 0x000fc40007ffe0ff */
[----:B------:R-:W-:Y:S01]  /*0ae0*/  LEA R172, R172, 0x8000, 0x1 ;  /* 0x00008000acac7811 */ /* 0x000fe200078e08ff */
[C---:B------:R-:W-:Y:S01]  /*0af0*/  IMAD.IADD R186, R183.reuse, 0x1, R189 ;  /* 0x00000001b7ba7824 */ /* 0x040fe200078e02bd */
[----:B------:R-:W-:Y:S01]  /*0b00*/  @P4 IADD3 R184, R183, -0x40, RZ ;  /* 0xffffffc0b7b84810 */ /* 0x000fe20007ffe0ff */
[C---:B------:R-:W-:Y:S01]  /*0b10*/  IMAD R167, R174.reuse, 0x2, R167 ;  /* 0x00000002aea77824 */ /* 0x040fe200078e02a7 */
[----:B------:R-:W-:Y:S01]  /*0b20*/  IADD3 R179, R181, -0x80, RZ ;  /* 0xffffff80b5b37810 */ /* 0x000fe20007ffe0ff */
[----:B------:R-:W-:Y:S01]  /*0b30*/  IMAD.SHL.U32 R174, R174, 0x2, RZ ;  /* 0x00000002aeae7824 */ /* 0x000fe200078e00ff */
[----:B------:R-:W-:Y:S01]  /*0b40*/  LOP3.LUT R176, R7, R176, R4, 0x1e, !PT ;  /* 0x000000b007b07212 */ /* 0x000fe200078e1e04 */
[----:B------:R-:W-:Y:S01]  /*0b50*/  IMAD.IADD R189, R189, 0x1, R184 ;  /* 0x00000001bdbd7824 */ /* 0x000fe200078e02b8 */
[----:B------:R-:W-:Y:S02]  /*0b60*/  SEL R187, R175, 0xffffffe0, !P5 ;  /* 0xffffffe0afbb7807 */ /* 0x000fe40006800000 */
[----:B------:R-:W-:Y:S01]  /*0b70*/  SEL R165, R165, 0xffffffc0, !P2 ;  /* 0xffffffc0a5a57807 */ /* 0x000fe20005000000 */
[----:B------:R-:W-:Y:S01]  /*0b80*/  IMAD.IADD R176, R3, 0x1, R176 ;  /* 0x0000000103b07824 */ /* 0x000fe200078e02b0 */
[----:B------:R-:W-:Y:S01]  /*0b90*/  IADD3 R171, R172, 0x20, RZ ;  /* 0x00000020acab7810 */ /* 0x000fe20007ffe0ff */
[----:B------:R-:W-:Y:S01]  /*0ba0*/  IMAD.IADD R185, R183, 0x1, R187 ;  /* 0x00000001b7b97824 */ /* 0x000fe200078e02bb */
[----:B------:R-:W-:Y:S01]  /*0bb0*/  LOP3.LUT R177, R7, R4, R177, 0x1e, !PT ;  /* 0x0000000407b17212 */ /* 0x000fe200078e1eb1 */
[----:B------:R-:W-:Y:S01]  /*0bc0*/  IMAD.IADD R192, R186, 0x1, R187 ;  /* 0x00000001bac07824 */ /* 0x000fe200078e02bb */
[----:B------:R-:W-:Y:S01]  /*0bd0*/  LEA R191, R191, 0x6000, 0x1 ;  /* 0x00006000bfbf7811 */ /* 0x000fe200078e08ff */
[----:B------:R-:W-:Y:S01]  /*0be0*/  IMAD.IADD R188, R187, 0x1, R184 ;  /* 0x00000001bbbc7824 */ /* 0x000fe200078e02b8 */
[C---:B------:R-:W-:Y:S01]  /*0bf0*/  @P1 IADD3 R171, R172.reuse, -0x20, RZ ;  /* 0xffffffe0acab1810 */ /* 0x040fe20007ffe0ff */
[----:B------:R-:W-:Y:S01]  /*0c00*/  IMAD.IADD R170, R172, 0x1, R165 ;  /* 0x00000001acaa7824 */ /* 0x000fe200078e02a5 */
[----:B------:R-:W-:Y:S01]  /*0c10*/  SHF.R.S32.HI R10, RZ, 0x1f, R179 ;  /* 0x0000001fff0a7819 */ /* 0x000fe200000114b3 */
[----:B------:R-:W-:Y:S01]  /*0c20*/  IMAD.IADD R177, R2, 0x1, R177 ;  /* 0x0000000102b17824 */ /* 0x000fe200078e02b1 */
[----:B------:R-:W-:Y:S01]  /*0c30*/  IADD3 R190, R191, 0x20, RZ ;  /* 0x00000020bfbe7810 */ /* 0x000fe20007ffe0ff */
[----:B------:R-:W-:Y:S01]  /*0c40*/  IMAD.IADD R187, R187, 0x1, R189 ;  /* 0x00000001bbbb7824 */ /* 0x000fe200078e02bd */
[----:B------:R-:W-:Y:S01]  /*0c50*/  SHF.L.U64.HI R179, R179, 0x2, R10 ;  /* 0x00000002b3b37819 */ /* 0x000fe2000001020a */
[----:B------:R-:W-:Y:S01]  /*0c60*/  IMAD.IADD R165, R165, 0x1, R171 ;  /* 0x00000001a5a57824 */ /* 0x000fe200078e02ab */
[----:B------:R-:W-:-:S02]  /*0c70*/  SEL R175, R175, 0xffffffe0, !P0 ;  /* 0xffffffe0afaf7807 */ /* 0x000fc40004000000 */
[----:B------:R-:W-:Y:S02]  /*0c80*/  @P3 IADD3 R190, R191, -0x20, RZ ;  /* 0xffffffe0bfbe3810 */ /* 0x000fe40007ffe0ff */
[C---:B------:R-:W-:Y:S02]  /*0c90*/  IADD3 R166, R171.reuse, 0x2000, RZ ;  /* 0x00002000aba67810 */ /* 0x040fe40007ffe0ff */
[C---:B------:R-:W-:Y:S02]  /*0ca0*/  IADD3 R164, R171.reuse, 0x4000, RZ ;  /* 0x00004000aba47810 */ /* 0x040fe40007ffe0ff */
[----:B------:R-:W-:Y:S02]  /*0cb0*/  IADD3 R3, R171, 0x6000, RZ ;  /* 0x00006000ab037810 */ /* 0x000fe40007ffe0ff */
.L_x_54:
[----:B------:R-:W-:Y:S01]  /*0cc0*/  ULDC.64 UR4, c[0x0][0x258] ;  /* 0x0000960000047ab9 */ /* 0x000fe20000000a00 */
[----:B------:R-:W-:Y:S01]  /*0cd0*/  ISETP.NE.U32.AND P1, PT, RZ, c[0x0][0x250], PT ;  /* 0x00009400ff007a0c */ /* 0x000fe20003f25070 */
[----:B------:R-:W-:Y:S02]  /*0ce0*/  UISETP.NE.U32.AND UP1, UPT, URZ, UR4, UPT ;  /* 0x000000043f00728c */ /* 0x000fe4000bf25070 */
[----:B------:R-:W-:Y:S01]  /*0cf0*/  ULDC.64 UR8, c[0x0][0x258] ;  /* 0x0000960000087ab9 */ /* 0x000fe20000000a00 */
[----:B------:R-:W-:Y:S01]  /*0d00*/  ISETP.NE.AND.EX P1, PT, RZ, c[0x0][0x254], PT, P1 ;  /* 0x00009500ff007a0c */ /* 0x000fe20003f25310 */
[----:B------:R-:W-:-:S02]  /*0d10*/  UISETP.NE.AND.EX UP1, UPT, URZ, UR5, UPT, UP1 ;  /* 0x000000053f00728c */ /* 0x000fc4000bf25310 */
[----:B------:R-:W-:-:S04]  /*0d20*/  ULDC.64 UR32, c[0x0][0x118] ;  /* 0x0000460000207ab9 */ /* 0x000fc80000000a00 */
[----:B------:R-:W-:-:S05]  /*0d30*/  PLOP3.LUT P0, PT, PT, PT, UP1, 0x80, 0x0 ;  /* 0x000000000000781c */ /* 0x000fca0003f0f018 */
[----:B------:R-:W-:Y:S01]  /*0d40*/  @UP1 UMOV UR4, 0x4 ;  /* 0x0000000400041882 */ /* 0x000fe20000000000 */
[----:B--2---:R-:W1:Y:S01]  /*0d50*/  @P1 S2R R5, SR_CTAID.Y ;  /* 0x0000000000051919 */ /* 0x004e620000002600 */
[----:B------:R-:W-:-:S06]  /*0d60*/  @P1 IMAD.MOV.U32 R0, RZ, RZ, 0x4 ;  /* 0x00000004ff001424 */ /* 0x000fcc00078e00ff */
[----:B------:R-:W2:Y:S01]  /*0d70*/  @P0 S2R R8, SR_CTAID.Y ;  /* 0x0000000000080919 */ /* 0x000ea20000002600 */
[----:B-1----:R-:W-:-:S05]  /*0d80*/  @P1 IMAD.WIDE R6, R5, R0, c[0x0][0x250] ;  /* 0x0000940005061625 */ /* 0x002fca00078e0200 */
[----:B------:R-:W3:Y:S01]  /*0d90*/  @P1 LDG.E R2, [R6.64] ;  /* 0x0000002006021981 */ /* 0x000ee2000c1e1900 */
[----:B--2---:R-:W1:Y:S02]  /*0da0*/  @P0 R2UR UR5, R8 ;  /* 0x00000000080503c2 */ /* 0x004e6400000e0000 */
[----:B-1----:R-:W-:-:S06]  /*0db0*/  @UP1 UIMAD.WIDE UR4, UR5, UR4, UR8 ;  /* 0x00000004050412a5 */ /* 0x002fcc000f8e0208 */
[----:B------:R-:W-:Y:S02]  /*0dc0*/  IMAD.U32 R4, RZ, RZ, UR4 ;  /* 0x00000004ff047e24 */ /* 0x000fe4000f8e00ff */
[----:B------:R-:W-:Y:S01]  /*0dd0*/  IMAD.U32 R5, RZ, RZ, UR5 ;  /* 0x00000005ff057e24 */ /* 0x000fe2000f8e00ff */
[----:B------:R-:W-:Y:S02]  /*0de0*/  UMOV UR31, URZ ;  /* 0x0000003f001f7c82 */ /* 0x000fe40008000000 */
[----:B------:R-:W-:Y:S02]  /*0df0*/  ULDC.64 UR4, c[0x0][0x268] ;  /* 0x00009a0000047ab9 */ /* 0x000fe40000000a00 */
[----:B------:R-:W2:Y:S01]  /*0e00*/  @P0 LDG.E R0, [R4.64] ;  /* 0x0000002004000981 */ /* 0x000ea2000c1e1900 */
[----:B------:R-:W-:-:S04]  /*0e10*/  @!UP1 UISETP.NE.U32.AND UP0, UPT, URZ, UR4, UPT ;  /* 0x000000043f00928c */ /* 0x000fc8000bf05070 */
[----:B------:R-:W-:-:S03]  /*0e20*/  @!UP1 UISETP.NE.AND.EX UP0, UPT, URZ, UR5, UPT, UP0 ;  /* 0x000000053f00928c */ /* 0x000fc6000bf05300 */
[----:B------:R-:W-:Y:S02]  /*0e30*/  ULDC.64 UR4, c[0x0][0x218] ;  /* 0x0000860000047ab9 */ /* 0x000fe40000000a00 */
[----:B------:R-:W-:Y:S01]  /*0e40*/  @!UP1 USEL UR9, URZ, UR5, !UP0 ;  /* 0x000000053f099287 */ /* 0x000fe2000c000000 */
[----:B---3--:R-:W1:Y:S08]  /*0e50*/  @P1 R2UR UR31, R2 ;  /* 0x00000000021f13c2 */ /* 0x008e7000000e0000 */
[----:B--2---:R-:W1:Y:S02]  /*0e60*/  @P0 R2UR UR8, R0 ;  /* 0x00000000000803c2 */ /* 0x004e6400000e0000 */
[----:B-1----:R-:W-:-:S02]  /*0e70*/  @UP1 UIADD3 UR5, UR8, -UR31, URZ ;  /* 0x8000001f08051290 */ /* 0x002fc4000fffe03f */
[----:B------:R-:W-:Y:S02]  /*0e80*/  USHF.L.U32 UR8, UR29, 0x7, URZ ;  /* 0x000000071d087899 */ /* 0x000fe4000800063f */
[----:B------:R-:W-:-:S04]  /*0e90*/  @!UP1 UIADD3 UR5, UR9, UR4, -UR31 ;  /* 0x0000000409059290 */ /* 0x000fc8000fffe81f */
[----:B------:R-:W-:-:S06]  /*0ea0*/  UISETP.GE.AND UP0, UPT, UR8, UR5, UPT ;  /* 0x000000050800728c */ /* 0x000fcc000bf06270 */
[----:B------:R-:W-:-:S13]  /*0eb0*/  PLOP3.LUT P0, PT, PT, PT, UP0, 0x80, 0x0 ;  /* 0x000000000000781c */ /* 0x000fda0003f0f008 */
[----:B-----5:R-:W-:Y:S05]  /*0ec0*/  @P0 BRA `(.L_x_46) ;  /* 0x000056a000000947 */ /* 0x020fea0003800000 */
[----:B------:R-:W-:Y:S01]  /*0ed0*/  IABS R4, c[0x0][0x1c8] ;  /* 0x0000720000047a13 */ /* 0x000fe20000000000 */
[----:B------:R-:W1:Y:S01]  /*0ee0*/  S2R R0, SR_CTAID.Z ;  /* 0x0000000000007919 */ /* 0x000e620000002700 */
[----:B------:R-:W2:Y:S01]  /*0ef0*/  S2UR UR30, SR_CTAID.Z ;  /* 0x00000000001e79c3 */ /* 0x000ea20000002700 */
[----:B------:R-:W-:Y:S01]  /*0f00*/  ULDC.64 UR10, c[0x0][0x240] ;  /* 0x00009000000a7ab9 */ /* 0x000fe20000000a00 */
[----:B------:R-:W3:Y:S01]  /*0f10*/  I2F.RP R5, R4 ;  /* 0x0000000400057306 */ /* 0x000ee20000209400 */
[----:B------:R-:W-:Y:S02]  /*0f20*/  UISETP.NE.U32.AND UP1, UPT, URZ, UR10, UPT ;  /* 0x0000000a3f00728c */ /* 0x000fe4000bf25070 */
[----:B------:R-:W-:Y:S02]  /*0f30*/  ULDC.U8 UR4, c[0x0][0x328] ;  /* 0x0000ca0000047ab9 */ /* 0x000fe40000000000 */
[----:B------:R-:W-:Y:S01]  /*0f40*/  ULDC UR10, c[0x0][0x1c8] ;  /* 0x00007200000a7ab9 */ /* 0x000fe20000000800 */
[----:B------:R-:W4:Y:S01]  /*0f50*/  S2UR UR38, SR_CTAID.Y ;  /* 0x00000000002679c3 */ /* 0x000f220000002600 */
[----:B------:R-:W-:-:S02]  /*0f60*/  ULDC UR9, c[0x0][0x214] ;  /* 0x0000850000097ab9 */ /* 0x000fc40000000800 */
[----:B------:R-:W-:Y:S02]  /*0f70*/  UISETP.NE.AND UP0, UPT, UR4, URZ, UPT ;  /* 0x0000003f0400728c */ /* 0x000fe4000bf05270 */
[----:B------:R-:W-:Y:S02]  /*0f80*/  UIADD3 UR9, UR9, 0x7f, URZ ;  /* 0x0000007f09097890 */ /* 0x000fe4000fffe03f */
[----:B------:R-:W-:Y:S02]  /*0f90*/  UISETP.NE.AND.EX UP1, UPT, URZ, UR11, UPT, UP1 ;  /* 0x0000000b3f00728c */ /* 0x000fe4000bf25310 */
[----:B------:R-:W-:Y:S01]  /*0fa0*/  USHF.R.S32.HI UR4, URZ, 0x1f, UR9 ;  /* 0x0000001f3f047899 */ /* 0x000fe20008011409 */
[----:B---3--:R-:W3:Y:S01]  /*0fb0*/  MUFU.RCP R6, R5 ;  /* 0x0000000500067308 */ /* 0x008ee20000001000 */
[----:B------:R-:W-:Y:S02]  /*0fc0*/  ULDC UR11, c[0x0][0x214] ;  /* 0x00008500000b7ab9 */ /* 0x000fe40000000800 */
[----:B------:R-:W-:Y:S01]  /*0fd0*/  ULEA.HI UR4, UR4, UR9, URZ, 0x7 ;  /* 0x0000000904047291 */ /* 0x000fe2000f8f383f */
[----:B-1----:R-:W-:Y:S01]  /*0fe0*/  IABS R0, R0 ;  /* 0x0000000000007213 */ /* 0x002fe20000000000 */
[----:B--2---:R-:W-:-:S02]  /*0ff0*/  ULOP3.LUT UR10, UR30, UR10, URZ, 0x3c, !UPT ;  /* 0x0000000a1e0a7292 */ /* 0x004fc4000f8e3c3f */
[----:B------:R-:W-:Y:S02]  /*1000*/  ULDC UR40, c[0x0][0x234] ;  /* 0x00008d0000287ab9 */ /* 0x000fe40000000800 */
[----:B------:R-:W-:Y:S02]  /*1010*/  ULDC.U8 UR12, c[0x0][0x3d0] ;  /* 0x0000f400000c7ab9 */ /* 0x000fe40000000000 */
[----:B------:R-:W-:Y:S01]  /*1020*/  ISETP.LE.AND P0, PT, RZ, UR10, PT ;  /* 0x0000000aff007c0c */ /* 0x000fe2000bf03270 */
[----:B------:R-:W-:Y:S02]  /*1030*/  ULDC UR10, c[0x0][0x1c0] ;  /* 0x00007000000a7ab9 */ /* 0x000fe40000000800 */
[----:B----4-:R-:W-:Y:S01]  /*1040*/  @UP0 UIMAD UR9, UR38, UR11, URZ ;  /* 0x0000000b260902a4 */ /* 0x010fe2000f8e023f */
[----:B---3--:R-:W-:Y:S01]  /*1050*/  IADD3 R6, R6, 0xffffffe, RZ ;  /* 0x0ffffffe06067810 */ /* 0x008fe20007ffe0ff */
[----:B------:R-:W-:Y:S02]  /*1060*/  ULDC UR39, c[0x0][0x22c] ;  /* 0x00008b0000277ab9 */ /* 0x000fe40000000800 */
[----:B------:R-:W-:Y:S01]  /*1070*/  @UP0 UIMAD UR40, UR30, UR40, UR9 ;  /* 0x000000281e2802a4 */ /* 0x000fe2000f8e0209 */
[----:B------:R-:W1:Y:S01]  /*1080*/  F2I.FTZ.U32.TRUNC.NTZ R7, R6 ;  /* 0x0000000600077305 */ /* 0x000e62000021f000 */
[----:B------:R-:W-:-:S02]  /*1090*/  @!UP0 UIMAD UR9, UR38, UR10, UR30 ;  /* 0x0000000a260982a4 */ /* 0x000fc4000f8e021e */
[----:B------:R-:W-:Y:S02]  /*10a0*/  UIMAD UR39, UR30, UR39, URZ ;  /* 0x000000271e2772a4 */ /* 0x000fe4000f8e023f */
[----:B------:R-:W-:Y:S02]  /*10b0*/  @!UP0 UIMAD UR40, UR9, UR11, URZ ;  /* 0x0000000b092882a4 */ /* 0x000fe4000f8e023f */
[----:B------:R-:W-:Y:S02]  /*10c0*/  UIMAD.WIDE UR10, UR38, 0x80, URZ ;  /* 0x00000080260a78a5 */ /* 0x000fe4000f8e023f */
[----:B------:R-:W-:Y:S02]  /*10d0*/  ULDC UR56, c[0x0][0x1c0] ;  /* 0x0000700000387ab9 */ /* 0x000fe40000000800 */
[----:B------:R-:W-:Y:S02]  /*10e0*/  USHF.R.S32.HI UR45, URZ, 0x1f, UR31 ;  /* 0x0000001f3f2d7899 */ /* 0x000fe4000801141f */
[----:B------:R-:W-:-:S02]  /*10f0*/  USHF.R.S32.HI UR44, URZ, 0x1f, UR8 ;  /* 0x0000001f3f2c7899 */ /* 0x000fc40008011408 */
[----:B------:R-:W-:Y:S01]  /*1100*/  USHF.R.S32.HI UR47, URZ, 0x1f, UR38 ;  /* 0x0000001f3f2f7899 */ /* 0x000fe20008011426 */
[--C-:B-1----:R-:W-:Y:S01]  /*1110*/  IMAD.MOV R2, RZ, RZ, -R7.reuse ;  /* 0x000000ffff027224 */ /* 0x102fe200078e0a07 */
[----:B------:R-:W-:Y:S01]  /*1120*/  USHF.R.S32.HI UR56, URZ, 0x1f, UR56 ;  /* 0x0000001f3f387899 */ /* 0x000fe20008011438 */
[----:B------:R-:W-:Y:S01]  /*1130*/  IMAD.MOV.U32 R6, RZ, RZ, RZ ;  /* 0x000000ffff067224 */ /* 0x000fe200078e00ff */
[----:B------:R-:W-:Y:S01]  /*1140*/  USEL UR53, UR10, URZ, UP1 ;  /* 0x0000003f0a357287 */ /* 0x000fe20008800000 */
[----:B------:R-:W-:Y:S01]  /*1150*/  IMAD R2, R2, R4, RZ ;  /* 0x0000000402027224 */ /* 0x000fe200078e02ff */
[----:B------:R-:W-:Y:S02]  /*1160*/  USEL UR52, UR11, URZ, UP1 ;  /* 0x0000003f0b347287 */ /* 0x000fe40008800000 */
[----:B------:R-:W-:Y:S01]  /*1170*/  USHF.R.S32.HI UR42, URZ, 0x7, UR4 ;  /* 0x000000073f2a7899 */ /* 0x000fe20008011404 */
[----:B------:R-:W-:Y:S01]  /*1180*/  IMAD.HI.U32 R7, R7, R2, R6 ;  /* 0x0000000207077227 */ /* 0x000fe200078e0006 */
[----:B------:R-:W-:-:S02]  /*1190*/  USHF.R.S32.HI UR9, URZ, 0x1f, UR30 ;  /* 0x0000001f3f097899 */ /* 0x000fc4000801141e */
[----:B------:R-:W-:-:S03]  /*11a0*/  USHF.R.S32.HI UR49, URZ, 0x1f, UR39 ;  /* 0x0000001f3f317899 */ /* 0x000fc60008011427 */
[----:B------:R-:W-:-:S04]  /*11b0*/  IMAD.HI.U32 R2, R7, R0, RZ ;  /* 0x0000000007027227 */ /* 0x000fc800078e00ff */
[----:B------:R-:W-:-:S04]  /*11c0*/  IMAD.MOV R5, RZ, RZ, -R2 ;  /* 0x000000ffff057224 */ /* 0x000fc800078e0a02 */
[C---:B------:R-:W-:Y:S02]  /*11d0*/  IMAD R5, R4.reuse, R5, R0 ;  /* 0x0000000504057224 */ /* 0x040fe400078e0200 */
[----:B------:R-:W1:Y:S03]  /*11e0*/  S2R R0, SR_CTAID.X ;  /* 0x0000000000007919 */ /* 0x000e660000002500 */
[----:B------:R-:W-:-:S13]  /*11f0*/  ISETP.GT.U32.AND P1, PT, R4, R5, PT ;  /* 0x000000050400720c */ /* 0x000fda0003f24070 */
[----:B------:R-:W-:Y:S01]  /*1200*/  @!P1 IMAD.IADD R5, R5, 0x1, -R4 ;  /* 0x0000000105059824 */ /* 0x000fe200078e0a04 */
[----:B------:R-:W-:Y:S02]  /*1210*/  @!P1 IADD3 R2, R2, 0x1, RZ ;  /* 0x0000000102029810 */ /* 0x000fe40007ffe0ff */
[----:B------:R-:W-:Y:S02]  /*1220*/  ISETP.NE.AND P1, PT, RZ, c[0x0][0x1c8], PT ;  /* 0x00007200ff007a0c */ /* 0x000fe40003f25270 */
[----:B------:R-:W-:Y:S01]  /*1230*/  ISETP.GE.U32.AND P2, PT, R5, R4, PT ;  /* 0x000000040500720c */ /* 0x000fe20003f46070 */
[----:B-1----:R-:W-:-:S04]  /*1240*/  IMAD.WIDE.U32 R4, R0, c[0x0][0x3d8], RZ ;  /* 0x0000f60000047a25 */ /* 0x002fc800078e00ff */
[----:B------:R-:W-:-:S08]  /*1250*/  IMAD R6, R0, c[0x0][0x3dc], R5 ;  /* 0x0000f70000067a24 */ /* 0x000fd000078e0205 */
[----:B------:R-:W-:Y:S02]  /*1260*/  @P2 IADD3 R2, R2, 0x1, RZ ;  /* 0x0000000102022810 */ /* 0x000fe40007ffe0ff */
[----:B------:R-:W-:Y:S01]  /*1270*/  ISETP.NE.AND P2, PT, RZ, UR12, PT ;  /* 0x0000000cff007c0c */ /* 0x000fe2000bf45270 */
[----:B------:R-:W-:Y:S02]  /*1280*/  ULOP3.LUT UR12, UR4, 0xffffff80, URZ, 0xc0, !UPT ;  /* 0xffffff80040c7892 */ /* 0x000fe4000f8ec03f */
[----:B------:R-:W-:Y:S01]  /*1290*/  @!P0 IMAD.MOV R2, RZ, RZ, -R2 ;  /* 0x000000ffff028224 */ /* 0x000fe200078e0a02 */
[----:B------:R-:W-:Y:S01]  /*12a0*/  PLOP3.LUT P0, PT, PT, PT, UP0, 0x80, 0x0 ;  /* 0x000000000000781c */ /* 0x000fe20003f0f008 */
[----:B------:R-:W-:Y:S01]  /*12b0*/  UIADD3 UR12, UR12, -0x80, URZ ;  /* 0xffffff800c0c7890 */ /* 0x000fe2000fffe03f */
[----:B------:R-:W-:Y:S02]  /*12c0*/  @!P1 LOP3.LUT R2, RZ, c[0x0][0x1c8], RZ, 0x33, !PT ;  /* 0x00007200ff029a12 */ /* 0x000fe400078e33ff */
[----:B------:R-:W-:Y:S01]  /*12d0*/  SEL R7, R4, RZ, P2 ;  /* 0x000000ff04077207 */ /* 0x000fe20001000000 */
[----:B------:R-:W-:Y:S01]  /*12e0*/  USHF.R.S32.HI UR13, URZ, 0x1f, UR12 ;  /* 0x0000001f3f0d7899 */ /* 0x000fe2000801140c */
[----:B------:R-:W-:-:S02]  /*12f0*/  SEL R6, R6, RZ, P2 ;  /* 0x000000ff06067207 */ /* 0x000fc40001000000 */
[----:B------:R-:W-:-:S05]  /*1300*/  SHF.R.S32.HI R0, RZ, 0x1f, R2 ;  /* 0x0000001fff007819 */ /* 0x000fca0000011402 */
[----:B------:R-:W-:Y:S05]  /*1310*/  @!P0 BRA `(.L_x_47) ;  /* 0x0000003000008947 */ /* 0x000fea0003800000 */
[----:B------:R-:W-:-:S04]  /*1320*/  UIMAD UR4, UR60, UR38, URZ ;  /* 0x000000263c0472a4 */ /* 0x000fc8000f8e023f */
[----:B------:R-:W-:Y:S01]  /*1330*/  UIMAD UR41, UR61, UR30, UR4 ;  /* 0x0000001e3d2972a4 */ /* 0x000fe2000f8e0204 */
[----:B------:R-:W-:Y:S05]  /*1340*/  BRA `(.L_x_48) ;  /* 0x0000004000007947 */ /* 0x000fea0003800000 */
.L_x_47:
[----:B------:R-:W-:Y:S02]  /*1350*/  ULDC UR4, c[0x0][0x1c0] ;  /* 0x0000700000047ab9 */ /* 0x000fe40000000800 */
[----:B------:R-:W-:Y:S02]  /*1360*/  UIMAD UR4, UR38, UR4, UR30 ;  /* 0x00000004260472a4 */ /* 0x000fe4000f8e021e */
[----:B------:R-:W-:Y:S02]  /*1370*/  ULDC UR10, c[0x0][0x224] ;  /* 0x00008900000a7ab9 */ /* 0x000fe40000000800 */
[----:B------:R-:W-:Y:S02]  /*1380*/  UIMAD UR41, UR4, UR10, URZ ;  /* 0x0000000a042972a4 */ /* 0x000fe4000f8e023f */
.L_x_48:
[----:B------:R-:W1:Y:S01]  /*1390*/  S2R R5, SR_TID.X ;  /* 0x0000000000057919 */ /* 0x000e620000002100 */
[----:B------:R-:W-:Y:S01]  /*13a0*/  ULDC.64 UR34, c[0x0][0x1a8] ;  /* 0x00006a0000227ab9 */ /* 0x000fe20000000a00 */
[----:B------:R-:W-:Y:S01]  /*13b0*/  IMAD.MOV.U32 R19, RZ, RZ, c[0x0][0x370] ;  /* 0x0000dc00ff137624 */ /* 0x000fe200078e00ff */
[----:B------:R-:W-:Y:S01]  /*13c0*/  UIMAD UR34, UR9, UR34, URZ ;  /* 0x00000022092272a4 */ /* 0x000fe2000f8e023f */
[----:B------:R-:W2:Y:S01]  /*13d0*/  S2R R20, SR_CTAID.Y ;  /* 0x0000000000147919 */ /* 0x000ea20000002600 */
[----:B------:R-:W-:Y:S01]  /*13e0*/  ULDC.64 UR10, c[0x0][0x378] ;  /* 0x0000de00000a7ab9 */ /* 0x000fe20000000a00 */
[----:B------:R-:W-:Y:S01]  /*13f0*/  SHF.R.S32.HI R194, RZ, 0x1f, R181 ;  /* 0x0000001fffc27819 */ /* 0x000fe200000114b5 */
[----:B------:R-:W-:-:S02]  /*1400*/  UIMAD UR4, UR9, UR10, URZ ;  /* 0x0000000a090472a4 */ /* 0x000fc4000f8e023f */
[----:B------:R-:W-:Y:S02]  /*1410*/  UIMAD UR48, UR30, UR35, UR34 ;  /* 0x000000231e3072a4 */ /* 0x000fe4000f8e0222 */
[----:B------:R-:W-:Y:S02]  /*1420*/  UIMAD UR46, UR30, UR11, UR4 ;  /* 0x0000000b1e2e72a4 */ /* 0x000fe4000f8e0204 */
[----:B------:R-:W-:Y:S02]  /*1430*/  ULDC.64 UR34, c[0x0][0x188] ;  /* 0x0000620000227ab9 */ /* 0x000fe40000000a00 */
[----:B------:R-:W-:Y:S02]  /*1440*/  ULDC.64 UR10, c[0x0][0x178] ;  /* 0x00005e00000a7ab9 */ /* 0x000fe40000000a00 */
[----:B------:R-:W-:Y:S02]  /*1450*/  UIMAD UR4, UR47, UR10, URZ ;  /* 0x0000000a2f0472a4 */ /* 0x000fe4000f8e023f */
[----:B------:R-:W-:-:S02]  /*1460*/  UIMAD UR34, UR47, UR34, URZ ;  /* 0x000000222f2272a4 */ /* 0x000fc4000f8e023f */
[----:B------:R-:W-:Y:S02]  /*1470*/  UIMAD UR43, UR38, UR11, UR4 ;  /* 0x0000000b262b72a4 */ /* 0x000fe4000f8e0204 */
[----:B------:R-:W-:Y:S01]  /*1480*/  UIMAD UR35, UR38, UR35, UR34 ;  /* 0x00000023262372a4 */ /* 0x000fe2000f8e0222 */
[----:B-1----:R-:W-:Y:S01]  /*1490*/  SHF.R.S32.HI R4, RZ, 0x1f, R5 ;  /* 0x0000001fff047819 */ /* 0x002fe20000011405 */
[----:B------:R-:W-:Y:S02]  /*14a0*/  ULDC.64 UR10, c[0x0][0x180] ;  /* 0x00006000000a7ab9 */ /* 0x000fe40000000a00 */
[----:B------:R-:W-:Y:S01]  /*14b0*/  UIADD3 UR31, UP0, UR8, UR31, URZ ;  /* 0x0000001f081f7290 */ /* 0x000fe2000ff1e03f */
[----:B------:R-:W-:Y:S01]  /*14c0*/  LEA.HI R10, R4, R5, RZ, 0x2 ;  /* 0x00000005040a7211 */ /* 0x000fe200078f10ff */
[----:B------:R-:W-:Y:S02]  /*14d0*/  UIMAD UR4, UR47, UR10, URZ ;  /* 0x0000000a2f0472a4 */ /* 0x000fe4000f8e023f */
[----:B------:R-:W-:Y:S01]  /*14e0*/  UIADD3.X UR34, UR45, UR44, URZ, UP0, !UPT ;  /* 0x0000002c2d227290 */ /* 0x000fe200087fe43f */
[----:B------:R-:W-:Y:S01]  /*14f0*/  LOP3.LUT R22, R10, 0xfffffffc, RZ, 0xc0, !PT ;  /* 0xfffffffc0a167812 */ /* 0x000fe200078ec0ff */
[----:B------:R-:W-:Y:S01]  /*1500*/  UIMAD UR9, UR38, UR11, UR4 ;  /* 0x0000000b260972a4 */ /* 0x000fe2000f8e0204 */
[----:B------:R-:W-:Y:S01]  /*1510*/  SHF.R.S32.HI R10, RZ, 0x2, R10 ;  /* 0x00000002ff0a7819 */ /* 0x000fe2000001140a */
[----:B------:R-:W-:-:S02]  /*1520*/  ULDC.64 UR36, c[0x0][0x368] ;  /* 0x0000da0000247ab9 */ /* 0x000fc40000000a00 */
[----:B------:R-:W-:Y:S01]  /*1530*/  IMAD.IADD R22, R5, 0x1, -R22 ;  /* 0x0000000105167824 */ /* 0x000fe200078e0a16 */
[----:B------:R-:W-:Y:S01]  /*1540*/  SHF.R.S32.HI R13, RZ, 0x1f, R10 ;  /* 0x0000001fff0d7819 */ /* 0x000fe2000001140a */
[----:B------:R-:W-:Y:S01]  /*1550*/  IMAD.WIDE.U32 R14, R10, c[0x0][0x1a0], RZ ;  /* 0x000068000a0e7a25 */ /* 0x000fe200078e00ff */
[----:B------:R-:W-:Y:S02]  /*1560*/  ULDC.64 UR10, c[0x0][0x1a0] ;  /* 0x00006800000a7ab9 */ /* 0x000fe40000000a00 */
[----:B------:R-:W-:Y:S01]  /*1570*/  UIMAD UR4, UR34, UR10, URZ ;  /* 0x0000000a220472a4 */ /* 0x000fe2000f8e023f */
[----:B------:R-:W-:Y:S01]  /*1580*/  IMAD.SHL.U32 R22, R22, 0x8, RZ ;  /* 0x0000000816167824 */ /* 0x000fe200078e00ff */
[----:B------:R-:W-:Y:S01]  /*1590*/  UIMAD UR36, UR47, UR36, URZ ;  /* 0x000000242f2472a4 */ /* 0x000fe2000f8e023f */
[C---:B------:R-:W-:Y:S01]  /*15a0*/  IMAD R9, R13.reuse, c[0x0][0x1a0], RZ ;  /* 0x000068000d097a24 */ /* 0x040fe200078e02ff */
[----:B------:R-:W-:Y:S01]  /*15b0*/  UIMAD UR4, UR31, UR11, UR4 ;  /* 0x0000000b1f0472a4 */ /* 0x000fe2000f8e0204 */
[----:B------:R-:W-:Y:S01]  /*15c0*/  IMAD R11, R13, c[0x0][0x198], RZ ;  /* 0x000066000d0b7a24 */ /* 0x000fe200078e02ff */
[--C-:B------:R-:W-:Y:S01]  /*15d0*/  SHF.R.S32.HI R23, RZ, 0x1f, R22.reuse ;  /* 0x0000001fff177819 */ /* 0x100fe20000011416 */
[----:B------:R-:W-:Y:S01]  /*15e0*/  IMAD R8, R10, c[0x0][0x1a4], R9 ;  /* 0x000069000a087a24 */ /* 0x000fe200078e0209 */
[----:B------:R-:W-:Y:S01]  /*15f0*/  ULDC.64 UR10, c[0x0][0x198] ;  /* 0x00006600000a7ab9 */ /* 0x000fe20000000a00 */
[----:B------:R-:W-:Y:S01]  /*1600*/  IMAD R9, R0, c[0x0][0x1b8], RZ ;  /* 0x00006e0000097a24 */ /* 0x000fe200078e02ff */
[----:B------:R-:W-:Y:S01]  /*1610*/  UIMAD UR30, UR38, UR37, UR36 ;  /* 0x00000025261e72a4 */ /* 0x000fe2000f8e0224 */
[----:B--2---:R-:W-:Y:S01]  /*1620*/  IMAD.WIDE.U32 R16, R20, c[0x0][0x188], R22 ;  /* 0x0000620014107a25 */ /* 0x004fe200078e0016 */
[----:B------:R-:W-:-:S02]  /*1630*/  UMOV UR47, 0x4 ;  /* 0x00000004002f7882 */ /* 0x000fc40000000000 */
[----:B------:R-:W-:Y:S01]  /*1640*/  ULDC.64 UR44, c[0x0][0x200] ;  /* 0x00008000002c7ab9 */ /* 0x000fe20000000a00 */
[----:B------:R-:W-:Y:S01]  /*1650*/  IMAD.IADD R15, R15, 0x1, R8 ;  /* 0x000000010f0f7824 */ /* 0x000fe200078e0208 */
[----:B------:R-:W-:Y:S01]  /*1660*/  IADD3 R17, R17, UR35, RZ ;  /* 0x0000002311117c10 */ /* 0x000fe2000fffe0ff */
[----:B------:R-:W-:Y:S01]  /*1670*/  IMAD.U32 R8, RZ, RZ, UR31 ;  /* 0x0000001fff087e24 */ /* 0x000fe2000f8e00ff */
[----:B------:R-:W-:Y:S01]  /*1680*/  ULDC UR36, c[0x0][0x224] ;  /* 0x0000890000247ab9 */ /* 0x000fe20000000800 */
[C---:B------:R-:W-:Y:S01]  /*1690*/  IMAD R9, R2.reuse, c[0x0][0x1bc], R9 ;  /* 0x00006f0002097a24 */ /* 0x040fe200078e0209 */
[----:B------:R-:W-:Y:S01]  /*16a0*/  ULDC UR35, c[0x0][0x22c] ;  /* 0x00008b0000237ab9 */ /* 0x000fe20000000800 */
[----:B------:R-:W-:Y:S01]  /*16b0*/  IMAD.WIDE.U32 R16, R2, c[0x0][0x1b8], R16 ;  /* 0x00006e0002107a25 */ /* 0x000fe200078e0010 */
[----:B------:R-:W-:-:S03]  /*16c0*/  UIMAD.WIDE UR36, UR38, UR36, UR12 ;  /* 0x00000024262472a5 */ /* 0x000fc6000f8e020c */
[----:B------:R-:W-:-:S04]  /*16d0*/  IMAD.WIDE.U32 R14, R8, c[0x0][0x1a0], R14 ;  /* 0x00006800080e7a25 */ /* 0x000fc800078e000e */
[----:B------:R-:W-:Y:S01]  /*16e0*/  IMAD.IADD R9, R17, 0x1, R9 ;  /* 0x0000000111097824 */ /* 0x000fe200078e0209 */
[----:B------:R-:W-:Y:S01]  /*16f0*/  IADD3 R12, P0, R16, R14, RZ ;  /* 0x0000000e100c7210 */ /* 0x000fe20007f1e0ff */
[----:B------:R-:W-:-:S03]  /*1700*/  IMAD.WIDE.U32 R16, R20, c[0x0][0x180], R22 ;  /* 0x0000600014107a25 */ /* 0x000fc600078e0016 */
[----:B------:R-:W-:Y:S01]  /*1710*/  IADD3.X R9, R9, UR4, R15, P0, !PT ;  /* 0x0000000409097c10 */ /* 0x000fe200087fe40f */
[----:B------:R-:W-:Y:S01]  /*1720*/  IMAD.WIDE.U32 R14, R10, c[0x0][0x198], RZ ;  /* 0x000066000a0e7a25 */ /* 0x000fe200078e00ff */
[----:B------:R-:W-:Y:S01]  /*1730*/  IADD3 R17, R17, UR9, RZ ;  /* 0x0000000911117c10 */ /* 0x000fe2000fffe0ff */
[----:B------:R-:W-:Y:S01]  /*1740*/  UIMAD UR4, UR34, UR10, URZ ;  /* 0x0000000a220472a4 */ /* 0x000fe2000f8e023f */
[----:B------:R-:W-:Y:S01]  /*1750*/  LEA R26, P1, R12, c[0x0][0x170], 0x1 ;  /* 0x00005c000c1a7a11 */ /* 0x000fe200078208ff */
[----:B------:R-:W-:Y:S01]  /*1760*/  IMAD R8, R10, c[0x0][0x19c], R11 ;  /* 0x000067000a087a24 */ /* 0x000fe200078e020b */
[----:B------:R-:W-:Y:S01]  /*1770*/  UIADD3 UR10, UR12, UR40, URZ ;  /* 0x000000280c0a7290 */ /* 0x000fe2000fffe03f */
[----:B------:R-:W-:Y:S01]  /*1780*/  IMAD R11, R0, c[0x0][0x1b0], RZ ;  /* 0x00006c00000b7a24 */ /* 0x000fe200078e02ff */
[----:B------:R-:W-:Y:S01]  /*1790*/  UIMAD UR4, UR31, UR11, UR4 ;  /* 0x0000000b1f0472a4 */ /* 0x000fe2000f8e0204 */
[----:B------:R-:W-:Y:S01]  /*17a0*/  IMAD.IADD R15, R15, 0x1, R8 ;  /* 0x000000010f0f7824 */ /* 0x000fe200078e0208 */
[----:B------:R-:W-:Y:S01]  /*17b0*/  LEA.HI.X R27, R12, c[0x0][0x174], R9, 0x1, P1 ;  /* 0x00005d000c1b7a11 */ /* 0x000fe200008f0c09 */
[----:B------:R-:W-:Y:S01]  /*17c0*/  IMAD.U32 R0, RZ, RZ, UR31 ;  /* 0x0000001fff007e24 */ /* 0x000fe2000f8e00ff */
[----:B------:R-:W-:Y:S01]  /*17d0*/  UIMAD.WIDE UR10, UR10, UR47, UR44 ;  /* 0x0000002f0a0a72a5 */ /* 0x000fe2000f8e022c */
[----:B------:R-:W-:-:S02]  /*17e0*/  IMAD R11, R2, c[0x0][0x1b4], R11 ;  /* 0x00006d00020b7a24 */ /* 0x000fc400078e020b */
[----:B------:R-:W-:-:S04]  /*17f0*/  IMAD.WIDE.U32 R16, R2, c[0x0][0x1b0], R16 ;  /* 0x00006c0002107a25 */ /* 0x000fc800078e0010 */
[----:B------:R-:W-:Y:S01]  /*1800*/  IMAD.WIDE.U32 R14, R0, c[0x0][0x198], R14 ;  /* 0x00006600000e7a25 */ /* 0x000fe200078e000e */
[----:B------:R-:W-:Y:S01]  /*1810*/  UMOV UR9, UR11 ;  /* 0x0000000b00097c82 */ /* 0x000fe20008000000 */
[----:B------:R-:W-:Y:S02]  /*1820*/  MOV R0, UR49 ;  /* 0x0000003100007c02 */ /* 0x000fe40008000f00 */
[----:B------:R-:W-:Y:S01]  /*1830*/  IMAD.IADD R11, R17, 0x1, R11 ;  /* 0x00000001110b7824 */ /* 0x000fe200078e020b */
[----:B------:R-:W-:Y:S01]  /*1840*/  IADD3 R18, P0, R16, R14, RZ ;  /* 0x0000000e10127210 */ /* 0x000fe20007f1e0ff */
[----:B------:R-:W-:Y:S01]  /*1850*/  IMAD.MOV.U32 R12, RZ, RZ, c[0x0][0x1a4] ;  /* 0x00006900ff0c7624 */ /* 0x000fe200078e00ff */
[----:B------:R-:W1:Y:S01]  /*1860*/  S2R R16, SR_CTAID.Z ;  /* 0x0000000000107919 */ /* 0x000e620000002700 */
[----:B------:R-:W-:Y:S01]  /*1870*/  IMAD.MOV.U32 R9, RZ, RZ, c[0x0][0x19c] ;  /* 0x00006700ff097624 */ /* 0x000fe200078e00ff */
[----:B------:R-:W-:Y:S01]  /*1880*/  IADD3.X R11, R11, UR4, R15, P0, !PT ;  /* 0x000000040b0b7c10 */ /* 0x000fe200087fe40f */
[----:B------:R-:W-:Y:S01]  /*1890*/  IMAD.WIDE.U32 R14, R20, c[0x0][0x368], R22 ;  /* 0x0000da00140e7a25 */ /* 0x000fe200078e0016 */
[----:B------:R-:W-:Y:S01]  /*18a0*/  IADD3 R10, P0, R10, UR12, RZ ;  /* 0x0000000c0a0a7c10 */ /* 0x000fe2000ff1e0ff */
[----:B------:R-:W-:-:S02]  /*18b0*/  UIADD3 UR4, UR42, -0x1, URZ ;  /* 0xffffffff2a047890 */ /* 0x000fc4000fffe03f */
[----:B------:R-:W-:Y:S01]  /*18c0*/  IMAD.U32 R2, RZ, RZ, UR39 ;  /* 0x00000027ff027e24 */ /* 0x000fe2000f8e00ff */
[----:B------:R-:W-:Y:S01]  /*18d0*/  IADD3.X R13, R13, UR13, RZ, P0, !PT ;  /* 0x0000000d0d0d7c10 */ /* 0x000fe200087fe4ff */
[C---:B------:R-:W-:Y:S01]  /*18e0*/  IMAD.WIDE.U32 R22, R10.reuse, c[0x0][0x190], R22 ;  /* 0x000064000a167a25 */ /* 0x040fe200078e0016 */
[----:B------:R-:W-:Y:S01]  /*18f0*/  IADD3 R15, R15, UR30, RZ ;  /* 0x0000001e0f0f7c10 */ /* 0x000fe2000fffe0ff */
[----:B------:R-:W-:Y:S02]  /*1900*/  ULEA.HI UR11, UR4, UR4, URZ, 0x1 ;  /* 0x00000004040b7291 */ /* 0x000fe4000f8f083f */
[C---:B------:R-:W-:Y:S02]  /*1910*/  IMAD R17, R13.reuse, c[0x0][0x190], RZ ;  /* 0x000064000d117a24 */ /* 0x040fe400078e02ff */
[----:B------:R-:W-:Y:S01]  /*1920*/  IMAD R13, R13, c[0x0][0x370], RZ ;  /* 0x0000dc000d0d7a24 */ /* 0x000fe200078e02ff */
[----:B------:R-:W-:Y:S01]  /*1930*/  ULOP3.LUT UR11, UR11, 0xfffffffe, URZ, 0xc0, !UPT ;  /* 0xfffffffe0b0b7892 */ /* 0x000fe2000f8ec03f */
[----:B------:R-:W-:-:S02]  /*1940*/  IMAD R8, R10, c[0x0][0x194], R17 ;  /* 0x000065000a087a24 */ /* 0x000fc400078e0211 */
[----:B------:R-:W-:Y:S01]  /*1950*/  IMAD.WIDE.U32 R14, R10, c[0x0][0x370], R14 ;  /* 0x0000dc000a0e7a25 */ /* 0x000fe200078e000e */
[----:B------:R-:W-:-:S03]  /*1960*/  UIADD3 UR11, UR4, -UR11, URZ ;  /* 0x8000000b040b7290 */ /* 0x000fc6000fffe03f */
[----:B------:R-:W-:Y:S01]  /*1970*/  IMAD.IADD R23, R23, 0x1, R8 ;  /* 0x0000000117177824 */ /* 0x000fe200078e0208 */
[----:B------:R-:W-:Y:S01]  /*1980*/  UISETP.NE.AND UP0, UPT, UR11, 0x1, UPT ;  /* 0x000000010b00788c */ /* 0x000fe2000bf05270 */
[----:B------:R-:W-:Y:S02]  /*1990*/  IMAD R8, R10, c[0x0][0x374], R13 ;  /* 0x0000dd000a087a24 */ /* 0x000fe400078e020d */
[----:B------:R-:W-:Y:S01]  /*19a0*/  IMAD.WIDE.U32 R20, R20, c[0x0][0x178], R22 ;  /* 0x00005e0014147a25 */ /* 0x000fe200078e0016 */
[----:B------:R-:W-:-:S03]  /*19b0*/  LEA R22, P0, R18, c[0x0][0x168], 0x1 ;  /* 0x00005a0012167a11 */ /* 0x000fc600078008ff */
[----:B------:R-:W-:Y:S01]  /*19c0*/  IMAD.IADD R15, R15, 0x1, R8 ;  /* 0x000000010f0f7824 */ /* 0x000fe200078e0208 */
[----:B------:R-:W-:Y:S01]  /*19d0*/  IADD3 R21, R21, UR43, RZ ;  /* 0x0000002b15157c10 */ /* 0x000fe2000fffe0ff */
[----:B------:R-:W-:Y:S01]  /*19e0*/  IMAD.MOV.U32 R13, RZ, RZ, c[0x0][0x1a0] ;  /* 0x00006800ff0d7624 */ /* 0x000fe200078e00ff */
[----:B------:R-:W-:Y:S01]  /*19f0*/  LEA.HI.X R23, R18, c[0x0][0x16c], R11, 0x1, P0 ;  /* 0x00005b0012177a11 */ /* 0x000fe200000f0c0b */
[----:B-1----:R-:W-:-:S03]  /*1a00*/  IMAD.WIDE.U32 R14, R16, c[0x0][0x378], R14 ;  /* 0x0000de00100e7a25 */ /* 0x002fc600078e000e */
[----:B------:R-:W-:Y:S01]  /*1a10*/  LEA R24, P1, R13, R26, 0x7 ;  /* 0x0000001a0d187211 */ /* 0x000fe200078238ff */
[----:B------:R-:W-:Y:S01]  /*1a20*/  IMAD.WIDE.U32 R16, R16, c[0x0][0x1a8], R20 ;  /* 0x00006a0010107a25 */ /* 0x000fe200078e0014 */
[----:B------:R-:W-:Y:S02]  /*1a30*/  IADD3 R10, R15, UR46, RZ ;  /* 0x0000002e0f0a7c10 */ /* 0x000fe4000fffe0ff */
[----:B------:R-:W-:Y:S01]  /*1a40*/  LEA.HI.X R25, R13, R27, R12, 0x7, P1 ;  /* 0x0000001b0d197211 */ /* 0x000fe200008f3c0c */
[----:B------:R-:W-:Y:S01]  /*1a50*/  IMAD.MOV.U32 R11, RZ, RZ, c[0x0][0x198] ;  /* 0x00006600ff0b7624 */ /* 0x000fe200078e00ff */
[----:B------:R-:W-:Y:S01]  /*1a60*/  IADD3 R8, R17, UR48, RZ ;  /* 0x0000003011087c10 */ /* 0x000fe2000fffe0ff */
[----:B------:R-:W-:Y:S01]  /*1a70*/  IMAD.MOV.U32 R15, RZ, RZ, c[0x0][0x190] ;  /* 0x00006400ff0f7624 */ /* 0x000fe200078e00ff */
[C---:B------:R-:W-:Y:S01]  /*1a80*/  LEA R206, P1, R16.reuse, c[0x0][0x160], 0x1 ;  /* 0x0000580010ce7a11 */ /* 0x040fe200078208ff */
[----:B------:R-:W-:Y:S01]  /*1a90*/  IMAD.MOV.U32 R13, RZ, RZ, c[0x0][0x194] ;  /* 0x00006500ff0d7624 */ /* 0x000fe200078e00ff */
[----:B------:R-:W-:Y:S01]  /*1aa0*/  LEA R20, P0, R11, R22, 0x7 ;  /* 0x000000160b147211 */ /* 0x000fe200078038ff */
[----:B------:R-:W-:Y:S01]  /*1ab0*/  IMAD.MOV.U32 R17, RZ, RZ, c[0x0][0x374] ;  /* 0x0000dd00ff117624 */ /* 0x000fe200078e00ff */
[----:B------:R-:W-:Y:S01]  /*1ac0*/  LEA.HI.X R207, R16, c[0x0][0x164], R8, 0x1, P1 ;  /* 0x0000590010cf7a11 */ /* 0x000fe200008f0c08 */
[----:B------:R-:W-:Y:S01]  /*1ad0*/  IMAD.SHL.U32 R8, R181, 0x4, RZ ;  /* 0x00000004b5087824 */ /* 0x000fe200078e00ff */
[----:B------:R-:W-:-:S02]  /*1ae0*/  LEA.HI.X R21, R11, R23, R9, 0x7, P0 ;  /* 0x000000170b157211 */ /* 0x000fc400000f3c09 */
[C---:B------:R-:W-:Y:S01]  /*1af0*/  LEA R204, P0, R14.reuse, c[0x0][0x330], 0x1 ;  /* 0x0000cc000ecc7a11 */ /* 0x040fe200078008ff */
[----:B------:R-:W-:Y:S01]  /*1b00*/  @P2 BAR.SYNC.DEFER_BLOCKING 0x0 ;  /* 0x0000000000002b1d */ /* 0x000fe20000010000 */
[C---:B------:R-:W-:Y:S02]  /*1b10*/  LEA R12, P1, R15.reuse, R206, 0x7 ;  /* 0x000000ce0f0c7211 */ /* 0x040fe400078238ff */
[----:B------:R-:W-:Y:S02]  /*1b20*/  LEA.HI.X R205, R14, c[0x0][0x334], R10, 0x1, P0 ;  /* 0x0000cd000ecd7a11 */ /* 0x000fe400000f0c0a */
[----:B------:R-:W-:Y:S02]  /*1b30*/  LEA.HI.X R13, R15, R207, R13, 0x7, P1 ;  /* 0x000000cf0f0d7211 */ /* 0x000fe400008f3c0d */
[----:B------:R-:W-:Y:S02]  /*1b40*/  IADD3 R14, P1, R8, UR10, RZ ;  /* 0x0000000a080e7c10 */ /* 0x000fe4000ff3e0ff */
[----:B------:R-:W-:-:S02]  /*1b50*/  LEA.HI R8, R4, R5, RZ, 0x5 ;  /* 0x0000000504087211 */ /* 0x000fc400078f28ff */
[----:B------:R-:W-:Y:S02]  /*1b60*/  LEA R16, P2, R19, R204, 0x7 ;  /* 0x000000cc13107211 */ /* 0x000fe400078438ff */
[----:B------:R-:W-:Y:S02]  /*1b70*/  LOP3.LUT R4, R8, 0xffffffe0, RZ, 0xc0, !PT ;  /* 0xffffffe008047812 */ /* 0x000fe400078ec0ff */
[----:B------:R-:W-:Y:S02]  /*1b80*/  SHF.L.U64.HI R10, R181, 0x2, R194 ;  /* 0x00000002b50a7819 */ /* 0x000fe400000102c2 */
[----:B------:R-:W-:Y:S01]  /*1b90*/  IADD3 R11, R182, 0x1000, RZ ;  /* 0x00001000b60b7810 */ /* 0x000fe20007ffe0ff */
[----:B------:R-:W-:Y:S01]  /*1ba0*/  IMAD.IADD R4, R5, 0x1, -R4 ;  /* 0x0000000105047824 */ /* 0x000fe200078e0a04 */
[----:B------:R-:W-:Y:S02]  /*1bb0*/  SHF.R.S32.HI R5, RZ, 0x5, R8 ;  /* 0x00000005ff057819 */ /* 0x000fe40000011408 */
[----:B------:R-:W-:-:S02]  /*1bc0*/  PLOP3.LUT P0, PT, PT, PT, UP0, 0x80, 0x0 ;  /* 0x000000000000781c */ /* 0x000fc40003f0f008 */
[----:B------:R-:W-:Y:S01]  /*1bd0*/  LEA.HI.X R17, R19, R205, R17, 0x7, P2 ;  /* 0x000000cd13117211 */ /* 0x000fe200010f3c11 */
[----:B------:R-:W-:Y:S01]  /*1be0*/  IMAD R5, R5, UR55, R4 ;  /* 0x0000003705057c24 */ /* 0x000fe2000f8e0204 */
[----:B------:R-:W-:Y:S02]  /*1bf0*/  IADD3.X R15, R10, UR9, RZ, P1, !PT ;  /* 0x000000090a0f7c10 */ /* 0x000fe40008ffe4ff */
[----:B------:R-:W-:Y:S02]  /*1c00*/  SHF.L.U32 R9, R182, 0x1, RZ ;  /* 0x00000001b6097819 */ /* 0x000fe400000006ff */
[----:B------:R-:W-:Y:S01]  /*1c10*/  IADD3 R2, P2, P1, R5, UR57, R2 ;  /* 0x0000003905027c10 */ /* 0x000fe2000f95e002 */
[----:B------:R-:W-:Y:S01]  /*1c20*/  UIMAD UR13, UR56, UR35, UR58 ;  /* 0x00000023380d72a4 */ /* 0x000fe2000f8e023a */
[----:B------:R-:W-:Y:S01]  /*1c30*/  SHF.R.S32.HI R5, RZ, 0x1f, R5 ;  /* 0x0000001fff057819 */ /* 0x000fe20000011405 */
[----:B------:R-:W-:Y:S01]  /*1c40*/  @!PT LDS RZ, [RZ] ;  /* 0x00000000fffff984 */ /* 0x000fe20000000800 */
[----:B------:R-:W-:Y:S01]  /*1c50*/  @!PT LDS RZ, [RZ] ;  /* 0x00000000fffff984 */ /* 0x000fe20000000800 */
[----:B------:R-:W-:Y:S01]  /*1c60*/  @!PT LDS RZ, [RZ] ;  /* 0x00000000fffff984 */ /* 0x000fe20000000800 */
[----:B------:R1:W-:Y:S01]  /*1c70*/  LDGSTS.E.BYPASS.LTC128B.128 [R9+0x8000], [R26.64] ;  /* 0x080000001a097fae */ /* 0x0003e2000b901d60 */
[----:B------:R-:W-:-:S02]  /*1c80*/  SEL R11, R11, R182, !P0 ;  /* 0x000000b60b0b7207 */ /* 0x000fc40004000000 */
[----:B------:R-:W-:Y:S01]  /*1c90*/  IADD3.X R5, R5, UR59, R0, P2, P1 ;  /* 0x0000003b05057c10 */ /* 0x000fe200097e2400 */
[----:B------:R1:W-:Y:S01]  /*1ca0*/  LDGSTS.E.BYPASS.LTC128B.128 [R9+0x9000], [R24.64] ;  /* 0x0900000018097fae */ /* 0x0003e2000b901d60 */
[----:B------:R-:W-:Y:S02]  /*1cb0*/  SHF.L.U32 R202, R11, 0x1, RZ ;  /* 0x000000010bca7819 */ /* 0x000fe400000006ff */
[----:B------:R-:W-:Y:S01]  /*1cc0*/  IADD3 R4, P1, R2, R7, RZ ;  /* 0x0000000702047210 */ /* 0x000fe20007f3e0ff */
[----:B------:R-:W0:Y:S01]  /*1cd0*/  LDGDEPBAR ;  /* 0x00000000000079af */ /* 0x000e220000000000 */
[----:B------:R-:W-:-:S03]  /*1ce0*/  UIADD3 UR13, UR51, UR13, URZ ;  /* 0x0000000d330d7290 */ /* 0x000fc6000fffe03f */
[----:B------:R1:W-:Y:S01]  /*1cf0*/  LDGSTS.E.BYPASS.LTC128B.128 [R9+0x4000], [R204.64] ;  /* 0x04000000cc097fae */ /* 0x0003e2000b901d60 */
[----:B------:R-:W-:-:S03]  /*1d00*/  IMAD.X R5, R5, 0x1, R6, P1 ;  /* 0x0000000105057824 */ /* 0x000fc600008e0606 */
[----:B------:R1:W-:Y:S01]  /*1d10*/  LDGSTS.E.BYPASS.LTC128B.128 [R9+0x5000], [R16.64] ;  /* 0x0500000010097fae */ /* 0x0003e2000b901d60 */
[----:B------:R-:W-:-:S03]  /*1d20*/  IMAD.U32 R6, RZ, RZ, UR50 ;  /* 0x00000032ff067e24 */ /* 0x000fc6000f8e00ff */
[----:B------:R1:W-:Y:S04]  /*1d30*/  LDGSTS.E.BYPASS.LTC128B.128 [R202], [R206.64] ;  /* 0x00000000ceca7fae */ /* 0x0003e8000b901d60 */
[----:B------:R1:W-:Y:S01]  /*1d40*/  LDGSTS.E.BYPASS.LTC128B.128 [R202+0x1000], [R12.64] ;  /* 0x010000000cca7fae */ /* 0x0003e2000b901d60 */
[----:B------:R-:W-:-:S03]  /*1d50*/  ULDC UR35, c[0x0][0x214] ;  /* 0x0000850000237ab9 */ /* 0x000fc60000000800 */
[----:B------:R1:W-:Y:S04]  /*1d60*/  LDGSTS.E.BYPASS.LTC128B.128 [R9+0x6000], [R22.64] ;  /* 0x0600000016097fae */ /* 0x0003e8000b901d60 */
[----:B------:R1:W-:Y:S04]  /*1d70*/  LDGSTS.E.BYPASS.LTC128B.128 [R9+0x7000], [R20.64] ;  /* 0x0700000014097fae */ /* 0x0003e8000b901d60 */
[----:B------:R-:W0:Y:S01]  /*1d80*/  LDGDEPBAR ;  /* 0x00000000000079af */ /* 0x000e220000000000 */
[----:B------:R-:W-:-:S03]  /*1d90*/  UIADD3 UR11, UP0, UR36, UR53, URZ ;  /* 0x00000035240b7290 */ /* 0x000fc6000ff1e03f */
[----:B------:R1:W5:Y:S01]  /*1da0*/  LDG.E R201, [R14.64] ;  /* 0x000000200ec97981 */ /* 0x000362000c1e1900 */
[----:B------:R-:W-:Y:S02]  /*1db0*/  UIADD3.X UR36, UR37, UR52, URZ, UP0, !UPT ;  /* 0x0000003425247290 */ /* 0x000fe400087fe43f */
[----:B------:R-:W-:Y:S01]  /*1dc0*/  UIMAD UR13, UR13, UR11, URZ ;  /* 0x0000000b0d0d72a4 */ /* 0x000fe2000f8e023f */
[----:B------:R-:W-:Y:S01]  /*1dd0*/  IMAD.WIDE.U32 R4, R6, UR11, R4 ;  /* 0x0000000b06047c25 */ /* 0x000fe2000f8e0004 */
[----:B------:R-:W-:Y:S01]  /*1de0*/  UIADD3 UR11, -UR5, UR35, UR8 ;  /* 0x00000023050b7290 */ /* 0x000fe2000fffe108 */
[----:B------:R1:W5:Y:S01]  /*1df0*/  LDG.E R200, [R14.64+0x20] ;  /* 0x000020200ec87981 */ /* 0x000362000c1e1900 */
[----:B------:R-:W-:Y:S02]  /*1e00*/  UIMAD UR13, UR36, UR50, UR13 ;  /* 0x00000032240d72a4 */ /* 0x000fe4000f8e020d */
[----:B------:R-:W-:Y:S01]  /*1e10*/  ULDC UR35, c[0x0][0x2e8] ;  /* 0x0000ba0000237ab9 */ /* 0x000fe20000000800 */
[----:B------:R1:W5:Y:S01]  /*1e20*/  LDG.E R199, [R14.64+0x100] ;  /* 0x000100200ec77981 */ /* 0x000362000c1e1900 */
[----:B------:R-:W-:-:S02]  /*1e30*/  UIADD3 UR11, UR11, -UR35, URZ ;  /* 0x800000230b0b7290 */ /* 0x000fc4000fffe03f */
[----:B------:R-:W-:Y:S01]  /*1e40*/  IADD3 R0, R5, UR13, RZ ;  /* 0x0000000d05007c10 */ /* 0x000fe2000fffe0ff */
[----:B------:R1:W5:Y:S01]  /*1e50*/  LDG.E R198, [R14.64+0x120] ;  /* 0x000120200ec67981 */ /* 0x000362000c1e1900 */
[----:B------:R-:W-:Y:S01]  /*1e60*/  USHF.R.S32.HI UR13, URZ, 0x1f, UR11 ;  /* 0x0000001f3f0d7899 */ /* 0x000fe2000801140b */
[----:B------:R-:W-:Y:S01]  /*1e70*/  LEA R208, P1, R4, c[0x0][0x350], 0x2 ;  /* 0x0000d40004d07a11 */ /* 0x000fe200078210ff */
[----:B------:R-:W-:Y:S01]  /*1e80*/  UIADD3 UR36, UR12, UR41, URZ ;  /* 0x000000290c247290 */ /* 0x000fe2000fffe03f */
[----:B------:R-:W-:Y:S01]  /*1e90*/  IMAD.U32 R7, RZ, RZ, UR51 ;  /* 0x00000033ff077e24 */ /* 0x000fe2000f8e00ff */
[----:B------:R-:W-:Y:S01]  /*1ea0*/  ULEA.HI UR13, UR13, UR11, URZ, 0x7 ;  /* 0x0000000b0d0d7291 */ /* 0x000fe2000f8f383f */
[----:B------:R-:W-:-:S04]  /*1eb0*/  DEPBAR.LE SB0, 0x1 ;  /* 0x000080400000791a */ /* 0x000fc80000000000 */
[----:B------:R-:W-:Y:S01]  /*1ec0*/  USHF.R.S32.HI UR13, URZ, 0x7, UR13 ;  /* 0x000000073f0d7899 */ /* 0x000fe2000801140d */
[----:B------:R-:W-:Y:S01]  /*1ed0*/  BAR.SYNC.DEFER_BLOCKING 0x0 ;  /* 0x0000000000007b1d */ /* 0x000fe20000010000 */
[----:B------:R-:W-:Y:S01]  /*1ee0*/  LEA.HI.X R209, R4, c[0x0][0x354], R0, 0x2, P1 ;  /* 0x0000d50004d17a11 */ /* 0x000fe200008f1400 */
[----:B------:R-:W-:Y:S01]  /*1ef0*/  CS2R R94, SRZ ;  /* 0x00000000005e7805 */ /* 0x000fe2000001ff00 */
[----:B------:R-:W-:Y:S01]  /*1f00*/  UISETP.LT.AND UP0, UPT, URZ, UR13, UPT ;  /* 0x0000000d3f00728c */ /* 0x000fe2000bf01270 */
[----:B------:R-:W-:Y:S01]  /*1f10*/  CS2R R92, SRZ ;  /* 0x00000000005c7805 */ /* 0x000fe2000001ff00 */
[----:B------:R-:W-:Y:S01]  /*1f20*/  CS2R R98, SRZ ;  /* 0x0000000000627805 */ /* 0x000fe2000001ff00 */
[----:B------:R-:W-:Y:S01]  /*1f30*/  ULDC.64 UR38, c[0x0][0x3c8] ;  /* 0x0000f20000267ab9 */ /* 0x000fe20000000a00 */
[----:B------:R-:W-:Y:S01]  /*1f40*/  CS2R R96, SRZ ;  /* 0x0000000000607805 */ /* 0x000fe2000001ff00 */
[----:B------:R-:W-:Y:S01]  /*1f50*/  USEL UR13, URZ, UR13, !UP0 ;  /* 0x0000000d3f0d7287 */ /* 0x000fe2000c000000 */
[----:B------:R-:W-:Y:S01]  /*1f60*/  CS2R R90, SRZ ;  /* 0x00000000005a7805 */ /* 0x000fe2000001ff00 */
[----:B------:R-:W-:Y:S01]  /*1f70*/  UIMAD.WIDE UR36, UR36, UR47, UR38 ;  /* 0x0000002f242472a5 */ /* 0x000fe2000f8e0226 */
[----:B------:R-:W-:Y:S01]  /*1f80*/  CS2R R88, SRZ ;  /* 0x0000000000587805 */ /* 0x000fe2000001ff00 */
[----:B------:R-:W-:Y:S01]  /*1f90*/  UISETP.GT.AND UP0, UPT, UR42, UR13, UPT ;  /* 0x0000000d2a00728c */ /* 0x000fe2000bf04270 */
[----:B------:R-:W-:Y:S01]  /*1fa0*/  CS2R R86, SRZ ;  /* 0x0000000000567805 */ /* 0x000fe2000001ff00 */
[----:B------:R-:W-:Y:S01]  /*1fb0*/  CS2R R84, SRZ ;  /* 0x0000000000547805 */ /* 0x000fe2000001ff00 */
[----:B------:R-:W-:Y:S01]  /*1fc0*/  CS2R R78, SRZ ;  /* 0x00000000004e7805 */ /* 0x000fe2000001ff00 */
[----:B------:R-:W-:Y:S01]  /*1fd0*/  CS2R R76, SRZ ;  /* 0x00000000004c7805 */ /* 0x000fe2000001ff00 */
[----:B------:R-:W-:Y:S01]  /*1fe0*/  CS2R R82, SRZ ;  /* 0x0000000000527805 */ /* 0x000fe2000001ff00 */
[----:B------:R-:W-:Y:S01]  /*1ff0*/  PLOP3.LUT P1, PT, PT, PT, UP0, 0x80, 0x0 ;  /* 0x000000000000781c */ /* 0x000fe20003f2f008 */
[----:B------:R-:W-:Y:S01]  /*2000*/  CS2R R80, SRZ ;  /* 0x0000000000507805 */ /* 0x000fe2000001ff00 */
[----:B------:R-:W-:Y:S01]  /*2010*/  CS2R R74, SRZ ;  /* 0x00000000004a7805 */ /* 0x000fe2000001ff00 */
[----:B------:R-:W-:Y:S01]  /*2020*/  CS2R R72, SRZ ;  /* 0x0000000000487805 */ /* 0x000fe2000001ff00 */
[----:B------:R-:W-:Y:S01]  /*2030*/  CS2R R70, SRZ ;  /* 0x0000000000467805 */ /* 0x000fe2000001ff00 */
[----:B------:R-:W-:Y:S01]  /*2040*/  CS2R R68, SRZ ;  /* 0x0000000000447805 */ /* 0x000fe2000001ff00 */
[----:B------:R1:W2:Y:S04]  /*2050*/  LDSM.16.M88.4 R132, [R174+0x8000] ;  /* 0x00800000ae84783b */ /* 0x0002a80000000200 */
[----:B------:R1:W3:Y:S04]  /*2060*/  LDSM.16.M88.4 R136, [R174+0x8400] ;  /* 0x00840000ae88783b */ /* 0x0002e80000000200 */
[----:B------:R1:W4:Y:S04]  /*2070*/  LDSM.16.M88.4 R140, [R174+0x8800] ;  /* 0x00880000ae8c783b */ /* 0x0003280000000200 */
[----:B------:R1:W1:Y:S04]  /*2080*/  LDSM.16.M88.4 R144, [R174+0x8c00] ;  /* 0x008c0000ae90783b */ /* 0x0002680000000200 */
[----:B------:R1:W1:Y:S04]  /*2090*/  LDSM.16.M88.4 R148, [R167+0x8000] ;  /* 0x00800000a794783b */ /* 0x0002680000000200 */
[----:B------:R1:W1:Y:S04]  /*20a0*/  LDSM.16.M88.4 R152, [R167+0x8400] ;  /* 0x00840000a798783b */ /* 0x0002680000000200 */
[----:B------:R1:W1:Y:S04]  /*20b0*/  LDSM.16.M88.4 R156, [R167+0x8800] ;  /* 0x00880000a79c783b */ /* 0x0002680000000200 */
[----:B------:R1:W1:Y:S01]  /*20c0*/  LDSM.16.M88.4 R160, [R167+0x8c00] ;  /* 0x008c0000a7a0783b */ /* 0x0002620000000200 */
[----:B------:R-:W-:Y:S05]  /*20d0*/  @!P1 BRA `(.L_x_49) ;  /* 0x00003cb000009947 */ /* 0x000fea0003800000 */
[----:B------:R-:W-:Y:S01]  /*20e0*/  IADD3 R169, R176, 0x1000, RZ ;  /* 0x00001000b0a97810 */ /* 0x000fe20007ffe0ff */
[----:B------:R-:W-:Y:S01]  /*20f0*/  ULDC UR11, c[0x0][0x214] ;  /* 0x00008500000b7ab9 */ /* 0x000fe20000000800 */
[----:B------:R-:W-:Y:S01]  /*2100*/  IADD3 R168, R177, 0x1000, RZ ;  /* 0x00001000b1a87810 */ /* 0x000fe20007ffe0ff */
[----:B------:R-:W-:Y:S01]  /*2110*/  UIADD3 UR30, UR8, UR11, URZ ;  /* 0x0000000b081e7290 */ /* 0x000fe2000fffe03f */
[----:B------:R-:W-:Y:S01]  /*2120*/  SEL R169, R169, R176, !P0 ;  /* 0x000000b0a9a97207 */ /* 0x000fe20004000000 */
[----:B------:R-:W-:Y:S01]  /*2130*/  IMAD.MOV.U32 R95, RZ, RZ, RZ ;  /* 0x000000ffff5f7224 */ /* 0x000fe200078e00ff */
[----:B------:R-:W-:Y:S01]  /*2140*/  SEL R168, R168, R177, !P0 ;  /* 0x000000b1a8a87207 */ /* 0x000fe20004000000 */
[----:B------:R-:W-:-:S02]  /*2150*/  UMOV UR12, UR36 ;  /* 0x00000024000c7c82 */ /* 0x000fc40008000000 */
[----:B------:R-:W-:Y:S01]  /*2160*/  IMAD.SHL.U32 R169, R169, 0x2, RZ ;  /* 0x00000002a9a97824 */ /* 0x000fe200078e00ff */
[----:B------:R-:W-:Y:S01]  /*2170*/  UIADD3 UR30, -UR5, 0x80, UR30 ;  /* 0x00000080051e7890 */ /* 0x000fe2000fffe11e */
[----:B------:R-:W-:Y:S01]  /*2180*/  IMAD.SHL.U32 R168, R168, 0x2, RZ ;  /* 0x00000002a8a87824 */ /* 0x000fe200078e00ff */
[----:B------:R-:W-:Y:S02]  /*2190*/  UMOV UR11, UR37 ;  /* 0x00000025000b7c82 */ /* 0x000fe40008000000 */
[----:B------:R-:W-:Y:S01]  /*21a0*/  IMAD.MOV.U32 R197, RZ, RZ, c[0x0][0x22c] ;  /* 0x00008b00ffc57624 */ /* 0x000fe200078e00ff */
[----:B------:R-:W-:Y:S01]  /*21b0*/  MOV R0, 0x1 ;  /* 0x0000000100007802 */ /* 0x000fe20000000f00 */
[----:B------:R-:W-:Y:S01]  /*21c0*/  IMAD.SHL.U32 R2, R177, 0x2, RZ ;  /* 0x00000002b1027824 */ /* 0x000fe200078e00ff */
[----:B------:R-:W-:Y:S01]  /*21d0*/  IADD3 R193, R181, -0x80, RZ ;  /* 0xffffff80b5c17810 */ /* 0x000fe20007ffe0ff */
[----:B------:R-:W-:Y:S01]  /*21e0*/  IMAD R197, R197, c[0x0][0x1c0], RZ ;  /* 0x00007000c5c57a24 */ /* 0x000fe200078e02ff */
[C---:B------:R-:W-:Y:S02]  /*21f0*/  IADD3 R195, R181.reuse, -c[0x0][0x214], R0 ;  /* 0x80008500b5c37a10 */ /* 0x040fe40007ffe000 */
[----:B------:R-:W-:Y:S01]  /*2200*/  SHF.L.U64.HI R194, R181, 0x2, R194 ;  /* 0x00000002b5c27819 */ /* 0x000fe200000102c2 */
[----:B------:R-:W-:Y:S01]  /*2210*/  IMAD.SHL.U32 R193, R193, 0x4, RZ ;  /* 0x00000004c1c17824 */ /* 0x000fe200078e00ff */
[----:B------:R-:W-:Y:S01]  /*2220*/  SHF.L.U32 R196, R181, 0x2, RZ ;  /* 0x00000002b5c47819 */ /* 0x000fe200000006ff */
[----:B------:R-:W-:Y:S01]  /*2230*/  IMAD.U32 R197, R197, -0x80, RZ ;  /* 0xffffff80c5c57824 */ /* 0x000fe200078e00ff */
[----:B------:R-:W-:-:S02]  /*2240*/  IADD3 R0, R2, R175, RZ ;  /* 0x000000af02007210 */ /* 0x000fc40007ffe0ff */
.L_x_52:
[----:B------:R-:W0:Y:S01]  /*2250*/  LDGDEPBAR ;  /* 0x00000000000079af */ /* 0x000e220000000000 */
[----:B------:R-:W-:Y:S01]  /*2260*/  IMAD.IADD R178, R175, 0x1, R168 ;  /* 0x00000001afb27824 */ /* 0x000fe200078e02a8 */
[----:B------:R-:W-:Y:S01]  /*2270*/  USHF.L.U32 UR8, UR4, 0x7, URZ ;  /* 0x0000000704087899 */ /* 0x000fe2000800063f */
[----:B------:R-:W-:Y:S01]  /*2280*/  MOV R203, UR29 ;  /* 0x0000001d00cb7c02 */ /* 0x000fe20008000f00 */
[----:B------:R-:W-:Y:S01]  /*2290*/  UISETP.GT.AND UP3, UPT, UR4, UR13, UPT ;  /* 0x0000000d0400728c */ /* 0x000fe2000bf64270 */
[C---:B-----5:R-:W-:Y:S01]  /*22a0*/  FSETP.NEU.FTZ.AND P1, PT, R201.reuse, -INF , PT ;  /* 0xff800000c900780b */ /* 0x060fe20003f3d000 */
[----:B------:R-:W-:Y:S02]  /*22b0*/  UISETP.GE.AND UP0, UPT, UR8, UR30, UPT ;  /* 0x0000001e0800728c */ /* 0x000fe4000bf06270 */
[----:B------:R-:W-:Y:S04]  /*22c0*/  IMAD.U32 R210, RZ, RZ, UR8 ;  /* 0x00000008ffd27e24 */ /* 0x000fe8000f8e00ff */
[----:B------:R-:W-:Y:S01]  /*22d0*/  PLOP3.LUT P0, PT, PT, PT, UP0, 0x80, 0x0 ;  /* 0x000000000000781c */ /* 0x000fe20003f0f008 */
[----:B------:R-:W-:Y:S04]  /*22e0*/  DEPBAR.LE SB0, 0x0 ;  /* 0x000080000000791a */ /* 0x000fe80000000000 */
[----:B------:R-:W-:Y:S08]  /*22f0*/  BAR.SYNC.DEFER_BLOCKING 0x0 ;  /* 0x0000000000007b1d */ /* 0x000ff00000010000 */
[----:B------:R-:W-:Y:S01]  /*2300*/  @!P0 IADD3 R213, R210, UR5, R195 ;  /* 0x00000005d2d58c10 */ /* 0x000fe2000fffe0c3 */
[----:B------:R-:W-:Y:S03]  /*2310*/  FMUL.FTZ R210, R201, 1.4426950216293334961 ;  /* 0x3fb8aa3bc9d27820 */ /* 0x000fe60000410000 */
[----:B------:R-:W-:Y:S01]  /*2320*/  @!P0 IADD3 R212, R213, 0x40, RZ ;  /* 0x00000040d5d48810 */ /* 0x000fe20007ffe0ff */
[----:B------:R-:W-:Y:S08]  /*2330*/  LDSM.16.M88.4 R100, [R168] ;  /* 0x00000000a864783b */ /* 0x000ff00000000200 */
[----:B------:R-:W4:Y:S08]  /*2340*/  LDSM.16.M88.4 R104, [R174+0x6000] ;  /* 0x00600000ae68783b */ /* 0x000f300000000200 */
[----:B------:R-:W3:Y:S08]  /*2350*/  LDSM.16.M88.4 R108, [R168+0x1000] ;  /* 0x00100000a86c783b */ /* 0x000ef00000000200 */
[----:B------:R-:W2:Y:S08]  /*2360*/  LDSM.16.M88.4 R112, [R174+0x6400] ;  /* 0x00640000ae70783b */ /* 0x000eb00000000200 */
[----:B------:R-:W1:Y:S08]  /*2370*/  LDSM.16.M88.4 R116, [R174+0x6800] ;  /* 0x00680000ae74783b */ /* 0x000e700000000200 */
[----:B------:R-:W1:Y:S01]  /*2380*/  LDSM.16.M88.4 R120, [R174+0x6c00] ;  /* 0x006c0000ae78783b */ /* 0x000e620000000200 */
[-C--:B----4-:R-:W-:Y:S07]  /*2390*/  HMMA.16816.F32 R4, R100, R104.reuse, RZ ;  /* 0x000000686404723c */ /* 0x090fee00000018ff */
[----:B------:R-:W-:Y:S01]  /*23a0*/  LDSM.16.M88.4 R124, [R178] ;  /* 0x00000000b27c783b */ /* 0x000fe20000000200 */
[C---:B-1-3--:R-:W-:Y:S07]  /*23b0*/  HMMA.16816.F32 R8, R108.reuse, R104, RZ ;  /* 0x000000686c08723c */ /* 0x04afee00000018ff */
[----:B------:R-:W1:Y:S01]  /*23c0*/  LDSM.16.M88.4 R128, [R167+0x6000] ;  /* 0x00600000a780783b */ /* 0x000e620000000200 */
[-C--:B------:R-:W-:Y:S08]  /*23d0*/  HMMA.16816.F32 R12, R108, R106.reuse, RZ ;  /* 0x0000006a6c0c723c */ /* 0x080ff000000018ff */
[C---:B------:R-:W-:Y:S01]  /*23e0*/  HMMA.16816.F32 R16, R100.reuse, R106, RZ ;  /* 0x0000006a6410723c */ /* 0x040fe200000018ff */
[----:B------:R-:W-:Y:S07]  /*23f0*/  LDSM.16.M88.4 R104, [R167+0x6400] ;  /* 0x00640000a768783b */ /* 0x000fee0000000200 */
[-C--:B--2---:R-:W-:Y:S08]  /*2400*/  HMMA.16816.F32 R20, R100, R112.reuse, RZ ;  /* 0x000000706414723c */ /* 0x084ff000000018ff */
[C---:B------:R-:W-:Y:S08]  /*2410*/  HMMA.16816.F32 R24, R108.reuse, R112, RZ ;  /* 0x000000706c18723c */ /* 0x040ff000000018ff */
[-C--:B------:R-:W-:Y:S08]  /*2420*/  HMMA.16816.F32 R28, R108, R114.reuse, RZ ;  /* 0x000000726c1c723c */ /* 0x080ff000000018ff */
[C---:B------:R-:W-:Y:S08]  /*2430*/  HMMA.16816.F32 R32, R100.reuse, R114, RZ ;  /* 0x000000726420723c */ /* 0x040ff000000018ff */
[-C--:B------:R-:W-:Y:S08]  /*2440*/  HMMA.16816.F32 R36, R100, R116.reuse, RZ ;  /* 0x000000746424723c */ /* 0x080ff000000018ff */
[C---:B------:R-:W-:Y:S07]  /*2450*/  HMMA.16816.F32 R40, R108.reuse, R116, RZ ;  /* 0x000000746c28723c */ /* 0x040fee00000018ff */
[----:B------:R-:W-:Y:S01]  /*2460*/  @!P0 IMNMX R116, R212, UR5, PT ;  /* 0x00000005d4748c17 */ /* 0x000fe2000b800200 */
[-C--:B------:R-:W-:Y:S01]  /*2470*/  HMMA.16816.F32 R44, R108, R118.reuse, RZ ;  /* 0x000000766c2c723c */ /* 0x080fe200000018ff */
[----:B------:R-:W-:Y:S07]  /*2480*/  FMUL.FTZ R212, R199, 1.4426950216293334961 ;  /* 0x3fb8aa3bc7d47820 */ /* 0x000fee0000410000 */
[C---:B------:R-:W-:Y:S08]  /*2490*/  HMMA.16816.F32 R48, R100.reuse, R118, RZ ;  /* 0x000000766430723c */ /* 0x040ff000000018ff */
[-C--:B------:R-:W-:Y:S08]  /*24a0*/  HMMA.16816.F32 R52, R100, R120.reuse, RZ ;  /* 0x000000786434723c */ /* 0x080ff000000018ff */
[C---:B------:R-:W-:Y:S08]  /*24b0*/  HMMA.16816.F32 R56, R108.reuse, R120, RZ ;  /* 0x000000786c38723c */ /* 0x040ff000000018ff */
[-C--:B------:R-:W-:Y:S07]  /*24c0*/  HMMA.16816.F32 R60, R108, R122.reuse, RZ ;  /* 0x0000007a6c3c723c */ /* 0x080fee00000018ff */
[----:B------:R-:W-:Y:S01]  /*24d0*/  @!P0 LEA R109, R203, R180, 0x7 ;  /* 0x000000b4cb6d8211 */ /* 0x000fe200078e38ff */
[----:B------:R-:W-:Y:S01]  /*24e0*/  HMMA.16816.F32 R64, R100, R122, RZ ;  /* 0x0000007a6440723c */ /* 0x000fe200000018ff */
[----:B------:R-:W2:Y:S03]  /*24f0*/  LDSM.16.M88.4 R100, [R178+0x1000] ;  /* 0x00100000b264783b */ /* 0x000ea60000000200 */
[----:B------:R-:W-:Y:S02]  /*2500*/  @!P0 IMNMX R111, R213, UR5, PT ;  /* 0x00000005d56f8c17 */ /* 0x000fe4000b800200 */
[C---:B------:R-:W-:Y:S02]  /*2510*/  @!P0 IADD3 R215, R109.reuse, 0x1, RZ ;  /* 0x000000016dd78810 */ /* 0x040fe40007ffe0ff */
[-C--:B-1----:R-:W-:Y:S01]  /*2520*/  HMMA.16816.F32 R4, R124, R128.reuse, R4 ;  /* 0x000000807c04723c */ /* 0x082fe20000001804 */
[-C--:B------:R-:W-:Y:S03]  /*2530*/  @!P0 ISETP.GE.AND P2, PT, R109, R111.reuse, PT ;  /* 0x0000006f6d00820c */ /* 0x080fe60003f46270 */
[----:B------:R-:W-:Y:S02]  /*2540*/  FSEL R110, R210, RZ, P1 ;  /* 0x000000ffd26e7208 */ /* 0x000fe40000800000 */
[-C--:B------:R-:W-:Y:S02]  /*2550*/  @!P0 ISETP.GE.AND P1, PT, R215, R111.reuse, PT ;  /* 0x0000006fd700820c */ /* 0x080fe40003f26270 */
[----:B------:R-:W-:Y:S04]  /*2560*/  @!P0 IADD3 R210, R213, 0x8, RZ ;  /* 0x00000008d5d28810 */ /* 0x000fe80007ffe0ff */
[C---:B------:R-:W-:Y:S02]  /*2570*/  @!P0 IADD3 R225, R109.reuse, 0x8, RZ ;  /* 0x000000086de18810 */ /* 0x040fe40007ffe0ff */
[C---:B------:R-:W-:Y:S02]  /*2580*/  @!P0 IADD3 R223, R109.reuse, 0x9, RZ ;  /* 0x000000096ddf8810 */ /* 0x040fe40007ffe0ff */
[C---:B------:R-:W-:Y:S02]  /*2590*/  @!P0 IADD3 R233, R109.reuse, 0x10, RZ ;  /* 0x000000106de98810 */ /* 0x040fe40007ffe0ff */
[C---:B------:R-:W-:Y:S02]  /*25a0*/  @!P0 IADD3 R231, R109.reuse, 0x11, RZ ;  /* 0x000000116de78810 */ /* 0x040fe40007ffe0ff */
[C---:B------:R-:W-:Y:S02]  /*25b0*/  @!P0 IADD3 R241, R109.reuse, 0x18, RZ ;  /* 0x000000186df18810 */ /* 0x040fe40007ffe0ff */
[----:B------:R-:W-:Y:S02]  /*25c0*/  @!P0 IADD3 R239, R109, 0x19, RZ ;  /* 0x000000196def8810 */ /* 0x000fe40007ffe0ff */
[----:B------:R-:W-:Y:S02]  /*25d0*/  @!P0 FSEL R4, R4, -INF , !P2 ;  /* 0xff80000004048808 */ /* 0x000fe40005000000 */
[----:B------:R-:W-:Y:S02]  /*25e0*/  @!P0 FSEL R5, R5, -INF , !P1 ;  /* 0xff80000005058808 */ /* 0x000fe40004800000 */
[----:B------:R-:W-:Y:S01]  /*25f0*/  FSETP.NEU.FTZ.AND P1, PT, R200, -INF , PT ;  /* 0xff800000c800780b */ /* 0x000fe20003f3d000 */
[--C-:B------:R-:W-:Y:S01]  /*2600*/  FFMA.FTZ R203, R4, c[0x0][0x23c], -R110.reuse ;  /* 0x00008f0004cb7a23 */ /* 0x100fe2000001086e */
[----:B------:R-:W-:Y:S01]  /*2610*/  @!P0 IMNMX R4, R210, UR5, PT ;  /* 0x00000005d2048c17 */ /* 0x000fe2000b800200 */
[----:B------:R-:W-:Y:S01]  /*2620*/  FMUL.FTZ R210, R200, 1.4426950216293334961 ;  /* 0x3fb8aa3bc8d27820 */ /* 0x000fe20000410000 */
[----:B------:R-:W-:Y:S01]  /*2630*/  @!P0 IADD3 R249, R109, 0x20, RZ ;  /* 0x000000206df98810 */ /* 0x000fe20007ffe0ff */
[----:B------:R-:W-:Y:S01]  /*2640*/  FFMA.FTZ R214, R5, c[0x0][0x23c], -R110 ;  /* 0x00008f0005d67a23 */ /* 0x000fe2000001086e */
[C---:B--2---:R-:W-:Y:S01]  /*2650*/  HMMA.16816.F32 R8, R100.reuse, R128, R8 ;  /* 0x000000806408723c */ /* 0x044fe20000001808 */
[----:B------:R-:W-:Y:S01]  /*2660*/  MUFU.EX2 R203, R203 ;  /* 0x000000cb00cb7308 */ /* 0x000fe20000000800 */
[----:B------:R-:W-:Y:S02]  /*2670*/  FSEL R5, R210, RZ, P1 ;  /* 0x000000ffd2057208 */ /* 0x000fe40000800000 */
[-C--:B------:R-:W-:Y:S02]  /*2680*/  @!P0 ISETP.GE.AND P1, PT, R215, R4.reuse, PT ;  /* 0x00000004d700820c */ /* 0x080fe40003f26270 */
[C---:B------:R-:W-:Y:S02]  /*2690*/  @!P0 ISETP.GE.AND P2, PT, R109.reuse, R4, PT ;  /* 0x000000046d00820c */ /* 0x040fe40003f46270 */
[-C--:B------:R-:W-:Y:S01]  /*26a0*/  HMMA.16816.F32 R12, R100, R130.reuse, R12 ;  /* 0x00000082640c723c */ /* 0x080fe2000000180c */
[----:B------:R-:W-:Y:S02]  /*26b0*/  @!P0 IADD3 R247, R109, 0x21, RZ ;  /* 0x000000216df78810 */ /* 0x000fe40007ffe0ff */
[----:B------:R1:W2:Y:S01]  /*26c0*/  MUFU.EX2 R210, R214 ;  /* 0x000000d600d27308 */ /* 0x0002a20000000800 */
[----:B------:R-:W-:Y:S02]  /*26d0*/  @!P0 FSEL R7, R7, -INF , !P1 ;  /* 0xff80000007078808 */ /* 0x000fe40004800000 */
[----:B------:R-:W-:Y:S02]  /*26e0*/  FSETP.NEU.FTZ.AND P1, PT, R199, -INF , PT ;  /* 0xff800000c700780b */ /* 0x000fe40003f3d000 */
[----:B------:R-:W-:Y:S01]  /*26f0*/  @!P0 FSEL R6, R6, -INF , !P2 ;  /* 0xff80000006068808 */ /* 0x000fe20005000000 */
[C---:B------:R-:W-:Y:S01]  /*2700*/  HMMA.16816.F32 R16, R124.reuse, R130, R16 ;  /* 0x000000827c10723c */ /* 0x040fe20000001810 */
[-C--:B------:R-:W-:Y:S02]  /*2710*/  @!P0 ISETP.GE.AND P2, PT, R109, R116.reuse, PT ;  /* 0x000000746d00820c */ /* 0x080fe40003f46270 */
[----:B------:R-:W-:Y:S01]  /*2720*/  FSEL R112, R212, RZ, P1 ;  /* 0x000000ffd4707208 */ /* 0x000fe20000800000 */
[--C-:B------:R-:W-:Y:S01]  /*2730*/  FFMA.FTZ R211, R6, c[0x0][0x23c], -R5.reuse ;  /* 0x00008f0006d37a23 */ /* 0x100fe20000010805 */
[----:B------:R-:W-:Y:S01]  /*2740*/  @!P0 ISETP.GE.AND P1, PT, R215, R116, PT ;  /* 0x00000074d700820c */ /* 0x000fe20003f26270 */
[----:B------:R-:W-:Y:S01]  /*2750*/  FFMA.FTZ R216, R7, c[0x0][0x23c], -R5 ;  /* 0x00008f0007d87a23 */ /* 0x000fe20000010805 */
[----:B------:R-:W-:Y:S01]  /*2760*/  @!P0 FSEL R8, R8, -INF , !P2 ;  /* 0xff80000008088808 */ /* 0x000fe20005000000 */
[-C--:B------:R-:W-:Y:S01]  /*2770*/  HMMA.16816.F32 R20, R124, R104.reuse, R20 ;  /* 0x000000687c14723c */ /* 0x080fe20000001814 */
[----:B------:R-:W-:Y:S01]  /*2780*/  @!P0 FSEL R9, R9, -INF , !P1 ;  /* 0xff80000009098808 */ /* 0x000fe20004800000 */
[----:B------:R3:W-:Y:S01]  /*2790*/  MUFU.EX2 R212, R216 ;  /* 0x000000d800d47308 */ /* 0x0007e20000000800 */
[----:B------:R-:W-:Y:S03]  /*27a0*/  FSETP.NEU.FTZ.AND P1, PT, R198, -INF , PT ;  /* 0xff800000c600780b */ /* 0x000fe60003f3d000 */
[--C-:B------:R-:W-:Y:S01]  /*27b0*/  FFMA.FTZ R217, R9, c[0x0][0x23c], -R112.reuse ;  /* 0x00008f0009d97a23 */ /* 0x100fe20000010870 */
[----:B------:R-:W-:Y:S01]  /*27c0*/  @!P0 IADD3 R9, R109, 0x29, RZ ;  /* 0x000000296d098810 */ /* 0x000fe20007ffe0ff */
[C---:B------:R-:W-:Y:S04]  /*27d0*/  HMMA.16816.F32 R24, R100.reuse, R104, R24 ;  /* 0x000000686418723c */ /* 0x040fe80000001818 */
[----:B------:R-:W4:Y:S01]  /*27e0*/  MUFU.EX2 R211, R211 ;  /* 0x000000d300d37308 */ /* 0x000f220000000800 */
[----:B-1----:R-:W-:Y:S01]  /*27f0*/  @!P0 IADD3 R214, R213, 0x48, RZ ;  /* 0x00000048d5d68810 */ /* 0x002fe20007ffe0ff */
[--C-:B------:R-:W-:Y:S02]  /*2800*/  FFMA.FTZ R213, R8, c[0x0][0x23c], -R112.reuse ;  /* 0x00008f0008d57a23 */ /* 0x100fe40000010870 */
[-C--:B------:R-:W-:Y:S01]  /*2810*/  HMMA.16816.F32 R28, R100, R106.reuse, R28 ;  /* 0x0000006a641c723c */ /* 0x080fe2000000181c */
[----:B------:R-:W-:Y:S03]  /*2820*/  @!P0 IMNMX R6, R214, UR5, PT ;  /* 0x00000005d6068c17 */ /* 0x000fe6000b800200 */
[----:B------:R-:W-:Y:S01]  /*2830*/  FMUL.FTZ R214, R198, 1.4426950216293334961 ;  /* 0x3fb8aa3bc6d67820 */ /* 0x000fe20000410000 */
[-C--:B------:R-:W-:Y:S01]  /*2840*/  @!P0 ISETP.GE.AND P2, PT, R109, R6.reuse, PT ;  /* 0x000000066d00820c */ /* 0x080fe20003f46270 */
[----:B------:R-:W-:Y:S02]  /*2850*/  MUFU.EX2 R213, R213 ;  /* 0x000000d500d57308 */ /* 0x000fe40000000800 */
[C---:B------:R-:W-:Y:S01]  /*2860*/  HMMA.16816.F32 R32, R124.reuse, R106, R32 ;  /* 0x0000006a7c20723c */ /* 0x040fe20000001820 */
[----:B------:R-:W-:Y:S01]  /*2870*/  FSEL R7, R214, RZ, P1 ;  /* 0x000000ffd6077208 */ /* 0x000fe20000800000 */
[----:B------:R-:W1:Y:S01]  /*2880*/  LDSM.16.M88.4 R104, [R167+0x6800] ;  /* 0x00680000a768783b */ /* 0x000e620000000200 */
[----:B------:R-:W-:Y:S02]  /*2890*/  @!P0 ISETP.GE.AND P1, PT, R215, R6, PT ;  /* 0x00000006d700820c */ /* 0x000fe40003f26270 */
[----:B------:R-:W-:Y:S02]  /*28a0*/  @!P0 FSEL R10, R10, -INF , !P2 ;  /* 0xff8000000a0a8808 */ /* 0x000fe40005000000 */
[----:B------:R-:W-:Y:S01]  /*28b0*/  @!P0 FSEL R11, R11, -INF , !P1 ;  /* 0xff8000000b0b8808 */ /* 0x000fe20004800000 */
[----:B------:R2:W-:Y:S01]  /*28c0*/  MUFU.EX2 R214, R217 ;  /* 0x000000d900d67308 */ /* 0x0005e20000000800 */
[-C--:B------:R-:W-:Y:S02]  /*28d0*/  @!P0 ISETP.GE.AND P1, PT, R225, R116.reuse, PT ;  /* 0x00000074e100820c */ /* 0x080fe40003f26270 */
[-C--:B------:R-:W-:Y:S01]  /*28e0*/  @!P0 ISETP.GE.AND P2, PT, R9, R111.reuse, PT ;  /* 0x0000006f0900820c */ /* 0x080fe20003f46270 */
[--C-:B------:R-:W-:Y:S01]  /*28f0*/  FFMA.FTZ R218, R10, c[0x0][0x23c], -R7.reuse ;  /* 0x00008f000ada7a23 */ /* 0x100fe20000010807 */
[----:B------:R-:W-:Y:S01]  /*2900*/  @!P0 FSEL R12, R12, -INF , !P1 ;  /* 0xff8000000c0c8808 */ /* 0x000fe20004800000 */
[--C-:B---3--:R-:W-:Y:S01]  /*2910*/  FFMA.FTZ R216, R11, c[0x0][0x23c], -R7.reuse ;  /* 0x00008f000bd87a23 */ /* 0x108fe20000010807 */
[----:B------:R-:W-:Y:S03]  /*2920*/  @!P0 ISETP.GE.AND P1, PT, R223, R116, PT ;  /* 0x00000074df00820c */ /* 0x000fe60003f26270 */
[----:B------:R3:W-:Y:S01]  /*2930*/  MUFU.EX2 R215, R218 ;  /* 0x000000da00d77308 */ /* 0x0007e20000000800 */
[----:B------:R-:W-:Y:S02]  /*2940*/  @!P0 FSEL R13, R13, -INF , !P1 ;  /* 0xff8000000d0d8808 */ /* 0x000fe40004800000 */
[-C--:B------:R-:W-:Y:S04]  /*2950*/  @!P0 ISETP.GE.AND P1, PT, R225, R6.reuse, PT ;  /* 0x00000006e100820c */ /* 0x080fe80003f26270 */
[----:B------:R-:W-:Y:S02]  /*2960*/  @!P0 FSEL R14, R14, -INF , !P1 ;  /* 0xff8000000e0e8808 */ /* 0x000fe40004800000 */
[----:B------:R-:W-:Y:S01]  /*2970*/  @!P0 ISETP.GE.AND P1, PT, R223, R6, PT ;  /* 0x00000006df00820c */ /* 0x000fe20003f26270 */
[----:B------:R-:W-:Y:S02]  /*2980*/  MUFU.EX2 R216, R216 ;  /* 0x000000d800d87308 */ /* 0x000fe40000000800 */
[--C-:B------:R-:W-:Y:S01]  /*2990*/  FFMA.FTZ R219, R14, c[0x0][0x23c], -R7.reuse ;  /* 0x00008f000edb7a23 */ /* 0x100fe20000010807 */
[----:B------:R-:W-:Y:S01]  /*29a0*/  @!P0 FSEL R15, R15, -INF , !P1 ;  /* 0xff8000000f0f8808 */ /* 0x000fe20004800000 */
[--C-:B--2---:R-:W-:Y:S01]  /*29b0*/  FFMA.FTZ R217, R12, c[0x0][0x23c], -R112.reuse ;  /* 0x00008f000cd97a23 */ /* 0x104fe20000010870 */
[-C--:B------:R-:W-:Y:S03]  /*29c0*/  @!P0 ISETP.GE.AND P1, PT, R225, R111.reuse, PT ;  /* 0x0000006fe100820c */ /* 0x080fe60003f26270 */
[----:B------:R-:W-:Y:S01]  /*29d0*/  FFMA.FTZ R220, R15, c[0x0][0x23c], -R7 ;  /* 0x00008f000fdc7a23 */ /* 0x000fe20000010807 */
[----:B------:R-:W-:Y:S01]  /*29e0*/  @!P0 FSEL R16, R16, -INF , !P1 ;  /* 0xff80000010108808 */ /* 0x000fe20004800000 */
[----:B------:R-:W-:Y:S01]  /*29f0*/  MUFU.EX2 R217, R217 ;  /* 0x000000d900d97308 */ /* 0x000fe20000000800 */
[-C--:B------:R-:W-:Y:S01]  /*2a00*/  @!P0 ISETP.GE.AND P1, PT, R223, R111.reuse, PT ;  /* 0x0000006fdf00820c */ /* 0x080fe20003f26270 */
[-C--:B-1----:R-:W-:Y:S03]  /*2a10*/  HMMA.16816.F32 R36, R124, R104.reuse, R36 ;  /* 0x000000687c24723c */ /* 0x082fe60000001824 */
[----:B------:R-:W-:Y:S01]  /*2a20*/  @!P0 FSEL R17, R17, -INF , !P1 ;  /* 0xff80000011118808 */ /* 0x000fe20004800000 */
[----:B---3--:R-:W-:Y:S01]  /*2a30*/  FFMA.FTZ R218, R13, c[0x0][0x23c], -R112 ;  /* 0x00008f000dda7a23 */ /* 0x008fe20000010870 */
[-C--:B------:R-:W-:Y:S01]  /*2a40*/  @!P0 ISETP.GE.AND P1, PT, R225, R4.reuse, PT ;  /* 0x00000004e100820c */ /* 0x080fe20003f26270 */
[--C-:B------:R-:W-:Y:S01]  /*2a50*/  FFMA.FTZ R221, R16, c[0x0][0x23c], -R110.reuse ;  /* 0x00008f0010dd7a23 */ /* 0x100fe2000001086e */
[----:B------:R-:W-:Y:S01]  /*2a60*/  @!P0 IADD3 R13, R109, 0x28, RZ ;  /* 0x000000286d0d8810 */ /* 0x000fe20007ffe0ff */
[----:B------:R-:W-:Y:S01]  /*2a70*/  MUFU.EX2 R219, R219 ;  /* 0x000000db00db7308 */ /* 0x000fe20000000800 */
[----:B------:R-:W-:Y:S01]  /*2a80*/  @!P0 FSEL R18, R18, -INF , !P1 ;  /* 0xff80000012128808 */ /* 0x000fe20004800000 */
[C---:B------:R-:W-:Y:S01]  /*2a90*/  HMMA.16816.F32 R40, R100.reuse, R104, R40 ;  /* 0x000000686428723c */ /* 0x040fe20000001828 */
[-C--:B------:R-:W-:Y:S03]  /*2aa0*/  @!P0 ISETP.GE.AND P1, PT, R223, R4.reuse, PT ;  /* 0x00000004df00820c */ /* 0x080fe60003f26270 */
[--C-:B------:R-:W-:Y:S01]  /*2ab0*/  FFMA.FTZ R226, R18, c[0x0][0x23c], -R5.reuse ;  /* 0x00008f0012e27a23 */ /* 0x100fe20000010805 */
[----:B------:R-:W-:Y:S01]  /*2ac0*/  @!P0 FSEL R19, R19, -INF , !P1 ;  /* 0xff80000013138808 */ /* 0x000fe20004800000 */
[--C-:B------:R-:W-:Y:S01]  /*2ad0*/  FFMA.FTZ R222, R17, c[0x0][0x23c], -R110.reuse ;  /* 0x00008f0011de7a23 */ /* 0x100fe2000001086e */
[-C--:B------:R-:W-:Y:S01]  /*2ae0*/  @!P0 ISETP.GE.AND P1, PT, R233, R111.reuse, PT ;  /* 0x0000006fe900820c */ /* 0x080fe20003f26270 */
[----:B------:R1:W-:Y:S01]  /*2af0*/  MUFU.EX2 R223, R226 ;  /* 0x000000e200df7308 */ /* 0x0003e20000000800 */
[-C--:B------:R-:W-:Y:S03]  /*2b00*/  HMMA.16816.F32 R44, R100, R106.reuse, R44 ;  /* 0x0000006a642c723c */ /* 0x080fe6000000182c */
[----:B------:R-:W-:Y:S01]  /*2b10*/  @!P0 FSEL R20, R20, -INF , !P1 ;  /* 0xff80000014148808 */ /* 0x000fe20004800000 */
[--C-:B------:R-:W-:Y:S01]  /*2b20*/  FFMA.FTZ R224, R19, c[0x0][0x23c], -R5.reuse ;  /* 0x00008f0013e07a23 */ /* 0x100fe20000010805 */
[-C--:B------:R-:W-:Y:S03]  /*2b30*/  @!P0 ISETP.GE.AND P1, PT, R231, R111.reuse, PT ;  /* 0x0000006fe700820c */ /* 0x080fe60003f26270 */
[C---:B------:R-:W-:Y:S01]  /*2b40*/  HMMA.16816.F32 R48, R124.reuse, R106, R48 ;  /* 0x0000006a7c30723c */ /* 0x040fe20000001830 */
[----:B------:R-:W-:Y:S01]  /*2b50*/  MUFU.EX2 R218, R218 ;  /* 0x000000da00da7308 */ /* 0x000fe20000000800 */
[----:B------:R-:W2:Y:S02]  /*2b60*/  LDSM.16.M88.4 R104, [R167+0x6c00] ;  /* 0x006c0000a768783b */ /* 0x000ea40000000200 */
[----:B------:R-:W-:Y:S01]  /*2b70*/  @!P0 FSEL R21, R21, -INF , !P1 ;  /* 0xff80000015158808 */ /* 0x000fe20004800000 */
[--C-:B------:R-:W-:Y:S01]  /*2b80*/  FFMA.FTZ R225, R20, c[0x0][0x23c], -R110.reuse ;  /* 0x00008f0014e17a23 */ /* 0x100fe2000001086e */
[-C--:B------:R-:W-:Y:S05]  /*2b90*/  @!P0 ISETP.GE.AND P1, PT, R233, R4.reuse, PT ;  /* 0x00000004e900820c */ /* 0x080fea0003f26270 */
[----:B------:R-:W-:Y:S01]  /*2ba0*/  MUFU.EX2 R220, R220 ;  /* 0x000000dc00dc7308 */ /* 0x000fe20000000800 */
[----:B------:R-:W-:Y:S02]  /*2bb0*/  @!P0 FSEL R22, R22, -INF , !P1 ;  /* 0xff80000016168808 */ /* 0x000fe40004800000 */
[----:B------:R-:W-:Y:S01]  /*2bc0*/  @!P0 ISETP.GE.AND P1, PT, R231, R4, PT ;  /* 0x00000004e700820c */ /* 0x000fe20003f26270 */
[----:B-1----:R-:W-:Y:S02]  /*2bd0*/  FFMA.FTZ R226, R21, c[0x0][0x23c], -R110 ;  /* 0x00008f0015e27a23 */ /* 0x002fe4000001086e */
[--C-:B------:R-:W-:Y:S01]  /*2be0*/  FFMA.FTZ R227, R22, c[0x0][0x23c], -R5.reuse ;  /* 0x00008f0016e37a23 */ /* 0x100fe20000010805 */
[----:B------:R-:W-:Y:S02]  /*2bf0*/  @!P0 FSEL R23, R23, -INF , !P1 ;  /* 0xff80000017178808 */ /* 0x000fe40004800000 */
[-C--:B------:R-:W-:Y:S01]  /*2c00*/  @!P0 ISETP.GE.AND P1, PT, R233, R116.reuse, PT ;  /* 0x00000074e900820c */ /* 0x080fe20003f26270 */
[----:B------:R-:W-:Y:S02]  /*2c10*/  MUFU.EX2 R225, R225 ;  /* 0x000000e100e17308 */ /* 0x000fe40000000800 */
[----:B------:R-:W-:Y:S01]  /*2c20*/  FFMA.FTZ R228, R23, c[0x0][0x23c], -R5 ;  /* 0x00008f0017e47a23 */ /* 0x000fe20000010805 */
[----:B------:R-:W-:Y:S02]  /*2c30*/  @!P0 FSEL R24, R24, -INF , !P1 ;  /* 0xff80000018188808 */ /* 0x000fe40004800000 */
[----:B------:R-:W-:Y:S02]  /*2c40*/  @!P0 ISETP.GE.AND P1, PT, R231, R116, PT ;  /* 0x00000074e700820c */ /* 0x000fe40003f26270 */
[----:B------:R-:W-:Y:S01]  /*2c50*/  @!P0 FSEL R49, R49, -INF , !P2 ;  /* 0xff80000031318808 */ /* 0x000fe20005000000 */
[----:B------:R-:W-:Y:S01]  /*2c60*/  FFMA.FTZ R229, R24, c[0x0][0x23c], -R112 ;  /* 0x00008f0018e57a23 */ /* 0x000fe20000010870 */
[----:B------:R-:W-:Y:S01]  /*2c70*/  @!P0 FSEL R25, R25, -INF , !P1 ;  /* 0xff80000019198808 */ /* 0x000fe20004800000 */
[----:B------:R-:W-:Y:S01]  /*2c80*/  MUFU.EX2 R226, R226 ;  /* 0x000000e200e27308 */ /* 0x000fe20000000800 */
[-C--:B------:R-:W-:Y:S01]  /*2c90*/  @!P0 ISETP.GE.AND P1, PT, R233, R6.reuse, PT ;  /* 0x00000006e900820c */ /* 0x080fe20003f26270 */
[----:B------:R-:W-:Y:S02]  /*2ca0*/  FFMA.FTZ R129, R49, c[0x0][0x23c], -R110 ;  /* 0x00008f0031817a23 */ /* 0x000fe4000001086e */
[--C-:B------:R-:W-:Y:S01]  /*2cb0*/  FFMA.FTZ R230, R25, c[0x0][0x23c], -R112.reuse ;  /* 0x00008f0019e67a23 */ /* 0x100fe20000010870 */
[----:B------:R-:W-:Y:S02]  /*2cc0*/  @!P0 FSEL R26, R26, -INF , !P1 ;  /* 0xff8000001a1a8808 */ /* 0x000fe40004800000 */
[----:B------:R-:W-:Y:S03]  /*2cd0*/  @!P0 ISETP.GE.AND P1, PT, R231, R6, PT ;  /* 0x00000006e700820c */ /* 0x000fe60003f26270 */
[----:B------:R-:W-:Y:S01]  /*2ce0*/  MUFU.EX2 R221, R221 ;  /* 0x000000dd00dd7308 */ /* 0x000fe20000000800 */
[----:B------:R-:W-:Y:S01]  /*2cf0*/  @!P0 FSEL R27, R27, -INF , !P1 ;  /* 0xff8000001b1b8808 */ /* 0x000fe20004800000 */
[-C--:B--2---:R-:W-:Y:S01]  /*2d00*/  HMMA.16816.F32 R52, R124, R104.reuse, R52 ;  /* 0x000000687c34723c */ /* 0x084fe20000001834 */
[-C--:B------:R-:W-:Y:S01]  /*2d10*/  @!P0 ISETP.GE.AND P1, PT, R241, R116.reuse, PT ;  /* 0x00000074f100820c */ /* 0x080fe20003f26270 */
[--C-:B------:R-:W-:Y:S02]  /*2d20*/  FFMA.FTZ R234, R26, c[0x0][0x23c], -R7.reuse ;  /* 0x00008f001aea7a23 */ /* 0x100fe40000010807 */
[--C-:B------:R-:W-:Y:S01]  /*2d30*/  FFMA.FTZ R232, R27, c[0x0][0x23c], -R7.reuse ;  /* 0x00008f001be87a23 */ /* 0x100fe20000010807 */
[----:B------:R-:W-:Y:S02]  /*2d40*/  @!P0 FSEL R28, R28, -INF , !P1 ;  /* 0xff8000001c1c8808 */ /* 0x000fe40004800000 */
[----:B------:R-:W-:Y:S01]  /*2d50*/  @!P0 ISETP.GE.AND P1, PT, R239, R116, PT ;  /* 0x00000074ef00820c */ /* 0x000fe20003f26270 */
[----:B------:R1:W-:Y:S01]  /*2d60*/  MUFU.EX2 R231, R234 ;  /* 0x000000ea00e77308 */ /* 0x0003e20000000800 */
[C---:B------:R-:W-:Y:S03]  /*2d70*/  HMMA.16816.F32 R56, R100.reuse, R104, R56 ;  /* 0x000000686438723c */ /* 0x040fe60000001838 */
[----:B------:R-:W-:Y:S01]  /*2d80*/  @!P0 FSEL R29, R29, -INF , !P1 ;  /* 0xff8000001d1d8808 */ /* 0x000fe20004800000 */
[--C-:B------:R-:W-:Y:S01]  /*2d90*/  FFMA.FTZ R233, R28, c[0x0][0x23c], -R112.reuse ;  /* 0x00008f001ce97a23 */ /* 0x100fe20000010870 */
[-C--:B------:R-:W-:Y:S03]  /*2da0*/  @!P0 ISETP.GE.AND P1, PT, R241, R6.reuse, PT ;  /* 0x00000006f100820c */ /* 0x080fe60003f26270 */
[-C--:B------:R-:W-:Y:S01]  /*2db0*/  HMMA.16816.F32 R60, R100, R106.reuse, R60 ;  /* 0x0000006a643c723c */ /* 0x080fe2000000183c */
[----:B------:R-:W-:Y:S03]  /*2dc0*/  MUFU.EX2 R232, R232 ;  /* 0x000000e800e87308 */ /* 0x000fe60000000800 */
[----:B------:R-:W-:Y:S02]  /*2dd0*/  @!P0 FSEL R30, R30, -INF , !P1 ;  /* 0xff8000001e1e8808 */ /* 0x000fe40004800000 */
[----:B------:R-:W-:Y:S02]  /*2de0*/  @!P0 ISETP.GE.AND P1, PT, R239, R6, PT ;  /* 0x00000006ef00820c */ /* 0x000fe40003f26270 */
[----:B------:R-:W-:Y:S01]  /*2df0*/  HMMA.16816.F32 R64, R124, R106, R64 ;  /* 0x0000006a7c40723c */ /* 0x000fe20000001840 */
[--C-:B------:R-:W-:Y:S02]  /*2e00*/  FFMA.FTZ R235, R30, c[0x0][0x23c], -R7.reuse ;  /* 0x00008f001eeb7a23 */ /* 0x100fe40000010807 */
[----:B------:R-:W-:Y:S01]  /*2e10*/  MUFU.EX2 R233, R233 ;  /* 0x000000e900e97308 */ /* 0x000fe20000000800 */
[----:B------:R-:W-:Y:S02]  /*2e20*/  @!P0 FSEL R31, R31, -INF , !P1 ;  /* 0xff8000001f1f8808 */ /* 0x000fe40004800000 */
[-C--:B------:R-:W-:Y:S01]  /*2e30*/  @!P0 ISETP.GE.AND P1, PT, R241, R111.reuse, PT ;  /* 0x0000006ff100820c */ /* 0x080fe20003f26270 */
[----:B-1----:R-:W-:Y:S02]  /*2e40*/  FFMA.FTZ R234, R29, c[0x0][0x23c], -R112 ;  /* 0x00008f001dea7a23 */ /* 0x002fe40000010870 */
[----:B------:R-:W-:Y:S03]  /*2e50*/  FFMA.FTZ R236, R31, c[0x0][0x23c], -R7 ;  /* 0x00008f001fec7a23 */ /* 0x000fe60000010807 */
[----:B------:R-:W-:Y:S01]  /*2e60*/  @!P0 FSEL R32, R32, -INF , !P1 ;  /* 0xff80000020208808 */ /* 0x000fe20004800000 */
[----:B------:R-:W-:Y:S01]  /*2e70*/  MUFU.EX2 R234, R234 ;  /* 0x000000ea00ea7308 */ /* 0x000fe20000000800 */
[-C--:B------:R-:W-:Y:S03]  /*2e80*/  @!P0 ISETP.GE.AND P1, PT, R239, R111.reuse, PT ;  /* 0x0000006fef00820c */ /* 0x080fe60003f26270 */
[--C-:B------:R-:W-:Y:S01]  /*2e90*/  FFMA.FTZ R237, R32, c[0x0][0x23c], -R110.reuse ;  /* 0x00008f0020ed7a23 */ /* 0x100fe2000001086e */
[----:B------:R-:W-:Y:S02]  /*2ea0*/  @!P0 FSEL R33, R33, -INF , !P1 ;  /* 0xff80000021218808 */ /* 0x000fe40004800000 */
[-C--:B------:R-:W-:Y:S03]  /*2eb0*/  @!P0 ISETP.GE.AND P1, PT, R241, R4.reuse, PT ;  /* 0x00000004f100820c */ /* 0x080fe60003f26270 */
[----:B------:R-:W-:Y:S01]  /*2ec0*/  MUFU.EX2 R235, R235 ;  /* 0x000000eb00eb7308 */ /* 0x000fe20000000800 */
[----:B------:R-:W-:Y:S01]  /*2ed0*/  @!P0 FSEL R34, R34, -INF , !P1 ;  /* 0xff80000022228808 */ /* 0x000fe20004800000 */
[--C-:B------:R-:W-:Y:S01]  /*2ee0*/  FFMA.FTZ R238, R33, c[0x0][0x23c], -R110.reuse ;  /* 0x00008f0021ee7a23 */ /* 0x100fe2000001086e */
[-C--:B------:R-:W-:Y:S03]  /*2ef0*/  @!P0 ISETP.GE.AND P1, PT, R239, R4.reuse, PT ;  /* 0x00000004ef00820c */ /* 0x080fe60003f26270 */
[--C-:B------:R-:W-:Y:S01]  /*2f00*/  FFMA.FTZ R242, R34, c[0x0][0x23c], -R5.reuse ;  /* 0x00008f0022f27a23 */ /* 0x100fe20000010805 */
[----:B------:R-:W-:Y:S02]  /*2f10*/  @!P0 FSEL R35, R35, -INF , !P1 ;  /* 0xff80000023238808 */ /* 0x000fe40004800000 */
[-C--:B------:R-:W-:Y:S01]  /*2f20*/  @!P0 ISETP.GE.AND P1, PT, R249, R111.reuse, PT ;  /* 0x0000006ff900820c */ /* 0x080fe20003f26270 */
[----:B------:R1:W-:Y:S02]  /*2f30*/  MUFU.EX2 R239, R242 ;  /* 0x000000f200ef7308 */ /* 0x0003e40000000800 */
[--C-:B------:R-:W-:Y:S01]  /*2f40*/  FFMA.FTZ R240, R35, c[0x0][0x23c], -R5.reuse ;  /* 0x00008f0023f07a23 */ /* 0x100fe20000010805 */
[----:B------:R-:W-:Y:S02]  /*2f50*/  @!P0 FSEL R36, R36, -INF , !P1 ;  /* 0xff80000024248808 */ /* 0x000fe40004800000 */
[-C--:B------:R-:W-:Y:S03]  /*2f60*/  @!P0 ISETP.GE.AND P1, PT, R247, R111.reuse, PT ;  /* 0x0000006ff700820c */ /* 0x080fe60003f26270 */
[--C-:B------:R-:W-:Y:S01]  /*2f70*/  FFMA.FTZ R241, R36, c[0x0][0x23c], -R110.reuse ;  /* 0x00008f0024f17a23 */ /* 0x100fe2000001086e */
[----:B------:R-:W-:Y:S01]  /*2f80*/  @!P0 FSEL R37, R37, -INF , !P1 ;  /* 0xff80000025258808 */ /* 0x000fe20004800000 */
[----:B------:R-:W-:Y:S01]  /*2f90*/  MUFU.EX2 R236, R236 ;  /* 0x000000ec00ec7308 */ /* 0x000fe20000000800 */
[-C--:B------:R-:W-:Y:S04]  /*2fa0*/  @!P0 ISETP.GE.AND P1, PT, R249, R4.reuse, PT ;  /* 0x00000004f900820c */ /* 0x080fe80003f26270 */
[----:B------:R-:W-:Y:S02]  /*2fb0*/  @!P0 FSEL R38, R38, -INF , !P1 ;  /* 0xff80000026268808 */ /* 0x000fe40004800000 */
[----:B------:R-:W-:Y:S03]  /*2fc0*/  @!P0 ISETP.GE.AND P1, PT, R247, R4, PT ;  /* 0x00000004f700820c */ /* 0x000fe60003f26270 */
[----:B------:R-:W-:Y:S01]  /*2fd0*/  MUFU.EX2 R241, R241 ;  /* 0x000000f100f17308 */ /* 0x000fe20000000800 */
[----:B------:R-:W-:Y:S01]  /*2fe0*/  @!P0 FSEL R39, R39, -INF , !P1 ;  /* 0xff80000027278808 */ /* 0x000fe20004800000 */
[--C-:B------:R-:W-:Y:S01]  /*2ff0*/  FFMA.FTZ R243, R38, c[0x0][0x23c], -R5.reuse ;  /* 0x00008f0026f37a23 */ /* 0x100fe20000010805 */
[-C--:B------:R-:W-:Y:S01]  /*3000*/  @!P0 ISETP.GE.AND P1, PT, R249, R116.reuse, PT ;  /* 0x00000074f900820c */ /* 0x080fe20003f26270 */
[----:B-1----:R-:W-:Y:S02]  /*3010*/  FFMA.FTZ R242, R37, c[0x0][0x23c], -R110 ;  /* 0x00008f0025f27a23 */ /* 0x002fe4000001086e */
[----:B------:R-:W-:Y:S01]  /*3020*/  FFMA.FTZ R244, R39, c[0x0][0x23c], -R5 ;  /* 0x00008f0027f47a23 */ /* 0x000fe20000010805 */
[----:B------:R-:W-:Y:S02]  /*3030*/  @!P0 FSEL R40, R40, -INF , !P1 ;  /* 0xff80000028288808 */ /* 0x000fe40004800000 */
[----:B------:R-:W-:Y:S01]  /*3040*/  @!P0 ISETP.GE.AND P1, PT, R247, R116, PT ;  /* 0x00000074f700820c */ /* 0x000fe20003f26270 */
[----:B------:R-:W-:Y:S02]  /*3050*/  MUFU.EX2 R242, R242 ;  /* 0x000000f200f27308 */ /* 0x000fe40000000800 */
[--C-:B------:R-:W-:Y:S01]  /*3060*/  FFMA.FTZ R245, R40, c[0x0][0x23c], -R112.reuse ;  /* 0x00008f0028f57a23 */ /* 0x100fe20000010870 */
[----:B------:R-:W-:Y:S02]  /*3070*/  @!P0 FSEL R41, R41, -INF , !P1 ;  /* 0xff80000029298808 */ /* 0x000fe40004800000 */
[-C--:B------:R-:W-:Y:S03]  /*3080*/  @!P0 ISETP.GE.AND P1, PT, R249, R6.reuse, PT ;  /* 0x00000006f900820c */ /* 0x080fe60003f26270 */
[--C-:B------:R-:W-:Y:S01]  /*3090*/  FFMA.FTZ R246, R41, c[0x0][0x23c], -R112.reuse ;  /* 0x00008f0029f67a23 */ /* 0x100fe20000010870 */
[----:B------:R-:W-:Y:S01]  /*30a0*/  @!P0 FSEL R42, R42, -INF , !P1 ;  /* 0xff8000002a2a8808 */ /* 0x000fe20004800000 */
[----:B------:R-:W-:Y:S01]  /*30b0*/  MUFU.EX2 R243, R243 ;  /* 0x000000f300f37308 */ /* 0x000fe20000000800 */
[----:B------:R-:W-:Y:S03]  /*30c0*/  @!P0 ISETP.GE.AND P1, PT, R247, R6, PT ;  /* 0x00000006f700820c */ /* 0x000fe60003f26270 */
[--C-:B------:R-:W-:Y:S01]  /*30d0*/  FFMA.FTZ R250, R42, c[0x0][0x23c], -R7.reuse ;  /* 0x00008f002afa7a23 */ /* 0x100fe20000010807 */
[----:B------:R-:W-:Y:S02]  /*30e0*/  @!P0 FSEL R43, R43, -INF , !P1 ;  /* 0xff8000002b2b8808 */ /* 0x000fe40004800000 */
[-C--:B------:R-:W-:Y:S03]  /*30f0*/  @!P0 ISETP.GE.AND P1, PT, R13, R116.reuse, PT ;  /* 0x000000740d00820c */ /* 0x080fe60003f26270 */
[----:B------:R1:W-:Y:S01]  /*3100*/  MUFU.EX2 R247, R250 ;  /* 0x000000fa00f77308 */ /* 0x0003e20000000800 */
[----:B------:R-:W-:Y:S01]  /*3110*/  @!P0 FSEL R44, R44, -INF , !P1 ;  /* 0xff8000002c2c8808 */ /* 0x000fe20004800000 */
[--C-:B------:R-:W-:Y:S01]  /*3120*/  FFMA.FTZ R248, R43, c[0x0][0x23c], -R7.reuse ;  /* 0x00008f002bf87a23 */ /* 0x100fe20000010807 */
[----:B------:R-:W-:Y:S03]  /*3130*/  @!P0 ISETP.GE.AND P1, PT, R9, R116, PT ;  /* 0x000000740900820c */ /* 0x000fe60003f26270 */
[--C-:B------:R-:W-:Y:S01]  /*3140*/  FFMA.FTZ R249, R44, c[0x0][0x23c], -R112.reuse ;  /* 0x00008f002cf97a23 */ /* 0x100fe20000010870 */
[----:B------:R-:W-:Y:S02]  /*3150*/  @!P0 FSEL R45, R45, -INF , !P1 ;  /* 0xff8000002d2d8808 */ /* 0x000fe40004800000 */
[-C--:B------:R-:W-:Y:S01]  /*3160*/  @!P0 ISETP.GE.AND P1, PT, R13, R6.reuse, PT ;  /* 0x000000060d00820c */ /* 0x080fe20003f26270 */
[----:B------:R-:W-:Y:S03]  /*3170*/  MUFU.EX2 R244, R244 ;  /* 0x000000f400f47308 */ /* 0x000fe60000000800 */
[----:B------:R-:W-:Y:S02]  /*3180*/  @!P0 FSEL R46, R46, -INF , !P1 ;  /* 0xff8000002e2e8808 */ /* 0x000fe40004800000 */
[----:B------:R-:W-:Y:S03]  /*3190*/  @!P0 ISETP.GE.AND P1, PT, R9, R6, PT ;  /* 0x000000060900820c */ /* 0x000fe60003f26270 */
[--C-:B------:R-:W-:Y:S01]  /*31a0*/  FFMA.FTZ R251, R46, c[0x0][0x23c], -R7.reuse ;  /* 0x00008f002efb7a23 */ /* 0x100fe20000010807 */
[----:B------:R-:W-:Y:S01]  /*31b0*/  @!P0 FSEL R47, R47, -INF , !P1 ;  /* 0xff8000002f2f8808 */ /* 0x000fe20004800000 */
[----:B------:R-:W-:Y:S01]  /*31c0*/  MUFU.EX2 R249, R249 ;  /* 0x000000f900f97308 */ /* 0x000fe20000000800 */
[-C--:B------:R-:W-:Y:S01]  /*31d0*/  @!P0 ISETP.GE.AND P1, PT, R13, R111.reuse, PT ;  /* 0x0000006f0d00820c */ /* 0x080fe20003f26270 */
[----:B-1----:R-:W-:Y:S03]  /*31e0*/  FFMA.FTZ R250, R45, c[0x0][0x23c], -R112 ;  /* 0x00008f002dfa7a23 */ /* 0x002fe60000010870 */
[----:B------:R-:W-:Y:S01]  /*31f0*/  @!P0 FSEL R48, R48, -INF , !P1 ;  /* 0xff80000030308808 */ /* 0x000fe20004800000 */
[----:B------:R-:W-:Y:S01]  /*3200*/  FFMA.FTZ R252, R47, c[0x0][0x23c], -R7 ;  /* 0x00008f002ffc7a23 */ /* 0x000fe20000010807 */
[----:B------:R-:W-:Y:S03]  /*3210*/  IADD3 R10, P1, R196, UR12, RZ ;  /* 0x0000000cc40a7c10 */ /* 0x000fe6000ff3e0ff */
[----:B------:R-:W-:Y:S01]  /*3220*/  MUFU.EX2 R250, R250 ;  /* 0x000000fa00fa7308 */ /* 0x000fe20000000800 */
[----:B------:R-:W-:Y:S01]  /*3230*/  IADD3.X R11, R194, UR11, RZ, P1, !PT ;  /* 0x0000000bc20b7c10 */ /* 0x000fe20008ffe4ff */
[--C-:B------:R-:W-:Y:S01]  /*3240*/  FFMA.FTZ R122, R48, c[0x0][0x23c], -R110.reuse ;  /* 0x00008f00307a7a23 */ /* 0x100fe2000001086e */
[-C--:B------:R-:W-:Y:S02]  /*3250*/  @!P0 ISETP.GE.AND P1, PT, R13, R4.reuse, PT ;  /* 0x000000040d00820c */ /* 0x080fe40003f26270 */
[----:B------:R-:W-:Y:S01]  /*3260*/  @!P0 IADD3 R13, R109, 0x30, RZ ;  /* 0x000000306d0d8810 */ /* 0x000fe20007ffe0ff */
[----:B------:R1:W2:Y:S01]  /*3270*/  LDG.E R123, [R10.64] ;  /* 0x000000200a7b7981 */ /* 0x0002a2000c1e1900 */
[----:B------:R-:W-:Y:S02]  /*3280*/  @!P0 FSEL R50, R50, -INF , !P1 ;  /* 0xff80000032328808 */ /* 0x000fe40004800000 */
[-C--:B------:R-:W-:Y:S01]  /*3290*/  @!P0 ISETP.GE.AND P1, PT, R9, R4.reuse, PT ;  /* 0x000000040900820c */ /* 0x080fe20003f26270 */
[----:B------:R-:W-:Y:S01]  /*32a0*/  MUFU.EX2 R251, R251 ;  /* 0x000000fb00fb7308 */ /* 0x000fe20000000800 */
[----:B------:R-:W-:Y:S01]  /*32b0*/  @!P0 IADD3 R9, R109, 0x31, RZ ;  /* 0x000000316d098810 */ /* 0x000fe20007ffe0ff */
[----:B------:R1:W3:Y:S01]  /*32c0*/  LDG.E R121, [R10.64+0x20] ;  /* 0x000020200a797981 */ /* 0x0002e2000c1e1900 */
[----:B------:R-:W-:Y:S01]  /*32d0*/  @!P0 FSEL R51, R51, -INF , !P1 ;  /* 0xff80000033338808 */ /* 0x000fe20004800000 */
[--C-:B------:R-:W-:Y:S01]  /*32e0*/  FFMA.FTZ R130, R50, c[0x0][0x23c], -R5.reuse ;  /* 0x00008f0032827a23 */ /* 0x100fe20000010805 */
[-C--:B------:R-:W-:Y:S01]  /*32f0*/  @!P0 ISETP.GE.AND P1, PT, R13, R111.reuse, PT ;  /* 0x0000006f0d00820c */ /* 0x080fe20003f26270 */
[----:B------:R1:W2:Y:S02]  /*3300*/  LDG.E R115, [R10.64+0x100] ;  /* 0x000100200a737981 */ /* 0x0002a4000c1e1900 */
[--C-:B------:R-:W-:Y:S01]  /*3310*/  FFMA.FTZ R131, R51, c[0x0][0x23c], -R5.reuse ;  /* 0x00008f0033837a23 */ /* 0x100fe20000010805 */
[----:B------:R-:W-:Y:S01]  /*3320*/  @!P0 FSEL R52, R52, -INF , !P1 ;  /* 0xff80000034348808 */ /* 0x000fe20004800000 */
[----:B------:R-:W-:Y:S01]  /*3330*/  MUFU.EX2 R252, R252 ;  /* 0x000000fc00fc7308 */ /* 0x000fe20000000800 */
[----:B------:R-:W-:Y:S01]  /*3340*/  @!P0 ISETP.GE.AND P1, PT, R9, R111, PT ;  /* 0x0000006f0900820c */ /* 0x000fe20003f26270 */
[----:B------:R1:W2:Y:S02]  /*3350*/  LDG.E R128, [R10.64+0x120] ;  /* 0x000120200a807981 */ /* 0x0002a4000c1e1900 */
[--C-:B------:R-:W-:Y:S01]  /*3360*/  FFMA.FTZ R14, R52, c[0x0][0x23c], -R110.reuse ;  /* 0x00008f00340e7a23 */ /* 0x100fe2000001086e */
[----:B------:R-:W-:Y:S02]  /*3370*/  @!P0 FSEL R53, R53, -INF , !P1 ;  /* 0xff80000035358808 */ /* 0x000fe40004800000 */
[-C--:B------:R-:W-:Y:S03]  /*3380*/  @!P0 ISETP.GE.AND P1, PT, R13, R4.reuse, PT ;  /* 0x000000040d00820c */ /* 0x080fe60003f26270 */
[----:B------:R1:W-:Y:S01]  /*3390*/  MUFU.EX2 R178, R14 ;  /* 0x0000000e00b27308 */ /* 0x0003e20000000800 */
[----:B------:R-:W-:Y:S01]  /*33a0*/  @!P0 FSEL R54, R54, -INF , !P1 ;  /* 0xff80000036368808 */ /* 0x000fe20004800000 */
[----:B------:R-:W-:Y:S01]  /*33b0*/  FFMA.FTZ R18, R53, c[0x0][0x23c], -R110 ;  /* 0x00008f0035127a23 */ /* 0x000fe2000001086e */
[----:B------:R-:W-:Y:S03]  /*33c0*/  @!P0 ISETP.GE.AND P1, PT, R9, R4, PT ;  /* 0x000000040900820c */ /* 0x000fe60003f26270 */
[--C-:B------:R-:W-:Y:S01]  /*33d0*/  FFMA.FTZ R17, R54, c[0x0][0x23c], -R5.reuse ;  /* 0x00008f0036117a23 */ /* 0x100fe20000010805 */
[----:B------:R-:W-:Y:S02]  /*33e0*/  @!P0 FSEL R55, R55, -INF , !P1 ;  /* 0xff80000037378808 */ /* 0x000fe40004800000 */
[-C--:B------:R-:W-:Y:S01]  /*33f0*/  @!P0 ISETP.GE.AND P1, PT, R13, R116.reuse, PT ;  /* 0x000000740d00820c */ /* 0x080fe20003f26270 */
[----:B------:R-:W-:Y:S02]  /*3400*/  MUFU.EX2 R113, R18 ;  /* 0x0000001200717308 */ /* 0x000fe40000000800 */
[----:B------:R-:W-:Y:S01]  /*3410*/  FFMA.FTZ R15, R55, c[0x0][0x23c], -R5 ;  /* 0x00008f00370f7a23 */ /* 0x000fe20000010805 */
[----:B------:R-:W-:Y:S02]  /*3420*/  @!P0 FSEL R56, R56, -INF , !P1 ;  /* 0xff80000038388808 */ /* 0x000fe40004800000 */
[----:B------:R-:W-:Y:S04]  /*3430*/  @!P0 ISETP.GE.AND P1, PT, R9, R116, PT ;  /* 0x000000740900820c */ /* 0x000fe80003f26270 */
[----:B------:R-:W-:Y:S01]  /*3440*/  @!P0 FSEL R57, R57, -INF , !P1 ;  /* 0xff80000039398808 */ /* 0x000fe20004800000 */
[----:B------:R4:W-:Y:S01]  /*3450*/  MUFU.EX2 R117, R15 ;  /* 0x0000000f00757308 */ /* 0x0009e20000000800 */
[-C--:B------:R-:W-:Y:S03]  /*3460*/  @!P0 ISETP.GE.AND P1, PT, R13, R6.reuse, PT ;  /* 0x000000060d00820c */ /* 0x080fe60003f26270 */
[--C-:B------:R-:W-:Y:S01]  /*3470*/  FFMA.FTZ R13, R57, c[0x0][0x23c], -R112.reuse ;  /* 0x00008f00390d7a23 */ /* 0x100fe20000010870 */
[----:B------:R-:W-:Y:S01]  /*3480*/  @!P0 FSEL R58, R58, -INF , !P1 ;  /* 0xff8000003a3a8808 */ /* 0x000fe20004800000 */
[--C-:B-1----:R-:W-:Y:S01]  /*3490*/  FFMA.FTZ R14, R56, c[0x0][0x23c], -R112.reuse ;  /* 0x00008f00380e7a23 */ /* 0x102fe20000010870 */
[----:B------:R-:W-:Y:S02]  /*34a0*/  @!P0 ISETP.GE.AND P1, PT, R9, R6, PT ;  /* 0x000000060900820c */ /* 0x000fe40003f26270 */
[----:B------:R-:W-:Y:S01]  /*34b0*/  @!P0 IADD3 R57, R109, 0x38, RZ ;  /* 0x000000386d398810 */ /* 0x000fe20007ffe0ff */
[----:B------:R-:W-:Y:S01]  /*34c0*/  MUFU.EX2 R114, R17 ;  /* 0x0000001100727308 */ /* 0x000fe20000000800 */
[----:B------:R-:W-:Y:S02]  /*34d0*/  @!P0 FSEL R59, R59, -INF , !P1 ;  /* 0xff8000003b3b8808 */ /* 0x000fe40004800000 */
[C---:B------:R-:W-:Y:S02]  /*34e0*/  @!P0 ISETP.GE.AND P1, PT, R57.reuse, R116, PT ;  /* 0x000000743900820c */ /* 0x040fe40003f26270 */
[----:B------:R-:W-:Y:S01]  /*34f0*/  @!P0 ISETP.GE.AND P3, PT, R57, R4, PT ;  /* 0x000000043900820c */ /* 0x000fe20003f66270 */
[--C-:B------:R-:W-:Y:S01]  /*3500*/  FFMA.FTZ R9, R59, c[0x0][0x23c], -R7.reuse ;  /* 0x00008f003b097a23 */ /* 0x100fe20000010807 */
[----:B------:R-:W-:Y:S02]  /*3510*/  @!P0 FSEL R60, R60, -INF , !P1 ;  /* 0xff8000003c3c8808 */ /* 0x000fe40004800000 */
[----:B------:R-:W-:Y:S01]  /*3520*/  @!P0 FSEL R66, R66, -INF , !P3 ;  /* 0xff80000042428808 */ /* 0x000fe20005800000 */
[----:B------:R-:W1:Y:S01]  /*3530*/  MUFU.EX2 R222, R222 ;  /* 0x000000de00de7308 */ /* 0x000e620000000800 */
[----:B------:R-:W-:Y:S01]  /*3540*/  @!P0 IADD3 R59, R109, 0x39, RZ ;  /* 0x000000396d3b8810 */ /* 0x000fe20007ffe0ff */
[--C-:B------:R-:W-:Y:S02]  /*3550*/  FFMA.FTZ R56, R60, c[0x0][0x23c], -R112.reuse ;  /* 0x00008f003c387a23 */ /* 0x100fe40000010870 */
[--C-:B----4-:R-:W-:Y:S01]  /*3560*/  FFMA.FTZ R15, R58, c[0x0][0x23c], -R7.reuse ;  /* 0x00008f003a0f7a23 */ /* 0x110fe20000010807 */
[----:B------:R-:W-:Y:S02]  /*3570*/  F2FP.PACK_AB R58, R210, R203 ;  /* 0x000000cbd23a723e */ /* 0x000fe400000000ff */
[C---:B------:R-:W-:Y:S02]  /*3580*/  @!P0 ISETP.GE.AND P1, PT, R59.reuse, R116, PT ;  /* 0x000000743b00820c */ /* 0x040fe40003f26270 */
[-C--:B------:R-:W-:Y:S01]  /*3590*/  @!P0 ISETP.GE.AND P4, PT, R59, R111.reuse, PT ;  /* 0x0000006f3b00820c */ /* 0x080fe20003f86270 */
[----:B------:R-:W4:Y:S01]  /*35a0*/  MUFU.EX2 R224, R224 ;  /* 0x000000e000e07308 */ /* 0x000f220000000800 */
[----:B------:R-:W-:Y:S01]  /*35b0*/  @!P0 FSEL R61, R61, -INF , !P1 ;  /* 0xff8000003d3d8808 */ /* 0x000fe20004800000 */
[----:B------:R-:W-:Y:S01]  /*35c0*/  STS [R183+0x10000], R58 ;  /* 0x0100003ab7007388 */ /* 0x000fe20000000800 */
[----:B------:R-:W-:Y:S02]  /*35d0*/  @!P0 ISETP.GE.AND P1, PT, R57, R6, PT ;  /* 0x000000063900820c */ /* 0x000fe40003f26270 */
[----:B------:R-:W-:Y:S01]  /*35e0*/  @!P0 ISETP.GE.AND P2, PT, R59, R4, PT ;  /* 0x000000043b00820c */ /* 0x000fe20003f46270 */
[----:B------:R-:W-:Y:S01]  /*35f0*/  FFMA.FTZ R112, R61, c[0x0][0x23c], -R112 ;  /* 0x00008f003d707a23 */ /* 0x000fe20000010870 */
[----:B------:R-:W-:Y:S02]  /*3600*/  @!P0 FSEL R62, R62, -INF , !P1 ;  /* 0xff8000003e3e8808 */ /* 0x000fe40004800000 */
[----:B------:R-:W-:Y:S01]  /*3610*/  @!P0 ISETP.GE.AND P1, PT, R57, R111, PT ;  /* 0x0000006f3900820c */ /* 0x000fe20003f26270 */
[----:B------:R4:W-:Y:S01]  /*3620*/  MUFU.EX2 R125, R56 ;  /* 0x00000038007d7308 */ /* 0x0009e20000000800 */
[----:B------:R-:W-:Y:S01]  /*3630*/  @!P0 FSEL R65, R65, -INF , !P4 ;  /* 0xff80000041418808 */ /* 0x000fe20006000000 */
[--C-:B------:R-:W-:Y:S01]  /*3640*/  FFMA.FTZ R60, R62, c[0x0][0x23c], -R7.reuse ;  /* 0x00008f003e3c7a23 */ /* 0x100fe20000010807 */
[----:B------:R-:W-:Y:S02]  /*3650*/  F2FP.PACK_AB R62, R212, R211 ;  /* 0x000000d3d43e723e */ /* 0x000fe400000000ff */
[----:B------:R-:W-:Y:S02]  /*3660*/  @!P0 FSEL R64, R64, -INF , !P1 ;  /* 0xff80000040408808 */ /* 0x000fe40004800000 */
[----:B------:R-:W-:Y:S01]  /*3670*/  @!P0 ISETP.GE.AND P1, PT, R59, R6, PT ;  /* 0x000000063b00820c */ /* 0x000fe20003f26270 */
[----:B------:R4:W-:Y:S01]  /*3680*/  STS [R183+0x10400], R62 ;  /* 0x0104003eb7007388 */ /* 0x0009e20000000800 */
[----:B-1----:R-:W-:Y:S01]  /*3690*/  F2FP.PACK_AB R59, R222, R221 ;  /* 0x000000ddde3b723e */ /* 0x002fe200000000ff */
[--C-:B------:R-:W-:Y:S01]  /*36a0*/  FFMA.FTZ R61, R64, c[0x0][0x23c], -R110.reuse ;  /* 0x00008f00403d7a23 */ /* 0x100fe2000001086e */
[----:B------:R1:W-:Y:S01]  /*36b0*/  MUFU.EX2 R127, R60 ;  /* 0x0000003c007f7308 */ /* 0x0003e20000000800 */
[----:B------:R-:W-:Y:S01]  /*36c0*/  FFMA.FTZ R110, R65, c[0x0][0x23c], -R110 ;  /* 0x00008f00416e7a23 */ /* 0x000fe2000001086e */
[----:B------:R-:W-:Y:S01]  /*36d0*/  F2FP.PACK_AB R6, R216, R215 ;  /* 0x000000d7d806723e */ /* 0x000fe200000000ff */
[----:B------:R-:W-:Y:S01]  /*36e0*/  STS [R186+0x10000], R59 ;  /* 0x0100003bba007388 */ /* 0x000fe20000000800 */
[----:B----4-:R-:W-:Y:S02]  /*36f0*/  F2FP.PACK_AB R57, R224, R223 ;  /* 0x000000dfe039723e */ /* 0x010fe400000000ff */
[----:B------:R-:W-:Y:S02]  /*3700*/  F2FP.PACK_AB R64, R218, R217 ;  /* 0x000000d9da40723e */ /* 0x000fe400000000ff */
[----:B------:R-:W-:Y:S01]  /*3710*/  F2FP.PACK_AB R65, R220, R219 ;  /* 0x000000dbdc41723e */ /* 0x000fe200000000ff */
[----:B------:R-:W-:Y:S01]  /*3720*/  STS [R186+0x10400], R57 ;  /* 0x01040039ba007388 */ /* 0x000fe20000000800 */
[----:B------:R-:W-:Y:S01]  /*3730*/  MUFU.EX2 R227, R227 ;  /* 0x000000e300e37308 */ /* 0x000fe20000000800 */
[----:B------:R-:W-:Y:S02]  /*3740*/  @!P0 FSEL R67, R67, -INF , !P2 ;  /* 0xff80000043438808 */ /* 0x000fe40005000000 */
[----:B------:R-:W-:Y:S01]  /*3750*/  F2FP.PACK_AB R56, R214, R213 ;  /* 0x000000d5d638723e */ /* 0x000fe200000000ff */
[----:B------:R-:W-:Y:S01]  /*3760*/  STS [R183+0x12400], R6 ;  /* 0x01240006b7007388 */ /* 0x000fe20000000800 */
[----:B------:R-:W-:Y:S02]  /*3770*/  @!P0 FSEL R63, R63, -INF , !P1 ;  /* 0xff8000003f3f8808 */ /* 0x000fe40004800000 */
[----:B------:R-:W-:Y:S01]  /*3780*/  PLOP3.LUT P2, PT, PT, PT, UP3, 0x80, 0x0 ;  /* 0x000000000000781c */ /* 0x000fe20003f4f038 */
[----:B------:R-:W-:Y:S01]  /*3790*/  STS [R183+0x12000], R56 ;  /* 0x01200038b7007388 */ /* 0x000fe20000000800 */
[----:B------:R-:W-:Y:S01]  /*37a0*/  LEA R208, P0, R197, R208, 0x2 ;  /* 0x000000d0c5d07211 */ /* 0x000fe200078010ff */
[----:B------:R-:W-:Y:S01]  /*37b0*/  FFMA.FTZ R7, R63, c[0x0][0x23c], -R7 ;  /* 0x00008f003f077a23 */ /* 0x000fe20000010807 */
[----:B------:R-:W4:Y:S01]  /*37c0*/  MUFU.EX2 R228, R228 ;  /* 0x000000e400e47308 */ /* 0x000f220000000800 */
[----:B------:R4:W-:Y:S01]  /*37d0*/  STS [R186+0x12000], R64 ;  /* 0x01200040ba007388 */ /* 0x0009e20000000800 */
[----:B------:R-:W-:Y:S02]  /*37e0*/  F2FP.PACK_AB R62, R232, R231 ;  /* 0x000000e7e83e723e */ /* 0x000fe400000000ff */
[----:B-1----:R-:W-:Y:S01]  /*37f0*/  F2FP.PACK_AB R60, R226, R225 ;  /* 0x000000e1e23c723e */ /* 0x002fe200000000ff */
[----:B------:R1:W-:Y:S01]  /*3800*/  STS [R186+0x12400], R65 ;  /* 0x01240041ba007388 */ /* 0x0003e20000000800 */
[----:B------:R-:W-:Y:S02]  /*3810*/  F2FP.PACK_AB R63, R113, R178 ;  /* 0x000000b2713f723e */ /* 0x000fe400000000ff */
[----:B------:R-:W-:Y:S01]  /*3820*/  LEA.HI.X.SX32 R209, R197, R209, 0x2, P0 ;  /* 0x000000d1c5d17211 */ /* 0x000fe200000f16ff */
[----:B------:R1:W-:Y:S01]  /*3830*/  STS [R185+0x10000], R60 ;  /* 0x0100003cb9007388 */ /* 0x0003e20000000800 */
[----:B------:R-:W-:Y:S10]  /*3840*/  MUFU.EX2 R237, R237 ;  /* 0x000000ed00ed7308 */ /* 0x000ff40000000800 */
[----:B------:R-:W1:Y:S01]  /*3850*/  MUFU.EX2 R238, R238 ;  /* 0x000000ee00ee7308 */ /* 0x000e620000000800 */
[----:B----4-:R-:W-:Y:S02]  /*3860*/  F2FP.PACK_AB R58, R228, R227 ;  /* 0x000000e3e43a723e */ /* 0x010fe400000000ff */
[----:B------:R-:W-:Y:S03]  /*3870*/  F2FP.PACK_AB R64, R250, R249 ;  /* 0x000000f9fa40723e */ /* 0x000fe600000000ff */
[----:B------:R-:W-:Y:S04]  /*3880*/  STS [R185+0x10400], R58 ;  /* 0x0104003ab9007388 */ /* 0x000fe80000000800 */
[----:B------:R-:W4:Y:S01]  /*3890*/  MUFU.EX2 R240, R240 ;  /* 0x000000f000f07308 */ /* 0x000f220000000800 */
[----:B-1----:R-:W-:Y:S02]  /*38a0*/  F2FP.PACK_AB R65, R244, R243 ;  /* 0x000000f3f441723e */ /* 0x002fe400000000ff */
[----:B------:R-:W-:Y:S07]  /*38b0*/  F2FP.PACK_AB R60, R234, R233 ;  /* 0x000000e9ea3c723e */ /* 0x000fee00000000ff */
[----:B------:R1:W-:Y:S01]  /*38c0*/  MUFU.EX2 R124, R61 ;  /* 0x0000003d007c7308 */ /* 0x0003e20000000800 */
[----:B------:R-:W-:Y:S05]  /*38d0*/  F2FP.PACK_AB R59, R238, R237 ;  /* 0x000000edee3b723e */ /* 0x000fea00000000ff */
[----:B------:R-:W-:Y:S04]  /*38e0*/  STS [R192+0x10000], R59 ;  /* 0x0100003bc0007388 */ /* 0x000fe80000000800 */
[----:B------:R-:W-:Y:S01]  /*38f0*/  MUFU.EX2 R229, R229 ;  /* 0x000000e500e57308 */ /* 0x000fe20000000800 */
[----:B----4-:R-:W-:Y:S05]  /*3900*/  F2FP.PACK_AB R57, R240, R239 ;  /* 0x000000eff039723e */ /* 0x010fea00000000ff */
[----:B------:R-:W-:Y:S04]  /*3910*/  STS [R192+0x10400], R57 ;  /* 0x01040039c0007388 */ /* 0x000fe80000000800 */
[----:B------:R-:W4:Y:S01]  /*3920*/  MUFU.EX2 R230, R230 ;  /* 0x000000e600e67308 */ /* 0x000f220000000800 */
[----:B------:R4:W-:Y:S01]  /*3930*/  STS [R185+0x12400], R62 ;  /* 0x0124003eb9007388 */ /* 0x0009e20000000800 */
[--C-:B-1----:R-:W-:Y:S02]  /*3940*/  FFMA.FTZ R61, R66, c[0x0][0x23c], -R5.reuse ;  /* 0x00008f00423d7a23 */ /* 0x102fe40000010805 */
[----:B------:R-:W-:Y:S01]  /*3950*/  FFMA.FTZ R5, R67, c[0x0][0x23c], -R5 ;  /* 0x00008f0043057a23 */ /* 0x000fe20000010805 */
[----:B------:R-:W-:Y:S05]  /*3960*/  F2FP.PACK_AB R67, R236, R235 ;  /* 0x000000ebec43723e */ /* 0x000fea00000000ff */
[----:B------:R-:W1:Y:S10]  /*3970*/  MUFU.EX2 R111, R110 ;  /* 0x0000006e006f7308 */ /* 0x000e740000000800 */
[----:B------:R1:W-:Y:S01]  /*3980*/  MUFU.EX2 R110, R61 ;  /* 0x0000003d006e7308 */ /* 0x0003e20000000800 */
[----:B----4-:R-:W-:Y:S02]  /*3990*/  F2FP.PACK_AB R56, R230, R229 ;  /* 0x000000e5e638723e */ /* 0x010fe400000000ff */
[----:B------:R-:W-:Y:S03]  /*39a0*/  F2FP.PACK_AB R62, R252, R251 ;  /* 0x000000fbfc3e723e */ /* 0x000fe600000000ff */
[----:B------:R-:W-:Y:S04]  /*39b0*/  STS [R185+0x12000], R56 ;  /* 0x01200038b9007388 */ /* 0x000fe80000000800 */
[----:B------:R-:W-:Y:S01]  /*39c0*/  MUFU.EX2 R122, R122 ;  /* 0x0000007a007a7308 */ /* 0x000fe20000000800 */
[----:B------:R4:W-:Y:S04]  /*39d0*/  STS [R192+0x12000], R60 ;  /* 0x0120003cc0007388 */ /* 0x0009e80000000800 */
[----:B------:R-:W-:Y:S05]  /*39e0*/  STS [R192+0x12400], R67 ;  /* 0x01240043c0007388 */ /* 0x000fea0000000800 */
[----:B------:R-:W4:Y:S01]  /*39f0*/  MUFU.EX2 R129, R129 ;  /* 0x0000008100817308 */ /* 0x000f220000000800 */
[----:B------:R-:W-:Y:S01]  /*3a00*/  STS [R184+0x10400], R65 ;  /* 0x01040041b8007388 */ /* 0x000fe20000000800 */
[----:B-1----:R-:W-:Y:S05]  /*3a10*/  F2FP.PACK_AB R61, R242, R241 ;  /* 0x000000f1f23d723e */ /* 0x002fea00000000ff */
[----:B------:R1:W-:Y:S03]  /*3a20*/  STS [R184+0x10000], R61 ;  /* 0x0100003db8007388 */ /* 0x0003e60000000800 */
[----:B------:R-:W-:Y:S01]  /*3a30*/  MUFU.EX2 R130, R130 ;  /* 0x0000008200827308 */ /* 0x000fe20000000800 */
[----:B----4-:R-:W-:Y:S09]  /*3a40*/  F2FP.PACK_AB R60, R111, R124 ;  /* 0x0000007c6f3c723e */ /* 0x010ff200000000ff */
[----:B------:R-:W4:Y:S01]  /*3a50*/  MUFU.EX2 R131, R131 ;  /* 0x0000008300837308 */ /* 0x000f220000000800 */
[----:B------:R-:W-:Y:S05]  /*3a60*/  F2FP.PACK_AB R58, R129, R122 ;  /* 0x0000007a813a723e */ /* 0x000fea00000000ff */
[----:B------:R3:W-:Y:S04]  /*3a70*/  STS [R189+0x10000], R58 ;  /* 0x0100003abd007388 */ /* 0x0007e80000000800 */
[----:B------:R-:W4:Y:S01]  /*3a80*/  MUFU.EX2 R248, R248 ;  /* 0x000000f800f87308 */ /* 0x000f220000000800 */
[----:B-1----:R-:W-:Y:S09]  /*3a90*/  F2FP.PACK_AB R61, R117, R114 ;  /* 0x00000072753d723e */ /* 0x002ff200000000ff */
[----:B------:R-:W-:Y:S01]  /*3aa0*/  MUFU.EX2 R245, R245 ;  /* 0x000000f500f57308 */ /* 0x000fe20000000800 */
[----:B----4-:R-:W-:Y:S05]  /*3ab0*/  F2FP.PACK_AB R56, R131, R130 ;  /* 0x000000828338723e */ /* 0x010fea00000000ff */
[----:B------:R-:W-:Y:S04]  /*3ac0*/  STS [R189+0x10400], R56 ;  /* 0x01040038bd007388 */ /* 0x000fe80000000800 */
[----:B------:R-:W1:Y:S01]  /*3ad0*/  MUFU.EX2 R246, R246 ;  /* 0x000000f600f67308 */ /* 0x000e620000000800 */
[----:B------:R-:W-:Y:S05]  /*3ae0*/  F2FP.PACK_AB R57, R248, R247 ;  /* 0x000000f7f839723e */ /* 0x000fea00000000ff */
[----:B------:R4:W-:Y:S04]  /*3af0*/  STS [R184+0x12400], R57 ;  /* 0x01240039b8007388 */ /* 0x0009e80000000800 */
[----:B------:R-:W3:Y:S10]  /*3b00*/  MUFU.EX2 R126, R112 ;  /* 0x00000070007e7308 */ /* 0x000ef40000000800 */
[----:B------:R-:W4:Y:S01]  /*3b10*/  MUFU.EX2 R112, R5 ;  /* 0x0000000500707308 */ /* 0x000f220000000800 */
[----:B-1----:R-:W-:Y:S05]  /*3b20*/  F2FP.PACK_AB R59, R246, R245 ;  /* 0x000000f5f63b723e */ /* 0x002fea00000000ff */
[----:B------:R1:W-:Y:S04]  /*3b30*/  STS [R184+0x12000], R59 ;  /* 0x0120003bb8007388 */ /* 0x0003e80000000800 */
[----:B------:R-:W-:Y:S01]  /*3b40*/  MUFU.EX2 R118, R14 ;  /* 0x0000000e00767308 */ /* 0x000fe20000000800 */
[----:B------:R-:W-:Y:S01]  /*3b50*/  STS [R189+0x12000], R64 ;  /* 0x01200040bd007388 */ /* 0x000fe20000000800 */
[----:B---3--:R-:W-:Y:S03]  /*3b60*/  F2FP.PACK_AB R58, R126, R125 ;  /* 0x0000007d7e3a723e */ /* 0x008fe600000000ff */
[----:B------:R-:W-:Y:S05]  /*3b70*/  STS [R189+0x12400], R62 ;  /* 0x0124003ebd007388 */ /* 0x000fea0000000800 */
[----:B------:R-:W3:Y:S01]  /*3b80*/  MUFU.EX2 R119, R13 ;  /* 0x0000000d00777308 */ /* 0x000ee20000000800 */
[----:B------:R-:W-:Y:S01]  /*3b90*/  STS [R188+0x10000], R63 ;  /* 0x0100003fbc007388 */ /* 0x000fe20000000800 */
[----:B----4-:R-:W-:Y:S03]  /*3ba0*/  F2FP.PACK_AB R57, R112, R110 ;  /* 0x0000006e7039723e */ /* 0x010fe600000000ff */
[----:B------:R-:W-:Y:S04]  /*3bb0*/  STS [R188+0x10400], R61 ;  /* 0x0104003dbc007388 */ /* 0x000fe80000000800 */
[----:B------:R-:W-:Y:S01]  /*3bc0*/  STS [R187+0x10000], R60 ;  /* 0x0100003cbb007388 */ /* 0x000fe20000000800 */
[----:B------:R-:W-:Y:S03]  /*3bd0*/  MUFU.EX2 R120, R15 ;  /* 0x0000000f00787308 */ /* 0x000fe60000000800 */
[----:B------:R-:W-:Y:S07]  /*3be0*/  STS [R187+0x10400], R57 ;  /* 0x01040039bb007388 */ /* 0x000fee0000000800 */
[----:B------:R-:W1:Y:S01]  /*3bf0*/  MUFU.EX2 R109, R9 ;  /* 0x00000009006d7308 */ /* 0x000e620000000800 */
[----:B---3--:R-:W-:Y:S05]  /*3c00*/  F2FP.PACK_AB R17, R119, R118 ;  /* 0x000000767711723e */ /* 0x008fea00000000ff */
[----:B------:R-:W-:Y:S04]  /*3c10*/  STS [R188+0x12000], R17 ;  /* 0x01200011bc007388 */ /* 0x000fe80000000800 */
[----:B------:R-:W3:Y:S01]  /*3c20*/  MUFU.EX2 R116, R7 ;  /* 0x0000000700747308 */ /* 0x000ee20000000800 */
[----:B-1----:R-:W-:Y:S05]  /*3c30*/  F2FP.PACK_AB R59, R109, R120 ;  /* 0x000000786d3b723e */ /* 0x002fea00000000ff */
[----:B------:R-:W-:Y:S04]  /*3c40*/  STS [R188+0x12400], R59 ;  /* 0x0124003bbc007388 */ /* 0x000fe80000000800 */
[----:B------:R-:W-:Y:S01]  /*3c50*/  STS [R187+0x12000], R58 ;  /* 0x0120003abb007388 */ /* 0x000fe20000000800 */
[----:B---3--:R-:W-:Y:S05]  /*3c60*/  F2FP.PACK_AB R56, R116, R127 ;  /* 0x0000007f7438723e */ /* 0x008fea00000000ff */
[----:B------:R-:W-:Y:S04]  /*3c70*/  STS [R187+0x12400], R56 ;  /* 0x01240038bb007388 */ /* 0x000fe80000000800 */
[----:B------:R-:W1:Y:S08]  /*3c80*/  LDSM.16.M88.4 R64, [R2+0x4000] ;  /* 0x004000000240783b */ /* 0x000e700000000200 */
[----:B------:R-:W3:Y:S08]  /*3c90*/  LDSM.16.M88.4 R60, [R2+0x5000] ;  /* 0x00500000023c783b */ /* 0x000ef00000000200 */
[----:B------:R-:W4:Y:S08]  /*3ca0*/  LDSM.16.M88.4 R100, [R0+0x4000] ;  /* 0x004000000064783b */ /* 0x000f300000000200 */
[----:B------:R-:W2:Y:S01]  /*3cb0*/  LDSM.16.M88.4 R104, [R0+0x5000] ;  /* 0x005000000068783b */ /* 0x000ea20000000200 */
[-C--:B-1----:R-:W-:Y:S08]  /*3cc0*/  HMMA.16816.F32 R4, R64, R132.reuse, RZ ;  /* 0x000000844004723c */ /* 0x082ff000000018ff */
[C---:B---3--:R-:W-:Y:S08]  /*3cd0*/  HMMA.16816.F32 R8, R60.reuse, R132, RZ ;  /* 0x000000843c08723c */ /* 0x048ff000000018ff */
        /* <DEDUP_REMOVED lines=14> */
[-C--:B----4-:R-:W-:Y:S08]  /*3dc0*/  HMMA.16816.F32 R4, R100, R148.reuse, R4 ;  /* 0x000000946404723c */ /* 0x090ff00000001804 */
[C---:B--2---:R-:W-:Y:S08]  /*3dd0*/  HMMA.16816.F32 R8, R104.reuse, R148, R8 ;  /* 0x000000946808723c */ /* 0x044ff00000001808 */
[-C--:B------:R-:W-:Y:S08]  /*3de0*/  HMMA.16816.F32 R12, R104, R150.reuse, R12 ;  /* 0x00000096680c723c */ /* 0x080ff0000000180c */
[----:B------:R-:W-:Y:S01]  /*3df0*/  FADD.FTZ R5, -R123, R5 ;  /* 0x000000057b057221 */ /* 0x000fe20000010100 */
[C---:B------:R-:W-:Y:S03]  /*3e00*/  HMMA.16816.F32 R16, R100.reuse, R150, R16 ;  /* 0x000000966410723c */ /* 0x040fe60000001810 */
[----:B------:R-:W-:Y:S02]  /*3e10*/  FMUL.FTZ R210, R210, R5 ;  /* 0x00000005d2d27220 */ /* 0x000fe40000410000 */
[C---:B------:R-:W-:Y:S02]  /*3e20*/  FADD.FTZ R6, -R121.reuse, R6 ;  /* 0x0000000679067221 */ /* 0x040fe40000010100 */
[----:B------:R-:W-:Y:S01]  /*3e30*/  FADD.FTZ R7, -R121, R7 ;  /* 0x0000000779077221 */ /* 0x000fe20000010100 */
[-C--:B------:R-:W-:Y:S01]  /*3e40*/  HMMA.16816.F32 R20, R100, R152.reuse, R20 ;  /* 0x000000986414723c */ /* 0x080fe20000001814 */
[----:B------:R-:W-:Y:S03]  /*3e50*/  FMUL.FTZ R211, R211, R6 ;  /* 0x00000006d3d37220 */ /* 0x000fe60000410000 */
[----:B------:R-:W-:Y:S02]  /*3e60*/  FMUL.FTZ R212, R212, R7 ;  /* 0x00000007d4d47220 */ /* 0x000fe40000410000 */
[C---:B------:R-:W-:Y:S02]  /*3e70*/  FADD.FTZ R9, -R115.reuse, R9 ;  /* 0x0000000973097221 */ /* 0x040fe40000010100 */
[----:B------:R-:W-:Y:S01]  /*3e80*/  FADD.FTZ R13, -R115, R13 ;  /* 0x0000000d730d7221 */ /* 0x000fe20000010100 */
[C---:B------:R-:W-:Y:S03]  /*3e90*/  HMMA.16816.F32 R24, R104.reuse, R152, R24 ;  /* 0x000000986818723c */ /* 0x040fe60000001818 */
[C---:B------:R-:W-:Y:S02]  /*3ea0*/  FADD.FTZ R10, -R128.reuse, R10 ;  /* 0x0000000a800a7221 */ /* 0x040fe40000010100 */
[----:B------:R-:W-:Y:S02]  /*3eb0*/  FADD.FTZ R11, -R128, R11 ;  /* 0x0000000b800b7221 */ /* 0x000fe40000010100 */
[----:B------:R-:W-:Y:S01]  /*3ec0*/  FADD.FTZ R17, -R123, R17 ;  /* 0x000000117b117221 */ /* 0x000fe20000010100 */
[-C--:B------:R-:W-:Y:S01]  /*3ed0*/  HMMA.16816.F32 R28, R104, R154.reuse, R28 ;  /* 0x0000009a681c723c */ /* 0x080fe2000000181c */
[C---:B------:R-:W-:Y:S03]  /*3ee0*/  FADD.FTZ R18, -R121.reuse, R18 ;  /* 0x0000001279127221 */ /* 0x040fe60000010100 */
[----:B------:R-:W-:Y:S02]  /*3ef0*/  FMUL.FTZ R222, R222, R17 ;  /* 0x00000011dede7220 */ /* 0x000fe40000410000 */
[----:B------:R-:W-:Y:S02]  /*3f00*/  FADD.FTZ R19, -R121, R19 ;  /* 0x0000001379137221 */ /* 0x000fe40000010100 */
[----:B------:R-:W-:Y:S01]  /*3f10*/  FADD.FTZ R5, -R123, R20 ;  /* 0x000000147b057221 */ /* 0x000fe20000010100 */
[C---:B------:R-:W-:Y:S03]  /*3f20*/  HMMA.16816.F32 R32, R100.reuse, R154, R32 ;  /* 0x0000009a6420723c */ /* 0x040fe60000001820 */
[----:B------:R-:W-:Y:S02]  /*3f30*/  FADD.FTZ R22, -R121, R22 ;  /* 0x0000001679167221 */ /* 0x000fe40000010100 */
[----:B------:R-:W-:Y:S02]  /*3f40*/  FMUL.FTZ R225, R225, R5 ;  /* 0x00000005e1e17220 */ /* 0x000fe40000410000 */
[----:B------:R-:W-:Y:S01]  /*3f50*/  FMUL.FTZ R227, R227, R22 ;  /* 0x00000016e3e37220 */ /* 0x000fe20000410000 */
[-C--:B------:R-:W-:Y:S01]  /*3f60*/  HMMA.16816.F32 R36, R100, R156.reuse, R36 ;  /* 0x0000009c6424723c */ /* 0x080fe20000001824 */
[----:B------:R-:W-:Y:S03]  /*3f70*/  FADD.FTZ R22, -R115, R8 ;  /* 0x0000000873167221 */ /* 0x000fe60000010100 */
[----:B------:R-:W-:Y:S02]  /*3f80*/  FADD.FTZ R21, -R123, R21 ;  /* 0x000000157b157221 */ /* 0x000fe40000010100 */
[----:B------:R-:W-:Y:S02]  /*3f90*/  FMUL.FTZ R213, R213, R22 ;  /* 0x00000016d5d57220 */ /* 0x000fe40000410000 */
[----:B------:R-:W-:Y:S01]  /*3fa0*/  FADD.FTZ R22, -R115, R24 ;  /* 0x0000001873167221 */ /* 0x000fe20000010100 */
[C---:B------:R-:W-:Y:S03]  /*3fb0*/  HMMA.16816.F32 R40, R104.reuse, R156, R40 ;  /* 0x0000009c6828723c */ /* 0x040fe60000001828 */
[----:B------:R-:W-:Y:S02]  /*3fc0*/  FMUL.FTZ R223, R223, R18 ;  /* 0x00000012dfdf7220 */ /* 0x000fe40000410000 */
[----:B------:R-:W-:Y:S02]  /*3fd0*/  FMUL.FTZ R224, R224, R19 ;  /* 0x00000013e0e07220 */ /* 0x000fe40000410000 */
[----:B------:R-:W-:Y:S01]  /*3fe0*/  FADD.FTZ R34, -R121, R34 ;  /* 0x0000002279227221 */ /* 0x000fe20000010100 */
[-C--:B------:R-:W-:Y:S01]  /*3ff0*/  HMMA.16816.F32 R44, R104, R158.reuse, R44 ;  /* 0x0000009e682c723c */ /* 0x080fe2000000182c */
[----:B------:R-:W-:Y:S03]  /*4000*/  FADD.FTZ R17, -R123, R32 ;  /* 0x000000207b117221 */ /* 0x000fe60000010100 */
[----:B------:R-:W-:Y:S02]  /*4010*/  FMUL.FTZ R239, R239, R34 ;  /* 0x00000022efef7220 */ /* 0x000fe40000410000 */
[----:B------:R-:W-:Y:S02]  /*4020*/  FADD.FTZ R34, -R115, R12 ;  /* 0x0000000c73227221 */ /* 0x000fe40000010100 */
        /* <DEDUP_REMOVED lines=9> */
[C---:B------:R-:W-:Y:S01]  /*40c0*/  FADD.FTZ R23, -R121.reuse, R23 ;  /* 0x0000001779177221 */ /* 0x040fe20000010100 */
[C---:B------:R-:W-:Y:S03]  /*40d0*/  HMMA.16816.F32 R56, R104.reuse, R160, R56 ;  /* 0x000000a06838723c */ /* 0x040fe60000001838 */
[C---:B------:R-:W-:Y:S02]  /*40e0*/  FADD.FTZ R35, -R121.reuse, R35 ;  /* 0x0000002379237221 */ /* 0x040fe40000010100 */
[----:B------:R-:W-:Y:S02]  /*40f0*/  FADD.FTZ R38, -R121, R38 ;  /* 0x0000002679267221 */ /* 0x000fe40000010100 */
[C---:B------:R-:W-:Y:S01]  /*4100*/  FADD.FTZ R17, -R123.reuse, R48 ;  /* 0x000000307b117221 */ /* 0x040fe20000010100 */
[-C--:B------:R-:W-:Y:S01]  /*4110*/  HMMA.16816.F32 R60, R104, R162.reuse, R60 ;  /* 0x000000a2683c723c */ /* 0x080fe2000000183c */
[----:B------:R-:W-:Y:S03]  /*4120*/  FADD.FTZ R49, -R123, R49 ;  /* 0x000000317b317221 */ /* 0x000fe60000010100 */
[C---:B------:R-:W-:Y:S02]  /*4130*/  FADD.FTZ R39, -R121.reuse, R39 ;  /* 0x0000002779277221 */ /* 0x040fe40000010100 */
[----:B------:R-:W-:Y:S02]  /*4140*/  FADD.FTZ R6, -R121, R51 ;  /* 0x0000003379067221 */ /* 0x000fe40000010100 */
[C---:B------:R-:W-:Y:S01]  /*4150*/  FADD.FTZ R5, -R123.reuse, R52 ;  /* 0x000000347b057221 */ /* 0x040fe20000010100 */
[----:B------:R-:W-:Y:S03]  /*4160*/  HMMA.16816.F32 R64, R100, R162, R64 ;  /* 0x000000a26440723c */ /* 0x000fe60000001840 */
[C---:B------:R-:W-:Y:S02]  /*4170*/  FADD.FTZ R106, -R123.reuse, R4 ;  /* 0x000000047b6a7221 */ /* 0x040fe40000010100 */
[C---:B------:R-:W-:Y:S02]  /*4180*/  FADD.FTZ R105, -R123.reuse, R16 ;  /* 0x000000107b697221 */ /* 0x040fe40000010100 */
[----:B------:R-:W-:Y:S02]  /*4190*/  FADD.FTZ R53, -R123, R53 ;  /* 0x000000357b357221 */ /* 0x000fe40000010100 */
[C---:B------:R-:W-:Y:S03]  /*41a0*/  FADD.FTZ R7, -R121.reuse, R54 ;  /* 0x0000003679077221 */ /* 0x040fe60000010100 */
[----:B------:R-:W-:Y:S02]  /*41b0*/  FADD.FTZ R18, -R121, R55 ;  /* 0x0000003779127221 */ /* 0x000fe40000010100 */
[C---:B------:R-:W-:Y:S02]  /*41c0*/  FADD.FTZ R25, -R115.reuse, R25 ;  /* 0x0000001973197221 */ /* 0x040fe40000010100 */
[----:B------:R-:W-:Y:S02]  /*41d0*/  FADD.FTZ R29, -R115, R29 ;  /* 0x0000001d731d7221 */ /* 0x000fe40000010100 */
[----:B------:R-:W-:Y:S02]  /*41e0*/  FMUL.FTZ R229, R229, R22 ;  /* 0x00000016e5e57220 */ /* 0x000fe40000410000 */
[----:B------:R-:W-:Y:S02]  /*41f0*/  FMUL.FTZ R233, R233, R34 ;  /* 0x00000022e9e97220 */ /* 0x000fe40000410000 */
[----:B------:R-:W-:Y:S02]  /*4200*/  FADD.FTZ R22, -R115, R40 ;  /* 0x0000002873167221 */ /* 0x000fe40000010100 */
[C---:B------:R-:W-:Y:S02]  /*4210*/  FADD.FTZ R64, -R123.reuse, R64 ;  /* 0x000000407b407221 */ /* 0x040fe40000010100 */
[----:B------:R-:W-:Y:S02]  /*4220*/  FADD.FTZ R123, -R123, R65 ;  /* 0x000000417b7b7221 */ /* 0x000fe40000010100 */
[----:B------:R-:W-:Y:S02]  /*4230*/  FMUL.FTZ R65, R178, R5 ;  /* 0x00000005b2417220 */ /* 0x000fe40000410000 */
        /* <DEDUP_REMOVED lines=71> */
[----:B------:R-:W-:Y:S01]  /*46b0*/  FMUL.FTZ R63, R116, R63 ;  /* 0x0000003f743f7220 */ /* 0x000fe20000410000 */
[----:B------:R-:W-:-:S05]  /*46c0*/  @!P2 BRA `(.L_x_50) ;  /* 0x000001200000a947 */ /* 0x000fca0003800000 */
[----:B------:R-:W-:Y:S01]  /*46d0*/  IMAD.MOV.U32 R9, RZ, RZ, c[0x0][0x190] ;  /* 0x00006400ff097624 */ /* 0x000fe200078e00ff */
[----:B------:R-:W-:Y:S03]  /*46e0*/  ULOP3.LUT UR8, UR4, 0x1, URZ, 0xc0, !UPT ;  /* 0x0000000104087892 */ /* 0x000fe6000f8ec03f */
[----:B------:R-:W-:Y:S01]  /*46f0*/  IMAD.U32 R7, R9, -0x80, RZ ;  /* 0xffffff8009077824 */ /* 0x000fe200078e00ff */
[----:B------:R-:W-:Y:S04]  /*4700*/  UISETP.NE.U32.AND UP0, UPT, UR8, 0x1, UPT ;  /* 0x000000010800788c */ /* 0x000fe8000bf05070 */
[----:B------:R-:W-:Y:S01]  /*4710*/  USEL UR8, UR54, 0x2000, !UP0 ;  /* 0x0000200036087887 */ /* 0x000fe2000c000000 */
[C---:B------:R-:W-:Y:S04]  /*4720*/  LEA R206, P0, R7.reuse, R206, 0x1 ;  /* 0x000000ce07ce7211 */ /* 0x040fe800078008ff */
[----:B------:R-:W-:Y:S01]  /*4730*/  LEA.HI.X.SX32 R207, R7, R207, 0x1, P0 ;  /* 0x000000cf07cf7211 */ /* 0x000fe200000f0eff */
[----:B------:R-:W-:Y:S01]  /*4740*/  IMAD.MOV.U32 R7, RZ, RZ, c[0x0][0x194] ;  /* 0x00006500ff077624 */ /* 0x000fe200078e00ff */
[C---:B------:R-:W-:Y:S02]  /*4750*/  LEA R8, P0, R9.reuse, R206, 0x7 ;  /* 0x000000ce09087211 */ /* 0x040fe400078038ff */
[----:B------:R-:W-:Y:S02]  /*4760*/  IADD3 R202, R202, UR8, RZ ;  /* 0x00000008caca7c10 */ /* 0x000fe4000fffe0ff */
[----:B------:R-:W-:Y:S02]  /*4770*/  LEA.HI.X R9, R9, R207, R7, 0x7, P0 ;  /* 0x000000cf09097211 */ /* 0x000fe400000f3c07 */
[----:B------:R-:W-:Y:S01]  /*4780*/  IADD3 R168, R168, UR8, RZ ;  /* 0x00000008a8a87c10 */ /* 0x000fe2000fffe0ff */
[----:B------:R-:W-:Y:S01]  /*4790*/  @!PT LDS RZ, [RZ] ;  /* 0x00000000fffff984 */ /* 0x000fe20000000800 */
[----:B------:R-:W-:Y:S01]  /*47a0*/  @!PT LDS RZ, [RZ] ;  /* 0x00000000fffff984 */ /* 0x000fe20000000800 */
[----:B------:R-:W-:Y:S01]  /*47b0*/  @!PT LDS RZ, [RZ] ;  /* 0x00000000fffff984 */ /* 0x000fe20000000800 */
[----:B------:R1:W-:Y:S04]  /*47c0*/  LDGSTS.E.BYPASS.LTC128B.128 [R202], [R206.64] ;  /* 0x00000000ceca7fae */ /* 0x0003e8000b901d46 */
[----:B------:R1:W-:Y:S04]  /*47d0*/  LDGSTS.E.BYPASS.LTC128B.128 [R202+0x1000], [R8.64] ;  /* 0x0100000008ca7fae */ /* 0x0003e8000b901d46 */
[----:B------:R-:W0:Y:S02]  /*47e0*/  LDGDEPBAR ;  /* 0x00000000000079af */ /* 0x000e240000000000 */
.L_x_50:
[----:B------:R-:W-:Y:S01]  /*47f0*/  F2FP.PACK_AB R210, R210, R203 ;  /* 0x000000cbd2d2723e */ /* 0x000fe200000000ff */
[----:B------:R-:W-:Y:S01]  /*4800*/  IMAD.SHL.U32 R52, R176, 0x2, RZ ;  /* 0x00000002b0347824 */ /* 0x000fe200078e00ff */
        /* <DEDUP_REMOVED lines=63> */
[----:B------:R-:W-:Y:S06]  /*4c00*/  BAR.SYNC.DEFER_BLOCKING 0x0 ;  /* 0x0000000000007b1d */ /* 0x000fec0000010000 */
[----:B------:R-:W-:Y:S04]  /*4c10*/  LDSM.16.MT88.4 R4, [R173+0x10000] ;  /* 0x01000000ad04783b */ /* 0x000fe80000004200 */
[----:B-1----:R-:W1:Y:S04]  /*4c20*/  LDSM.16.MT88.4 R8, [R52+0x4000] ;  /* 0x004000003408783b */ /* 0x002e680000004200 */
        /* <DEDUP_REMOVED lines=56> */
[----:B------:R-:W-:Y:S02]  /*4fb0*/  IMAD.MOV.U32 R7, RZ, RZ, c[0x0][0x370] ;  /* 0x0000dc00ff077624 */ /* 0x000fe400078e00ff */
[----:B------:R-:W-:Y:S02]  /*4fc0*/  IMAD.SHL.U32 R9, R182, 0x2, RZ ;  /* 0x00000002b6097824 */ /* 0x000fe400078e00ff */
[----:B------:R-:W-:Y:S05]  /*4fd0*/  IMAD.U32 R5, R7, -0x80, RZ ;  /* 0xffffff8007057824 */ /* 0x000fea00078e00ff */
[C---:B------:R-:W-:Y:S04]  /*4fe0*/  LEA R204, P0, R5.reuse, R204, 0x1 ;  /* 0x000000cc05cc7211 */ /* 0x040fe800078008ff */
[----:B------:R-:W-:Y:S01]  /*4ff0*/  LEA.HI.X.SX32 R205, R5, R205, 0x1, P0 ;  /* 0x000000cd05cd7211 */ /* 0x000fe200000f0eff */
[----:B------:R-:W-:Y:S01]  /*5000*/  IMAD.MOV.U32 R5, RZ, RZ, c[0x0][0x374] ;  /* 0x0000dd00ff057624 */ /* 0x000fe200078e00ff */
[C---:B------:R-:W-:Y:S03]  /*5010*/  LEA R10, P0, R7.reuse, R204, 0x7 ;  /* 0x000000cc070a7211 */ /* 0x040fe600078038ff */
[----:B------:R-:W-:Y:S01]  /*5020*/  @!PT LDS RZ, [RZ] ;  /* 0x00000000fffff984 */ /* 0x000fe20000000800 */
[----:B------:R-:W-:Y:S01]  /*5030*/  @!PT LDS RZ, [RZ] ;  /* 0x00000000fffff984 */ /* 0x000fe20000000800 */
[----:B------:R-:W-:Y:S01]  /*5040*/  @!PT LDS RZ, [RZ] ;  /* 0x00000000fffff984 */ /* 0x000fe20000000800 */
[----:B------:R1:W-:Y:S01]  /*5050*/  LDGSTS.E.BYPASS.LTC128B.128 [R9+0x4000], [R204.64] ;  /* 0x04000000cc097fae */ /* 0x0003e2000b901d46 */
[----:B------:R-:W-:Y:S05]  /*5060*/  LEA.HI.X R11, R7, R205, R5, 0x7, P0 ;  /* 0x000000cd070b7211 */ /* 0x000fea00000f3c05 */
[----:B------:R1:W-:Y:S04]  /*5070*/  LDGSTS.E.BYPASS.LTC128B.128 [R9+0x5000], [R10.64] ;  /* 0x050000000a097fae */ /* 0x0003e8000b901d46 */
[----:B------:R-:W0:Y:S02]  /*5080*/  LDGDEPBAR ;  /* 0x00000000000079af */ /* 0x000e240000000000 */
.L_x_51:
[----:B------:R-:W-:Y:S01]  /*5090*/  LDSM.16.M88.4 R20, [R172] ;  /* 0x00000000ac14783b */ /* 0x000fe20000000200 */
[----:B------:R-:W-:Y:S02]  /*50a0*/  ULOP3.LUT UR8, UR4, 0x1, URZ, 0xc0, !UPT ;  /* 0x0000000104087892 */ /* 0x000fe4000f8ec03f */
[----:B------:R-:W-:Y:S01]  /*50b0*/  UISETP.GT.AND UP2, UPT, UR4, UR13, UPT ;  /* 0x0000000d0400728c */ /* 0x000fe2000bf44270 */
[----:B------:R-:W2:Y:S01]  /*50c0*/  LDSM.16.MT88.4 R16, [R52+0x6000] ;  /* 0x006000003410783b */ /* 0x000ea20000004200 */
[----:B------:R-:W-:Y:S02]  /*50d0*/  UISETP.NE.U32.AND UP0, UPT, UR8, 0x1, UPT ;  /* 0x000000010800788c */ /* 0x000fe4000bf05070 */
[----:B------:R-:W-:Y:S01]  /*50e0*/  UIADD3 UR4, UR4, -0x1, URZ ;  /* 0xffffffff04047890 */ /* 0x000fe2000fffe03f */
[----:B------:R-:W3:Y:S04]  /*50f0*/  LDSM.16.M88.4 R12, [R172+0x2000] ;  /* 0x00200000ac0c783b */ /* 0x000ee80000000200 */
[----:B------:R-:W-:Y:S04]  /*5100*/  LDSM.16.M88.4 R24, [R171] ;  /* 0x00000000ab18783b */ /* 0x000fe80000000200 */
[----:B------:R-:W4:Y:S04]  /*5110*/  LDSM.16.MT88.4 R28, [R52+0x6400] ;  /* 0x00640000341c783b */ /* 0x000f280000004200 */
[----:B------:R-:W1:Y:S04]  /*5120*/  LDSM.16.M88.4 R32, [R166] ;  /* 0x00000000a620783b */ /* 0x000e680000000200 */
[----:B------:R-:W-:Y:S04]  /*5130*/  LDSM.16.M88.4 R36, [R170] ;  /* 0x00000000aa24783b */ /* 0x000fe80000000200 */
[----:B------:R-:W1:Y:S04]  /*5140*/  LDSM.16.MT88.4 R40, [R52+0x6800] ;  /* 0x006800003428783b */ /* 0x000e680000004200 */
[----:B------:R-:W1:Y:S04]  /*5150*/  LDSM.16.M88.4 R44, [R170+0x2000] ;  /* 0x00200000aa2c783b */ /* 0x000e680000000200 */
[----:B------:R-:W-:Y:S01]  /*5160*/  LDSM.16.MT88.4 R48, [R52+0x6c00] ;  /* 0x006c00003430783b */ /* 0x000fe20000004200 */
[-C--:B--2---:R-:W-:Y:S08]  /*5170*/  HMMA.16816.F32 R4, R20, R16.reuse, RZ ;  /* 0x000000101404723c */ /* 0x084ff000000018ff */
[C---:B-1-3--:R-:W-:Y:S08]  /*5180*/  HMMA.16816.F32 R8, R12.reuse, R16, RZ ;  /* 0x000000100c08723c */ /* 0x04aff000000018ff */
[-C--:B------:R-:W-:Y:S08]  /*5190*/  HMMA.16816.F32 R12, R12, R18.reuse, RZ ;  /* 0x000000120c0c723c */ /* 0x080ff000000018ff */
[----:B------:R-:W-:Y:S01]  /*51a0*/  HMMA.16816.F32 R16, R20, R18, RZ ;  /* 0x000000121410723c */ /* 0x000fe200000018ff */
[----:B------:R-:W1:Y:S07]  /*51b0*/  LDSM.16.M88.4 R20, [R165] ;  /* 0x00000000a514783b */ /* 0x000e6e0000000200 */
[-C--:B----4-:R-:W-:Y:S08]  /*51c0*/  HMMA.16816.F32 R4, R24, R28.reuse, R4 ;  /* 0x0000001c1804723c */ /* 0x090ff00000001804 */
[C---:B------:R-:W-:Y:S08]  /*51d0*/  HMMA.16816.F32 R8, R32.reuse, R28, R8 ;  /* 0x0000001c2008723c */ /* 0x040ff00000001808 */
[-C--:B------:R-:W-:Y:S01]  /*51e0*/  HMMA.16816.F32 R12, R32, R30.reuse, R12 ;  /* 0x0000001e200c723c */ /* 0x080fe2000000180c */
[----:B------:R-:W2:Y:S07]  /*51f0*/  LDSM.16.M88.4 R32, [R165+0x2000] ;  /* 0x00200000a520783b */ /* 0x000eae0000000200 */
[----:B------:R-:W-:Y:S01]  /*5200*/  HMMA.16816.F32 R16, R24, R30, R16 ;  /* 0x0000001e1810723c */ /* 0x000fe20000001810 */
[----:B------:R-:W-:Y:S04]  /*5210*/  LDSM.16.M88.4 R24, [R172+0x4000] ;  /* 0x00400000ac18783b */ /* 0x000fe80000000200 */
[----:B------:R-:W3:Y:S03]  /*5220*/  LDSM.16.MT88.4 R28, [R52+0x7000] ;  /* 0x00700000341c783b */ /* 0x000ee60000004200 */
        /* <DEDUP_REMOVED lines=8> */
[C---:B--2---:R-:W-:Y:S08]  /*52b0*/  HMMA.16816.F32 R8, R32.reuse, R48, R8 ;  /* 0x000000302008723c */ /* 0x044ff00000001808 */
[-C--:B------:R-:W-:Y:S01]  /*52c0*/  HMMA.16816.F32 R12, R32, R50.reuse, R12 ;  /* 0x00000032200c723c */ /* 0x080fe2000000180c */
[----:B------:R-:W1:Y:S07]  /*52d0*/  LDSM.16.M88.4 R32, [R3] ;  /* 0x000000000320783b */ /* 0x000e6e0000000200 */
[----:B------:R-:W-:Y:S01]  /*52e0*/  HMMA.16816.F32 R16, R20, R50, R16 ;  /* 0x000000321410723c */ /* 0x000fe20000001810 */
[----:B------:R-:W-:Y:S04]  /*52f0*/  LDSM.16.M88.4 R20, [R170+0x4000] ;  /* 0x00400000aa14783b */ /* 0x000fe80000000200 */
[----:B------:R-:W2:Y:S03]  /*5300*/  LDSM.16.MT88.4 R48, [R52+0x7800] ;  /* 0x007800003430783b */ /* 0x000ea60000004200 */
[-C--:B---3--:R-:W-:Y:S08]  /*5310*/  HMMA.16816.F32 R4, R24, R28.reuse, R4 ;  /* 0x0000001c1804723c */ /* 0x088ff00000001804 */
[C---:B----4-:R-:W-:Y:S08]  /*5320*/  HMMA.16816.F32 R8, R44.reuse, R28, R8 ;  /* 0x0000001c2c08723c */ /* 0x050ff00000001808 */
[-C--:B------:R-:W-:Y:S01]  /*5330*/  HMMA.16816.F32 R12, R44, R30.reuse, R12 ;  /* 0x0000001e2c0c723c */ /* 0x080fe2000000180c */
[----:B------:R-:W3:Y:S07]  /*5340*/  LDSM.16.M88.4 R44, [R170+0x6000] ;  /* 0x00600000aa2c783b */ /* 0x000eee0000000200 */
[----:B------:R-:W-:Y:S01]  /*5350*/  HMMA.16816.F32 R16, R24, R30, R16 ;  /* 0x0000001e1810723c */ /* 0x000fe20000001810 */
[----:B------:R-:W-:Y:S04]  /*5360*/  LDSM.16.MT88.4 R28, [R52+0x7c00] ;  /* 0x007c0000341c783b */ /* 0x000fe80000004200 */
[----:B------:R-:W4:Y:S03]  /*5370*/  LDSM.16.M88.4 R24, [R165+0x4000] ;  /* 0x00400000a518783b */ /* 0x000f260000000200 */
[-C--:B------:R-:W-:Y:S08]  /*5380*/  HMMA.16816.F32 R4, R36, R40.reuse, R4 ;  /* 0x000000282404723c */ /* 0x080ff00000001804 */
[C---:B-1----:R-:W-:Y:S07]  /*5390*/  HMMA.16816.F32 R8, R32.reuse, R40, R8 ;  /* 0x000000282008723c */ /* 0x042fee0000001808 */
[----:B------:R-:W-:Y:S01]  /*53a0*/  IMAD.U32 R41, RZ, RZ, UR26 ;  /* 0x0000001aff297e24 */ /* 0x000fe2000f8e00ff */
[-C--:B------:R-:W-:Y:S01]  /*53b0*/  HMMA.16816.F32 R12, R32, R42.reuse, R12 ;  /* 0x0000002a200c723c */ /* 0x080fe2000000180c */
[----:B------:R-:W1:Y:S07]  /*53c0*/  LDSM.16.M88.4 R32, [R165+0x6000] ;  /* 0x00600000a520783b */ /* 0x000e6e0000000200 */
[----:B------:R-:W-:Y:S07]  /*53d0*/  HMMA.16816.F32 R16, R36, R42, R16 ;  /* 0x0000002a2410723c */ /* 0x000fee0000001810 */
[----:B------:R-:W-:Y:S01]  /*53e0*/  @P2 IADD3 R36, P0, R193, UR10, RZ ;  /* 0x0000000ac1242c10 */ /* 0x000fe2000ff1e0ff */
[-C--:B--2---:R-:W-:Y:S01]  /*53f0*/  HMMA.16816.F32 R4, R20, R48.reuse, R4 ;  /* 0x000000301404723c */ /* 0x084fe20000001804 */
[----:B------:R-:W-:Y:S01]  /*5400*/  IMAD.U32 R39, RZ, RZ, UR25 ;  /* 0x00000019ff277e24 */ /* 0x000fe2000f8e00ff */
[----:B------:R-:W-:Y:S03]  /*5410*/  @UP3 UIADD3 UR10, UP1, UR10, -0x200, URZ ;  /* 0xfffffe000a0a3890 */ /* 0x000fe6000ff3e03f */
[----:B------:R-:W-:Y:S01]  /*5420*/  @P2 IADD3.X R37, R179, UR9, RZ, P0, !PT ;  /* 0x00000009b3252c10 */ /* 0x000fe200087fe4ff */
[----:B------:R-:W-:Y:S02]  /*5430*/  @UP3 UIADD3.X UR9, UR9, -0x1, URZ, UP1, !UPT ;  /* 0xffffffff09093890 */ /* 0x000fe40008ffe43f */
[C---:B---3--:R-:W-:Y:S02]  /*5440*/  HMMA.16816.F32 R8, R44.reuse, R48, R8 ;  /* 0x000000302c08723c */ /* 0x048fe40000001808 */
[----:B------:R2:W5:Y:S04]  /*5450*/  @P2 LDG.E R201, [R36.64] ;  /* 0x0000000624c92981 */ /* 0x000568000c1e1900 */
[----:B------:R2:W5:Y:S02]  /*5460*/  @P2 LDG.E R200, [R36.64+0x20] ;  /* 0x0000200624c82981 */ /* 0x000564000c1e1900 */
[-C--:B------:R-:W-:Y:S02]  /*5470*/  HMMA.16816.F32 R12, R44, R50.reuse, R12 ;  /* 0x000000322c0c723c */ /* 0x080fe4000000180c */
[----:B------:R2:W5:Y:S04]  /*5480*/  @P2 LDG.E R199, [R36.64+0x100] ;  /* 0x0001000624c72981 */ /* 0x000568000c1e1900 */
[----:B------:R2:W5:Y:S02]  /*5490*/  @P2 LDG.E R198, [R36.64+0x120] ;  /* 0x0001200624c62981 */ /* 0x000564000c1e1900 */
[----:B------:R-:W-:Y:S02]  /*54a0*/  HMMA.16816.F32 R16, R20, R50, R16 ;  /* 0x000000321410723c */ /* 0x000fe40000001810 */
[----:B------:R-:W-:Y:S06]  /*54b0*/  LDSM.16.MT88.4 R20, [R173+0xc000] ;  /* 0x00c00000ad14783b */ /* 0x000fec0000004200 */
[-C--:B----4-:R-:W-:Y:S08]  /*54c0*/  HMMA.16816.F32 R4, R24, R28.reuse, R4 ;  /* 0x0000001c1804723c */ /* 0x090ff00000001804 */
[C---:B-1----:R-:W-:Y:S07]  /*54d0*/  HMMA.16816.F32 R8, R32.reuse, R28, R8 ;  /* 0x0000001c2008723c */ /* 0x042fee0000001808 */
[----:B------:R-:W-:Y:S01]  /*54e0*/  IMAD.U32 R29, RZ, RZ, UR28 ;  /* 0x0000001cff1d7e24 */ /* 0x000fe2000f8e00ff */
[-C--:B------:R-:W-:Y:S01]  /*54f0*/  HMMA.16816.F32 R12, R32, R30.reuse, R12 ;  /* 0x0000001e200c723c */ /* 0x080fe2000000180c */
[----:B--2---:R-:W-:Y:S06]  /*5500*/  IMAD.U32 R37, RZ, RZ, UR21 ;  /* 0x00000015ff257e24 */ /* 0x004fec000f8e00ff */
[----:B------:R-:W-:Y:S01]  /*5510*/  IMAD.U32 R33, RZ, RZ, UR27 ;  /* 0x0000001bff217e24 */ /* 0x000fe2000f8e00ff */
[----:B------:R-:W-:Y:S01]  /*5520*/  HMMA.16816.F32 R16, R24, R30, R16 ;  /* 0x0000001e1810723c */ /* 0x000fe20000001810 */
[----:B------:R-:W-:Y:S01]  /*5530*/  IMAD.U32 R35, RZ, RZ, UR28 ;  /* 0x0000001cff237e24 */ /* 0x000fe2000f8e00ff */
[----:B------:R-:W-:Y:S02]  /*5540*/  RED.E.ADD.F32.FTZ.RN.STRONG.GPU [R208.64], R4 ;  /* 0x00000004d000798e */ /* 0x000fe4000c10e786 */
[-C--:B------:R-:W-:Y:S01]  /*5550*/  LEA R32, P1, R29, R208.reuse, 0x2 ;  /* 0x000000d01d207211 */ /* 0x080fe200078210ff */
[----:B------:R-:W-:Y:S01]  /*5560*/  IMAD.U32 R29, RZ, RZ, UR27 ;  /* 0x0000001bff1d7e24 */ /* 0x000fe2000f8e00ff */
[-C--:B------:R-:W-:Y:S01]  /*5570*/  LEA R28, P0, R33, R208.reuse, 0x2 ;  /* 0x000000d0211c7211 */ /* 0x080fe200078010ff */
[----:B------:R-:W-:Y:S01]  /*5580*/  IMAD.U32 R25, RZ, RZ, UR26 ;  /* 0x0000001aff197e24 */ /* 0x000fe2000f8e00ff */
[-C--:B------:R-:W-:Y:S01]  /*5590*/  LEA.HI.X.SX32 R33, R35, R209.reuse, 0x2, P1 ;  /* 0x000000d123217211 */ /* 0x080fe200008f16ff */
[----:B------:R-:W-:Y:S03]  /*55a0*/  IMAD.U32 R31, RZ, RZ, UR24 ;  /* 0x00000018ff1f7e24 */ /* 0x000fe6000f8e00ff */
[-C--:B------:R-:W-:Y:S01]  /*55b0*/  LEA.HI.X.SX32 R29, R29, R209.reuse, 0x2, P0 ;  /* 0x000000d11d1d7211 */ /* 0x080fe200000f16ff */
[----:B------:R1:W-:Y:S01]  /*55c0*/  RED.E.ADD.F32.FTZ.RN.STRONG.GPU [R32.64], R5 ;  /* 0x000000052000798e */ /* 0x0003e2000c10e786 */
[-C--:B------:R-:W-:Y:S01]  /*55d0*/  LEA R30, P0, R25, R208.reuse, 0x2 ;  /* 0x000000d0191e7211 */ /* 0x080fe200078010ff */
[----:B------:R-:W-:Y:S01]  /*55e0*/  IMAD.U32 R27, RZ, RZ, UR23 ;  /* 0x00000017ff1b7e24 */ /* 0x000fe2000f8e00ff */
[-C--:B------:R-:W-:Y:S01]  /*55f0*/  LEA R24, P1, R31, R208.reuse, 0x2 ;  /* 0x000000d01f187211 */ /* 0x080fe200078210ff */
[----:B------:R2:W-:Y:S01]  /*5600*/  RED.E.ADD.F32.FTZ.RN.STRONG.GPU [R28.64], R6 ;  /* 0x000000061c00798e */ /* 0x0005e2000c10e786 */
[-C--:B------:R-:W-:Y:S01]  /*5610*/  LEA.HI.X.SX32 R31, R41, R209.reuse, 0x2, P0 ;  /* 0x000000d1291f7211 */ /* 0x080fe200000f16ff */
[----:B------:R-:W-:Y:S01]  /*5620*/  IMAD.U32 R35, RZ, RZ, UR25 ;  /* 0x00000019ff237e24 */ /* 0x000fe2000f8e00ff */
[-C--:B------:R-:W-:Y:S01]  /*5630*/  LEA R26, P2, R39, R208.reuse, 0x2 ;  /* 0x000000d0271a7211 */ /* 0x080fe200078410ff */
[----:B------:R-:W-:Y:S02]  /*5640*/  IMAD.U32 R25, RZ, RZ, UR24 ;  /* 0x00000018ff197e24 */ /* 0x000fe4000f8e00ff */
[----:B------:R3:W-:Y:S01]  /*5650*/  RED.E.ADD.F32.FTZ.RN.STRONG.GPU [R30.64], R7 ;  /* 0x000000071e00798e */ /* 0x0007e2000c10e786 */
[----:B------:R-:W-:Y:S02]  /*5660*/  IMAD.U32 R39, RZ, RZ, UR22 ;  /* 0x00000016ff277e24 */ /* 0x000fe4000f8e00ff */
[-C--:B------:R-:W-:Y:S01]  /*5670*/  LEA.HI.X.SX32 R25, R25, R209.reuse, 0x2, P1 ;  /* 0x000000d119197211 */ /* 0x080fe200008f16ff */
[----:B-1----:R-:W-:Y:S02]  /*5680*/  IMAD.U32 R5, RZ, RZ, UR23 ;  /* 0x00000017ff057e24 */ /* 0x002fe4000f8e00ff */
[----:B------:R-:W-:Y:S01]  /*5690*/  IMAD.U32 R33, RZ, RZ, UR19 ;  /* 0x00000013ff217e24 */ /* 0x000fe2000f8e00ff */
[-C--:B--2---:R-:W-:Y:S02]  /*56a0*/  LEA R28, P0, R27, R208.reuse, 0x2 ;  /* 0x000000d01b1c7211 */ /* 0x084fe400078010ff */
[-C--:B------:R-:W-:Y:S01]  /*56b0*/  LEA.HI.X.SX32 R27, R35, R209.reuse, 0x2, P2 ;  /* 0x000000d1231b7211 */ /* 0x080fe200010f16ff */
[----:B------:R-:W-:Y:S01]  /*56c0*/  IMAD.U32 R35, RZ, RZ, UR20 ;  /* 0x00000014ff237e24 */ /* 0x000fe2000f8e00ff */
[-C--:B------:R-:W-:Y:S01]  /*56d0*/  LEA.HI.X.SX32 R29, R5, R209.reuse, 0x2, P0 ;  /* 0x000000d1051d7211 */ /* 0x080fe200000f16ff */
[----:B------:R-:W-:Y:S01]  /*56e0*/  IMAD.U32 R5, RZ, RZ, UR22 ;  /* 0x00000016ff057e24 */ /* 0x000fe2000f8e00ff */
[-C--:B------:R-:W-:Y:S01]  /*56f0*/  LEA R6, P2, R37, R208.reuse, 0x2 ;  /* 0x000000d025067211 */ /* 0x080fe200078410ff */
[----:B------:R1:W-:Y:S01]  /*5700*/  RED.E.ADD.F32.FTZ.RN.STRONG.GPU [R26.64], R8 ;  /* 0x000000081a00798e */ /* 0x0003e2000c10e786 */
[----:B---3--:R-:W-:Y:S01]  /*5710*/  IMAD.U32 R7, RZ, RZ, UR21 ;  /* 0x00000015ff077e24 */ /* 0x008fe2000f8e00ff */
[-C--:B------:R-:W-:Y:S01]  /*5720*/  LEA R4, P1, R35, R208.reuse, 0x2 ;  /* 0x000000d023047211 */ /* 0x080fe200078210ff */
[----:B------:R-:W-:Y:S01]  /*5730*/  IMAD.U32 R35, RZ, RZ, UR17 ;  /* 0x00000011ff237e24 */ /* 0x000fe2000f8e00ff */
[-C--:B------:R-:W-:Y:S01]  /*5740*/  LEA R36, P0, R5, R208.reuse, 0x2 ;  /* 0x000000d005247211 */ /* 0x080fe200078010ff */
[----:B------:R2:W-:Y:S01]  /*5750*/  RED.E.ADD.F32.FTZ.RN.STRONG.GPU [R24.64], R9 ;  /* 0x000000091800798e */ /* 0x0005e2000c10e786 */
[----:B------:R-:W-:Y:S01]  /*5760*/  IMAD.U32 R5, RZ, RZ, UR20 ;  /* 0x00000014ff057e24 */ /* 0x000fe2000f8e00ff */
[-C--:B------:R-:W-:Y:S01]  /*5770*/  LEA.HI.X.SX32 R7, R7, R209.reuse, 0x2, P2 ;  /* 0x000000d107077211 */ /* 0x080fe200010f16ff */
[----:B------:R-:W-:Y:S01]  /*5780*/  IMAD.U32 R31, RZ, RZ, UR16 ;  /* 0x00000010ff1f7e24 */ /* 0x000fe2000f8e00ff */
[-C--:B------:R-:W-:Y:S01]  /*5790*/  LEA.HI.X.SX32 R37, R39, R209.reuse, 0x2, P0 ;  /* 0x000000d127257211 */ /* 0x080fe200000f16ff */
[----:B------:R3:W-:Y:S01]  /*57a0*/  RED.E.ADD.F32.FTZ.RN.STRONG.GPU [R28.64], R10 ;  /* 0x0000000a1c00798e */ /* 0x0007e2000c10e786 */
[-C--:B------:R-:W-:Y:S01]  /*57b0*/  LEA.HI.X.SX32 R5, R5, R209.reuse, 0x2, P1 ;  /* 0x000000d105057211 */ /* 0x080fe200008f16ff */
[----:B------:R-:W-:Y:S02]  /*57c0*/  IMAD.U32 R39, RZ, RZ, UR18 ;  /* 0x00000012ff277e24 */ /* 0x000fe4000f8e00ff */
[----:B------:R4:W-:Y:S04]  /*57d0*/  RED.E.ADD.F32.FTZ.RN.STRONG.GPU [R36.64], R11 ;  /* 0x0000000b2400798e */ /* 0x0009e8000c10e786 */
[----:B------:R4:W-:Y:S04]  /*57e0*/  RED.E.ADD.F32.FTZ.RN.STRONG.GPU [R6.64], R16 ;  /* 0x000000100600798e */ /* 0x0009e8000c10e786 */
[----:B------:R4:W-:Y:S01]  /*57f0*/  RED.E.ADD.F32.FTZ.RN.STRONG.GPU [R4.64], R17 ;  /* 0x000000110400798e */ /* 0x0009e2000c10e786 */
[-C--:B-1----:R-:W-:Y:S01]  /*5800*/  LEA R8, P0, R33, R208.reuse, 0x2 ;  /* 0x000000d021087211 */ /* 0x082fe200078010ff */
[----:B------:R-:W-:Y:S02]  /*5810*/  IMAD.U32 R27, RZ, RZ, UR17 ;  /* 0x00000011ff1b7e24 */ /* 0x000fe4000f8e00ff */
[----:B------:R-:W-:Y:S02]  /*5820*/  IMAD.U32 R33, RZ, RZ, UR16 ;  /* 0x00000010ff217e24 */ /* 0x000fe4000f8e00ff */
[----:B--2---:R-:W-:Y:S01]  /*5830*/  IMAD.U32 R9, RZ, RZ, UR19 ;  /* 0x00000013ff097e24 */ /* 0x004fe2000f8e00ff */
[-C--:B------:R-:W-:Y:S01]  /*5840*/  LEA R32, P3, R27, R208.reuse, 0x2 ;  /* 0x000000d01b207211 */ /* 0x080fe200078610ff */
[----:B------:R-:W-:Y:S01]  /*5850*/  IMAD.U32 R25, RZ, RZ, UR18 ;  /* 0x00000012ff197e24 */ /* 0x000fe2000f8e00ff */
[-C--:B------:R-:W-:Y:S02]  /*5860*/  LEA R34, P2, R33, R208.reuse, 0x2 ;  /* 0x000000d021227211 */ /* 0x080fe400078410ff */
[-C--:B------:R-:W-:Y:S01]  /*5870*/  LEA.HI.X.SX32 R9, R9, R209.reuse, 0x2, P0 ;  /* 0x000000d109097211 */ /* 0x080fe200000f16ff */
[----:B---3--:R-:W-:Y:S01]  /*5880*/  IMAD.U32 R29, RZ, RZ, UR15 ;  /* 0x0000000fff1d7e24 */ /* 0x008fe2000f8e00ff */
[-C--:B------:R-:W-:Y:S01]  /*5890*/  LEA R24, P0, R25, R208.reuse, 0x2 ;  /* 0x000000d019187211 */ /* 0x080fe200078010ff */
[----:B----4-:R-:W-:Y:S02]  /*58a0*/  IMAD.U32 R11, RZ, RZ, UR14 ;  /* 0x0000000eff0b7e24 */ /* 0x010fe4000f8e00ff */
[----:B------:R-:W-:Y:S01]  /*58b0*/  RED.E.ADD.F32.FTZ.RN.STRONG.GPU [R8.64], R18 ;  /* 0x000000120800798e */ /* 0x000fe2000c10e786 */
[-C--:B------:R-:W-:Y:S01]  /*58c0*/  LEA.HI.X.SX32 R25, R39, R209.reuse, 0x2, P0 ;  /* 0x000000d127197211 */ /* 0x080fe200000f16ff */
[----:B------:R-:W-:Y:S01]  /*58d0*/  IMAD.U32 R7, RZ, RZ, UR15 ;  /* 0x0000000fff077e24 */ /* 0x000fe2000f8e00ff */
[-C--:B------:R-:W-:Y:S03]  /*58e0*/  LEA.HI.X.SX32 R33, R35, R209.reuse, 0x2, P3 ;  /* 0x000000d123217211 */ /* 0x080fe600018f16ff */
[----:B------:R-:W-:Y:S01]  /*58f0*/  RED.E.ADD.F32.FTZ.RN.STRONG.GPU [R24.64], R19 ;  /* 0x000000131800798e */ /* 0x000fe2000c10e786 */
[----:B------:R-:W-:Y:S01]  /*5900*/  IMAD.U32 R5, RZ, RZ, UR14 ;  /* 0x0000000eff057e24 */ /* 0x000fe2000f8e00ff */
[-C--:B------:R-:W-:Y:S02]  /*5910*/  LEA R36, P1, R29, R208.reuse, 0x2 ;  /* 0x000000d01d247211 */ /* 0x080fe400078210ff */
[----:B------:R-:W-:Y:S01]  /*5920*/  LEA R38, P0, R11, R208, 0x2 ;  /* 0x000000d00b267211 */ /* 0x000fe200078010ff */
[----:B------:R-:W-:Y:S01]  /*5930*/  RED.E.ADD.F32.FTZ.RN.STRONG.GPU [R32.64], R12 ;  /* 0x0000000c2000798e */ /* 0x000fe2000c10e786 */
[-C--:B------:R-:W-:Y:S02]  /*5940*/  LEA.HI.X.SX32 R35, R31, R209.reuse, 0x2, P2 ;  /* 0x000000d11f237211 */ /* 0x080fe400010f16ff */
[-C--:B------:R-:W-:Y:S01]  /*5950*/  LEA.HI.X.SX32 R37, R7, R209.reuse, 0x2, P1 ;  /* 0x000000d107257211 */ /* 0x080fe200008f16ff */
[----:B------:R-:W-:Y:S01]  /*5960*/  LDSM.16.MT88.4 R8, [R169] ;  /* 0x00000000a908783b */ /* 0x000fe20000004200 */
[----:B------:R-:W-:Y:S02]  /*5970*/  LEA.HI.X.SX32 R39, R5, R209, 0x2, P0 ;  /* 0x000000d105277211 */ /* 0x000fe400000f16ff */
[----:B------:R-:W-:Y:S01]  /*5980*/  PLOP3.LUT P1, PT, PT, PT, UP0, 0x80, 0x0 ;  /* 0x000000000000781c */ /* 0x000fe20003f2f008 */
[----:B------:R-:W1:Y:S01]  /*5990*/  LDSM.16.MT88.4 R4, [R173+0x8000] ;  /* 0x00800000ad04783b */ /* 0x000e620000004200 */
[----:B------:R-:W-:Y:S01]  /*59a0*/  PLOP3.LUT P0, PT, PT, PT, UP2, 0x80, 0x0 ;  /* 0x000000000000781c */ /* 0x000fe20003f0f028 */
[----:B------:R-:W-:Y:S02]  /*59b0*/  @UP3 UIADD3 UR12, UP0, UR12, -0x200, URZ ;  /* 0xfffffe000c0c3890 */ /* 0x000fe4000ff1e03f */
[----:B------:R-:W-:Y:S02]  /*59c0*/  RED.E.ADD.F32.FTZ.RN.STRONG.GPU [R34.64], R13 ;  /* 0x0000000d2200798e */ /* 0x000fe4000c10e786 */
[----:B------:R-:W-:Y:S02]  /*59d0*/  @UP3 UIADD3.X UR11, UR11, -0x1, URZ, UP0, !UPT ;  /* 0xffffffff0b0b3890 */ /* 0x000fe400087fe43f */
[----:B------:R-:W-:Y:S04]  /*59e0*/  RED.E.ADD.F32.FTZ.RN.STRONG.GPU [R36.64], R14 ;  /* 0x0000000e2400798e */ /* 0x000fe8000c10e786 */
[----:B------:R-:W-:Y:S04]  /*59f0*/  RED.E.ADD.F32.FTZ.RN.STRONG.GPU [R38.64], R15 ;  /* 0x0000000f2600798e */ /* 0x000fe8000c10e786 */
[----:B------:R-:W-:Y:S04]  /*5a00*/  LDSM.16.MT88.4 R16, [R173+0x8800] ;  /* 0x00880000ad10783b */ /* 0x000fe80000004200 */
[----:B------:R-:W2:Y:S04]  /*5a10*/  LDSM.16.MT88.4 R24, [R169+0x400] ;  /* 0x00040000a918783b */ /* 0x000ea80000004200 */
[----:B------:R-:W3:Y:S04]  /*5a20*/  LDSM.16.MT88.4 R28, [R173+0xc800] ;  /* 0x00c80000ad1c783b */ /* 0x000ee80000004200 */
[----:B------:R-:W-:Y:S04]  /*5a30*/  LDSM.16.MT88.4 R12, [R169+0x800] ;  /* 0x00080000a90c783b */ /* 0x000fe80000004200 */
[----:B------:R-:W-:Y:S01]  /*5a40*/  LDSM.16.MT88.4 R32, [R173+0xd000] ;  /* 0x00d00000ad20783b */ /* 0x000fe20000004200 */
[-C--:B-1----:R-:W-:Y:S08]  /*5a50*/  HMMA.16816.F32 R84, R4, R8.reuse, R84 ;  /* 0x000000080454723c */ /* 0x082ff00000001854 */
[C---:B------:R-:W-:Y:S08]  /*5a60*/  HMMA.16816.F32 R88, R20.reuse, R8, R88 ;  /* 0x000000081458723c */ /* 0x040ff00000001858 */
[-C--:B------:R-:W-:Y:S01]  /*5a70*/  HMMA.16816.F32 R92, R20, R10.reuse, R92 ;  /* 0x0000000a145c723c */ /* 0x080fe2000000185c */
[----:B------:R-:W1:Y:S07]  /*5a80*/  LDSM.16.MT88.4 R20, [R173+0x9000] ;  /* 0x00900000ad14783b */ /* 0x000e6e0000004200 */
[----:B------:R-:W-:Y:S01]  /*5a90*/  HMMA.16816.F32 R96, R4, R10, R96 ;  /* 0x0000000a0460723c */ /* 0x000fe20000001860 */
[----:B------:R-:W-:Y:S04]  /*5aa0*/  LDSM.16.MT88.4 R4, [R173+0x9800] ;  /* 0x00980000ad04783b */ /* 0x000fe80000004200 */
[----:B------:R-:W4:Y:S03]  /*5ab0*/  LDSM.16.MT88.4 R8, [R169+0xc00] ;  /* 0x000c0000a908783b */ /* 0x000f260000004200 */
[-C--:B--2---:R-:W-:Y:S08]  /*5ac0*/  HMMA.16816.F32 R84, R16, R24.reuse, R84 ;  /* 0x000000181054723c */ /* 0x084ff00000001854 */
[C---:B---3--:R-:W-:Y:S08]  /*5ad0*/  HMMA.16816.F32 R88, R28.reuse, R24, R88 ;  /* 0x000000181c58723c */ /* 0x048ff00000001858 */
[-C--:B------:R-:W-:Y:S01]  /*5ae0*/  HMMA.16816.F32 R92, R28, R26.reuse, R92 ;  /* 0x0000001a1c5c723c */ /* 0x080fe2000000185c */
[----:B------:R-:W2:Y:S07]  /*5af0*/  LDSM.16.MT88.4 R28, [R173+0xd800] ;  /* 0x00d80000ad1c783b */ /* 0x000eae0000004200 */
[----:B------:R-:W-:Y:S01]  /*5b00*/  HMMA.16816.F32 R96, R16, R26, R96 ;  /* 0x0000001a1060723c */ /* 0x000fe20000001860 */
[----:B------:R-:W-:Y:S04]  /*5b10*/  LDSM.16.MT88.4 R16, [R173+0xa000] ;  /* 0x00a00000ad10783b */ /* 0x000fe80000004200 */
[----:B------:R-:W3:Y:S03]  /*5b20*/  LDSM.16.MT88.4 R24, [R169+0x1000] ;  /* 0x00100000a918783b */ /* 0x000ee60000004200 */
[-C--:B-1----:R-:W-:Y:S08]  /*5b30*/  HMMA.16816.F32 R84, R20, R12.reuse, R84 ;  /* 0x0000000c1454723c */ /* 0x082ff00000001854 */
[C---:B------:R-:W-:Y:S08]  /*5b40*/  HMMA.16816.F32 R88, R32.reuse, R12, R88 ;  /* 0x0000000c2058723c */ /* 0x040ff00000001858 */
[-C--:B------:R-:W-:Y:S01]  /*5b50*/  HMMA.16816.F32 R92, R32, R14.reuse, R92 ;  /* 0x0000000e205c723c */ /* 0x080fe2000000185c */
[----:B------:R-:W1:Y:S07]  /*5b60*/  LDSM.16.MT88.4 R32, [R173+0xe000] ;  /* 0x00e00000ad20783b */ /* 0x000e6e0000004200 */
[----:B------:R-:W-:Y:S01]  /*5b70*/  HMMA.16816.F32 R96, R20, R14, R96 ;  /* 0x0000000e1460723c */ /* 0x000fe20000001860 */
[----:B------:R-:W-:Y:S04]  /*5b80*/  LDSM.16.MT88.4 R12, [R173+0xa800] ;  /* 0x00a80000ad0c783b */ /* 0x000fe80000004200 */
[----:B------:R-:W1:Y:S03]  /*5b90*/  LDSM.16.MT88.4 R20, [R169+0x1400] ;  /* 0x00140000a914783b */ /* 0x000e660000004200 */
[-C--:B----4-:R-:W-:Y:S08]  /*5ba0*/  HMMA.16816.F32 R84, R4, R8.reuse, R84 ;  /* 0x000000080454723c */ /* 0x090ff00000001854 */
[C---:B--2---:R-:W-:Y:S08]  /*5bb0*/  HMMA.16816.F32 R88, R28.reuse, R8, R88 ;  /* 0x000000081c58723c */ /* 0x044ff00000001858 */
[-C--:B------:R-:W-:Y:S01]  /*5bc0*/  HMMA.16816.F32 R92, R28, R10.reuse, R92 ;  /* 0x0000000a1c5c723c */ /* 0x080fe2000000185c */
[----:B------:R-:W2:Y:S07]  /*5bd0*/  LDSM.16.MT88.4 R28, [R173+0xe800] ;  /* 0x00e80000ad1c783b */ /* 0x000eae0000004200 */
[----:B------:R-:W-:Y:S01]  /*5be0*/  HMMA.16816.F32 R96, R4, R10, R96 ;  /* 0x0000000a0460723c */ /* 0x000fe20000001860 */
[----:B------:R-:W-:Y:S04]  /*5bf0*/  LDSM.16.MT88.4 R4, [R173+0xb000] ;  /* 0x00b00000ad04783b */ /* 0x000fe80000004200 */
[----:B------:R-:W4:Y:S03]  /*5c00*/  LDSM.16.MT88.4 R8, [R169+0x1800] ;  /* 0x00180000a908783b */ /* 0x000f260000004200 */
[-C--:B---3--:R-:W-:Y:S08]  /*5c10*/  HMMA.16816.F32 R84, R16, R24.reuse, R84 ;  /* 0x000000181054723c */ /* 0x088ff00000001854 */
[C---:B-1----:R-:W-:Y:S08]  /*5c20*/  HMMA.16816.F32 R88, R32.reuse, R24, R88 ;  /* 0x000000182058723c */ /* 0x042ff00000001858 */
[-C--:B------:R-:W-:Y:S01]  /*5c30*/  HMMA.16816.F32 R92, R32, R26.reuse, R92 ;  /* 0x0000001a205c723c */ /* 0x080fe2000000185c */
[----:B------:R-:W1:Y:S07]  /*5c40*/  LDSM.16.MT88.4 R32, [R173+0xf000] ;  /* 0x00f00000ad20783b */ /* 0x000e6e0000004200 */
[----:B------:R-:W-:Y:S01]  /*5c50*/  HMMA.16816.F32 R96, R16, R26, R96 ;  /* 0x0000001a1060723c */ /* 0x000fe20000001860 */
[----:B------:R-:W-:Y:S04]  /*5c60*/  LDSM.16.MT88.4 R16, [R173+0xb800] ;  /* 0x00b80000ad10783b */ /* 0x000fe80000004200 */
[----:B------:R-:W3:Y:S03]  /*5c70*/  LDSM.16.MT88.4 R24, [R169+0x1c00] ;  /* 0x001c0000a918783b */ /* 0x000ee60000004200 */
[-C--:B------:R-:W-:Y:S08]  /*5c80*/  HMMA.16816.F32 R84, R12, R20.reuse, R84 ;  /* 0x000000140c54723c */ /* 0x080ff00000001854 */
[C---:B--2---:R-:W-:Y:S08]  /*5c90*/  HMMA.16816.F32 R88, R28.reuse, R20, R88 ;  /* 0x000000141c58723c */ /* 0x044ff00000001858 */
[-C--:B------:R-:W-:Y:S01]  /*5ca0*/  HMMA.16816.F32 R92, R28, R22.reuse, R92 ;  /* 0x000000161c5c723c */ /* 0x080fe2000000185c */
[----:B------:R-:W2:Y:S07]  /*5cb0*/  LDSM.16.MT88.4 R28, [R173+0xf800] ;  /* 0x00f80000ad1c783b */ /* 0x000eae0000004200 */
[----:B------:R-:W-:Y:S08]  /*5cc0*/  HMMA.16816.F32 R96, R12, R22, R96 ;  /* 0x000000160c60723c */ /* 0x000ff00000001860 */
[-C--:B----4-:R-:W-:Y:S08]  /*5cd0*/  HMMA.16816.F32 R84, R4, R8.reuse, R84 ;  /* 0x000000080454723c */ /* 0x090ff00000001854 */
[C---:B-1----:R-:W-:Y:S08]  /*5ce0*/  HMMA.16816.F32 R88, R32.reuse, R8, R88 ;  /* 0x000000082058723c */ /* 0x042ff00000001858 */
[-C--:B------:R-:W-:Y:S08]  /*5cf0*/  HMMA.16816.F32 R92, R32, R10.reuse, R92 ;  /* 0x0000000a205c723c */ /* 0x080ff0000000185c */
[----:B------:R-:W-:Y:S07]  /*5d00*/  HMMA.16816.F32 R96, R4, R10, R96 ;  /* 0x0000000a0460723c */ /* 0x000fee0000001860 */
[C---:B------:R-:W-:Y:S01]  /*5d10*/  IADD3 R4, R169.reuse, -0x2000, RZ ;  /* 0xffffe000a9047810 */ /* 0x040fe20007ffe0ff */
[-C--:B---3--:R-:W-:Y:S05]  /*5d20*/  HMMA.16816.F32 R84, R16, R24.reuse, R84 ;  /* 0x000000181054723c */ /* 0x088fea0000001854 */
[----:B------:R-:W-:Y:S03]  /*5d30*/  @P1 IADD3 R4, R169, 0x2000, RZ ;  /* 0x00002000a9041810 */ /* 0x000fe60007ffe0ff */
[C---:B--2---:R-:W-:Y:S04]  /*5d40*/  HMMA.16816.F32 R88, R28.reuse, R24, R88 ;  /* 0x000000181c58723c */ /* 0x044fe80000001858 */
[----:B------:R-:W-:Y:S04]  /*5d50*/  IMAD.MOV.U32 R169, RZ, RZ, R4 ;  /* 0x000000ffffa97224 */ /* 0x000fe800078e0004 */
[-C--:B------:R-:W-:Y:S08]  /*5d60*/  HMMA.16816.F32 R92, R28, R26.reuse, R92 ;  /* 0x0000001a1c5c723c */ /* 0x080ff0000000185c */
[----:B------:R-:W-:Y:S01]  /*5d70*/  HMMA.16816.F32 R96, R16, R26, R96 ;  /* 0x0000001a1060723c */ /* 0x000fe20000001860 */
[----:B------:R-:W-:-:S07]  /*5d80*/  @P0 BRA `(.L_x_52) ;  /* 0xffffc4c000000947 */ /* 0x000fce000383ffff */
.L_x_49:
[----:B------:R-:W-:Y:S07]  /*5d90*/  @!UPT UIADD3 URZ, URZ, URZ, URZ ;  /* 0x0000003f3f3ff290 */ /* 0x000fee000fffe03f */
[----:B------:R-:W4:Y:S01]  /*5da0*/  S2R R0, SR_TID.X ;  /* 0x0000000000007919 */ /* 0x000f220000002100 */
[----:B------:R-:W-:Y:S01]  /*5db0*/  FMUL.FTZ R84, R84, c[0x0][0x2e0] ;  /* 0x0000b80054547a20 */ /* 0x000fe20000410000 */
[----:B------:R-:W-:Y:S01]  /*5dc0*/  F2FP.PACK_AB R68, R69, R68 ;  /* 0x000000444544723e */ /* 0x000fe200000000ff */
[----:B------:R-:W-:Y:S01]  /*5dd0*/  FMUL.FTZ R85, R85, c[0x0][0x2e0] ;  /* 0x0000b80055557a20 */ /* 0x000fe20000410000 */
[----:B------:R-:W-:Y:S01]  /*5de0*/  BAR.SYNC.DEFER_BLOCKING 0x0 ;  /* 0x0000000000007b1d */ /* 0x000fe20000010000 */
[----:B------:R-:W-:Y:S01]  /*5df0*/  FMUL.FTZ R86, R86, c[0x0][0x2e0] ;  /* 0x0000b80056567a20 */ /* 0x000fe20000410000 */
[----:B------:R-:W-:Y:S01]  /*5e00*/  F2FP.PACK_AB R70, R71, R70 ;  /* 0x000000464746723e */ /* 0x000fe200000000ff */
[----:B------:R-:W-:Y:S01]  /*5e10*/  FMUL.FTZ R87, R87, c[0x0][0x2e0] ;  /* 0x0000b80057577a20 */ /* 0x000fe20000410000 */
[----:B------:R-:W-:Y:S01]  /*5e20*/  F2FP.PACK_AB R84, R85, R84 ;  /* 0x000000545554723e */ /* 0x000fe200000000ff */
[----:B------:R-:W-:Y:S01]  /*5e30*/  FMUL.FTZ R96, R96, c[0x0][0x2e0] ;  /* 0x0000b80060607a20 */ /* 0x000fe20000410000 */
[----:B------:R-:W3:Y:S01]  /*5e40*/  S2R R2, SR_CTAID.Y ;  /* 0x0000000000027919 */ /* 0x000ee20000002600 */
        /* <DEDUP_REMOVED lines=13> */
[----:B----4-:R-:W-:Y:S01]  /*5f20*/  SHF.R.S32.HI R5, RZ, 0x1f, R0 ;  /* 0x0000001fff057819 */ /* 0x010fe20000011400 */
[----:B------:R-:W-:Y:S01]  /*5f30*/  FMUL.FTZ R92, R92, c[0x0][0x2e0] ;  /* 0x0000b8005c5c7a20 */ /* 0x000fe20000410000 */
[----:B------:R-:W-:Y:S01]  /*5f40*/  F2FP.PACK_AB R88, R89, R88 ;  /* 0x000000585958723e */ /* 0x000fe200000000ff */
[----:B------:R-:W-:Y:S01]  /*5f50*/  FMUL.FTZ R93, R93, c[0x0][0x2e0] ;  /* 0x0000b8005d5d7a20 */ /* 0x000fe20000410000 */
[----:B------:R-:W-:Y:S01]  /*5f60*/  LEA.HI R5, R5, R0, RZ, 0x2 ;  /* 0x0000000005057211 */ /* 0x000fe200078f10ff */
[----:B------:R-:W-:Y:S01]  /*5f70*/  FMUL.FTZ R94, R94, c[0x0][0x2e0] ;  /* 0x0000b8005e5e7a20 */ /* 0x000fe20000410000 */
[----:B------:R-:W-:Y:S01]  /*5f80*/  F2FP.PACK_AB R90, R91, R90 ;  /* 0x0000005a5b5a723e */ /* 0x000fe200000000ff */
[----:B------:R-:W-:Y:S01]  /*5f90*/  FMUL.FTZ R95, R95, c[0x0][0x2e0] ;  /* 0x0000b8005f5f7a20 */ /* 0x000fe20000410000 */
[----:B------:R-:W-:Y:S01]  /*5fa0*/  LOP3.LUT R7, R5, 0xfffffffc, RZ, 0xc0, !PT ;  /* 0xfffffffc05077812 */ /* 0x000fe200078ec0ff */
[----:B------:R-:W-:Y:S01]  /*5fb0*/  STS [R191], R84 ;  /* 0x00000054bf007388 */ /* 0x000fe20000000800 */
[----:B------:R-:W-:Y:S01]  /*5fc0*/  SHF.R.S32.HI R5, RZ, 0x2, R5 ;  /* 0x00000002ff057819 */ /* 0x000fe20000011405 */
[----:B-1----:R-:W-:Y:S01]  /*5fd0*/  IMAD.SHL.U32 R22, R182, 0x2, RZ ;  /* 0x00000002b6167824 */ /* 0x002fe200078e00ff */
[----:B------:R-:W-:Y:S01]  /*5fe0*/  F2FP.PACK_AB R93, R93, R92 ;  /* 0x0000005c5d5d723e */ /* 0x000fe200000000ff */
[----:B------:R-:W-:Y:S01]  /*5ff0*/  STS [R191+0x200], R86 ;  /* 0x00020056bf007388 */ /* 0x000fe20000000800 */
[----:B------:R-:W-:Y:S01]  /*6000*/  F2FP.PACK_AB R95, R95, R94 ;  /* 0x0000005e5f5f723e */ /* 0x000fe200000000ff */
[----:B------:R-:W-:Y:S01]  /*6010*/  IMAD.WIDE.U32 R8, R5, c[0x0][0x3a0], RZ ;  /* 0x0000e80005087a25 */ /* 0x000fe200078e00ff */
[----:B------:R-:W-:Y:S01]  /*6020*/  F2FP.PACK_AB R74, R75, R74 ;  /* 0x0000004a4b4a723e */ /* 0x000fe200000000ff */
[----:B------:R-:W-:Y:S01]  /*6030*/  STS [R190], R97 ;  /* 0x00000061be007388 */ /* 0x000fe20000000800 */
[----:B------:R-:W-:Y:S01]  /*6040*/  SHF.R.S32.HI R4, RZ, 0x1f, R5 ;  /* 0x0000001fff047819 */ /* 0x000fe20000011405 */
[----:B------:R-:W-:Y:S01]  /*6050*/  IMAD.U32 R24, RZ, RZ, UR31 ;  /* 0x0000001fff187e24 */ /* 0x000fe2000f8e00ff */
[----:B------:R-:W-:Y:S01]  /*6060*/  F2FP.PACK_AB R77, R77, R76 ;  /* 0x0000004c4d4d723e */ /* 0x000fe200000000ff */
[----:B------:R-:W-:Y:S01]  /*6070*/  STS [R190+0x200], R99 ;  /* 0x00020063be007388 */ /* 0x000fe20000000800 */
[----:B------:R-:W-:Y:S01]  /*6080*/  F2FP.PACK_AB R79, R79, R78 ;  /* 0x0000004e4f4f723e */ /* 0x000fe200000000ff */
[C---:B------:R-:W-:Y:S01]  /*6090*/  IMAD R6, R4.reuse, c[0x0][0x3a8], RZ ;  /* 0x0000ea0004067a24 */ /* 0x040fe200078e02ff */
[----:B------:R-:W-:Y:S01]  /*60a0*/  IADD3 R7, -R7, R0, RZ ;  /* 0x0000000007077210 */ /* 0x000fe20007ffe1ff */
[----:B------:R-:W-:Y:S01]  /*60b0*/  STS [R191+0x1000], R88 ;  /* 0x00100058bf007388 */ /* 0x000fe20000000800 */
[----:B------:R-:W-:Y:S01]  /*60c0*/  IMAD R0, R4, c[0x0][0x3a0], RZ ;  /* 0x0000e80004007a24 */ /* 0x000fe200078e02ff */
[----:B---3--:R-:W-:Y:S01]  /*60d0*/  SHF.R.S32.HI R11, RZ, 0x1f, R2 ;  /* 0x0000001fff0b7819 */ /* 0x008fe20000011402 */
[C---:B------:R-:W-:Y:S01]  /*60e0*/  IMAD R6, R5.reuse, c[0x0][0x3ac], R6 ;  /* 0x0000eb0005067a24 */ /* 0x040fe200078e0206 */
[----:B------:R-:W-:Y:S01]  /*60f0*/  STS [R191+0x1200], R90 ;  /* 0x0012005abf007388 */ /* 0x000fe20000000800 */
[----:B------:R-:W-:Y:S01]  /*6100*/  IMAD R15, R5, c[0x0][0x3a4], R0 ;  /* 0x0000e900050f7a24 */ /* 0x000fe200078e0200 */
[----:B------:R-:W-:Y:S01]  /*6110*/  SHF.L.U32 R32, R7, 0x3, RZ ;  /* 0x0000000307207819 */ /* 0x000fe200000006ff */
[----:B------:R-:W-:Y:S01]  /*6120*/  IMAD R13, R11, c[0x0][0x388], RZ ;  /* 0x0000e2000b0d7a24 */ /* 0x000fe200078e02ff */
[----:B------:R-:W-:Y:S01]  /*6130*/  STS [R190+0x1000], R93 ;  /* 0x0010005dbe007388 */ /* 0x000fe20000000800 */
[----:B------:R-:W-:Y:S01]  /*6140*/  IMAD.IADD R9, R9, 0x1, R15 ;  /* 0x0000000109097824 */ /* 0x000fe200078e020f */
[--C-:B------:R-:W-:Y:S01]  /*6150*/  SHF.R.S32.HI R33, RZ, 0x1f, R32.reuse ;  /* 0x0000001fff217819 */ /* 0x100fe20000011420 */
[----:B------:R-:W-:Y:S01]  /*6160*/  IMAD.WIDE.U32 R14, R5, c[0x0][0x3a8], RZ ;  /* 0x0000ea00050e7a25 */ /* 0x000fe200078e00ff */
[----:B------:R-:W-:Y:S01]  /*6170*/  STS [R190+0x1200], R95 ;  /* 0x0012005fbe007388 */ /* 0x000fe20000000800 */
[----:B------:R-:W-:Y:S01]  /*6180*/  MOV R26, UR31 ;  /* 0x0000001f001a7c02 */ /* 0x000fe20008000f00 */
[----:B------:R-:W-:Y:S01]  /*6190*/  ULDC.64 UR4, c[0x0][0x3a0] ;  /* 0x0000e80000047ab9 */ /* 0x000fe20000000a00 */
[----:B------:R-:W-:Y:S01]  /*61a0*/  IMAD R11, R11, c[0x0][0x390], RZ ;  /* 0x0000e4000b0b7a24 */ /* 0x000fe200078e02ff */
[----:B------:R-:W-:Y:S01]  /*61b0*/  STS [R191+0x2000], R68 ;  /* 0x00200044bf007388 */ /* 0x000fe20000000800 */
[----:B------:R-:W-:Y:S01]  /*61c0*/  IADD3 R7, R15, R6, RZ ;  /* 0x000000060f077210 */ /* 0x000fe20007ffe0ff */
[C---:B------:R-:W-:Y:S01]  /*61d0*/  IMAD R5, R2.reuse, c[0x0][0x38c], R13 ;  /* 0x0000e30002057a24 */ /* 0x040fe200078e020d */
[----:B------:R-:W-:Y:S01]  /*61e0*/  ULDC.64 UR8, c[0x0][0x3a8] ;  /* 0x0000ea0000087ab9 */ /* 0x000fe20000000a00 */
[----:B------:R-:W-:Y:S01]  /*61f0*/  STS [R191+0x2200], R70 ;  /* 0x00220046bf007388 */ /* 0x000fe20000000800 */
[----:B------:R-:W-:Y:S01]  /*6200*/  IMAD.WIDE.U32 R30, R2, c[0x0][0x388], R32 ;  /* 0x0000e200021e7a25 */ /* 0x000fe200078e0020 */
[----:B------:R-:W-:-:S02]  /*6210*/  UIMAD UR4, UR34, UR4, URZ ;  /* 0x00000004220472a4 */ /* 0x000fc4000f8e023f */
[----:B------:R-:W-:Y:S01]  /*6220*/  STS [R190+0x2000], R81 ;  /* 0x00200051be007388 */ /* 0x000fe20000000800 */
[----:B------:R-:W-:Y:S01]  /*6230*/  IMAD.MOV.U32 R6, RZ, RZ, R14 ;  /* 0x000000ffff067224 */ /* 0x000fe200078e000e */
[----:B------:R-:W-:Y:S01]  /*6240*/  IADD3 R31, R31, R5, RZ ;  /* 0x000000051f1f7210 */ /* 0x000fe20007ffe0ff */
[----:B------:R-:W-:Y:S01]  /*6250*/  IMAD R28, R2, c[0x0][0x394], R11 ;  /* 0x0000e500021c7a24 */ /* 0x000fe200078e020b */
[----:B------:R-:W-:Y:S01]  /*6260*/  STS [R190+0x2200], R83 ;  /* 0x00220053be007388 */ /* 0x000fe20000000800 */
[----:B------:R-:W-:Y:S01]  /*6270*/  IMAD.WIDE.U32 R26, R26, c[0x0][0x3a0], R8 ;  /* 0x0000e8001a1a7a25 */ /* 0x000fe200078e0008 */
[----:B------:R-:W-:Y:S02]  /*6280*/  UIMAD UR34, UR34, UR8, URZ ;  /* 0x00000008222272a4 */ /* 0x000fe4000f8e023f */
[----:B------:R-:W-:Y:S01]  /*6290*/  STS [R191+0x3000], R72 ;  /* 0x00300048bf007388 */ /* 0x000fe20000000800 */
[----:B------:R-:W-:Y:S01]  /*62a0*/  IMAD.WIDE.U32 R24, R24, c[0x0][0x3a8], R6 ;  /* 0x0000ea0018187a25 */ /* 0x000fe200078e0006 */
[----:B------:R-:W-:-:S02]  /*62b0*/  UIMAD UR4, UR31, UR5, UR4 ;  /* 0x000000051f0472a4 */ /* 0x000fc4000f8e0204 */
[----:B------:R-:W-:Y:S01]  /*62c0*/  STS [R191+0x3200], R74 ;  /* 0x0032004abf007388 */ /* 0x000fe20000000800 */
[----:B------:R-:W-:Y:S01]  /*62d0*/  IMAD.WIDE.U32 R32, R2, c[0x0][0x390], R32 ;  /* 0x0000e40002207a25 */ /* 0x000fe200078e0020 */
[----:B------:R-:W-:Y:S02]  /*62e0*/  UIMAD UR31, UR31, UR9, UR34 ;  /* 0x000000091f1f72a4 */ /* 0x000fe4000f8e0222 */
[----:B------:R-:W-:Y:S01]  /*62f0*/  STS [R190+0x3000], R77 ;  /* 0x0030004dbe007388 */ /* 0x000fe20000000800 */
[----:B------:R-:W-:Y:S01]  /*6300*/  ULDC.64 UR10, c[0x0][0x118] ;  /* 0x00004600000a7ab9 */ /* 0x000fe20000000a00 */
[----:B------:R-:W-:Y:S01]  /*6310*/  IADD3 R29, R33, R28, RZ ;  /* 0x0000001c211d7210 */ /* 0x000fe20007ffe0ff */
[----:B------:R-:W-:Y:S01]  /*6320*/  IMAD.MOV.U32 R28, RZ, RZ, R32 ;  /* 0x000000ffff1c7224 */ /* 0x000fe200078e0020 */
[----:B------:R-:W-:Y:S04]  /*6330*/  STS [R190+0x3200], R79 ;  /* 0x0032004fbe007388 */ /* 0x000fe80000000800 */
[----:B------:R-:W-:Y:S06]  /*6340*/  BAR.SYNC.DEFER_BLOCKING 0x0 ;  /* 0x0000000000007b1d */ /* 0x000fec0000010000 */
[----:B------:R-:W1:Y:S04]  /*6350*/  S2R R0, SR_CTAID.Z ;  /* 0x0000000000007919 */ /* 0x000e680000002700 */
[----:B------:R-:W3:Y:S04]  /*6360*/  LDS.128 R16, [R22+0x6000] ;  /* 0x0060000016107984 */ /* 0x000ee80000000c00 */
[----:B------:R-:W4:Y:S01]  /*6370*/  LDS.128 R12, [R22+0x7000] ;  /* 0x00700000160c7984 */ /* 0x000f220000000c00 */
[----:B-1----:R-:W-:Y:S01]  /*6380*/  SHF.R.S32.HI R21, RZ, 0x1f, R0 ;  /* 0x0000001fff157819 */ /* 0x002fe20000011400 */
[----:B------:R-:W-:-:S02]  /*6390*/  IMAD.WIDE.U32 R28, R0, c[0x0][0x3c0], R28 ;  /* 0x0000f000001c7a25 */ /* 0x000fc400078e001c */
[----:B------:R-:W1:Y:S02]  /*63a0*/  LDS.128 R8, [R22+0x8000] ;  /* 0x0080000016087984 */ /* 0x000e640000000c00 */
[C---:B------:R-:W-:Y:S02]  /*63b0*/  IMAD R23, R21.reuse, c[0x0][0x3b8], RZ ;  /* 0x0000ee0015177a24 */ /* 0x040fe400078e02ff */
[----:B------:R2:W1:Y:S01]  /*63c0*/  LDS.128 R4, [R22+0x9000] ;  /* 0x0090000016047984 */ /* 0x0004620000000c00 */
[----:B------:R-:W-:Y:S02]  /*63d0*/  IMAD R21, R21, c[0x0][0x3c0], RZ ;  /* 0x0000f00015157a24 */ /* 0x000fe400078e02ff */
[C---:B------:R-:W-:Y:S02]  /*63e0*/  IMAD R20, R0.reuse, c[0x0][0x3bc], R23 ;  /* 0x0000ef0000147a24 */ /* 0x040fe400078e0217 */
[----:B------:R-:W-:Y:S01]  /*63f0*/  IMAD R2, R0, c[0x0][0x3c4], R21 ;  /* 0x0000f10000027a24 */ /* 0x000fe200078e0215 */
[----:B------:R-:W-:Y:S01]  /*6400*/  IADD3 R21, P0, R28, R24, RZ ;  /* 0x000000181c157210 */ /* 0x000fe20007f1e0ff */
[----:B------:R-:W-:-:S04]  /*6410*/  IMAD.WIDE.U32 R30, R0, c[0x0][0x3b8], R30 ;  /* 0x0000ee00001e7a25 */ /* 0x000fc800078e001e */
[----:B------:R-:W-:Y:S01]  /*6420*/  IMAD.IADD R2, R29, 0x1, R2 ;  /* 0x000000011d027824 */ /* 0x000fe200078e0202 */
[----:B------:R-:W-:Y:S02]  /*6430*/  IADD3 R0, R31, R20, RZ ;  /* 0x000000141f007210 */ /* 0x000fe40007ffe0ff */
[----:B------:R-:W-:Y:S02]  /*6440*/  IADD3 R20, P1, R30, R26, RZ ;  /* 0x0000001a1e147210 */ /* 0x000fe40007f3e0ff */
[----:B------:R-:W-:Y:S02]  /*6450*/  IADD3.X R2, R2, UR31, R25, P0, !PT ;  /* 0x0000001f02027c10 */ /* 0x000fe400087fe419 */
[----:B------:R-:W-:Y:S02]  /*6460*/  LEA R26, P0, R21, c[0x0][0x348], 0x1 ;  /* 0x0000d200151a7a11 */ /* 0x000fe400078008ff */
[----:B------:R-:W-:Y:S02]  /*6470*/  IADD3.X R23, R0, UR4, R27, P1, !PT ;  /* 0x0000000400177c10 */ /* 0x000fe40008ffe41b */
[----:B------:R-:W-:-:S02]  /*6480*/  LEA R24, P1, R20, c[0x0][0x340], 0x1 ;  /* 0x0000d00014187a11 */ /* 0x000fc400078208ff */
[----:B------:R-:W-:Y:S02]  /*6490*/  MOV R0, c[0x0][0x3a0] ;  /* 0x0000e80000007a02 */ /* 0x000fe40000000f00 */
[----:B------:R-:W-:Y:S01]  /*64a0*/  LEA.HI.X R27, R21, c[0x0][0x34c], R2, 0x1, P0 ;  /* 0x0000d300151b7a11 */ /* 0x000fe200000f0c02 */
[----:B------:R-:W-:Y:S01]  /*64b0*/  IMAD.MOV.U32 R21, RZ, RZ, c[0x0][0x3a8] ;  /* 0x0000ea00ff157624 */ /* 0x000fe200078e00ff */
[----:B------:R-:W-:Y:S01]  /*64c0*/  LEA.HI.X R25, R20, c[0x0][0x344], R23, 0x1, P1 ;  /* 0x0000d10014197a11 */ /* 0x000fe200008f0c17 */
[----:B------:R-:W-:Y:S01]  /*64d0*/  IMAD.MOV.U32 R2, RZ, RZ, c[0x0][0x3ac] ;  /* 0x0000eb00ff027624 */ /* 0x000fe200078e00ff */
[----:B------:R-:W-:Y:S02]  /*64e0*/  MOV R23, c[0x0][0x3a4] ;  /* 0x0000e90000177a02 */ /* 0x000fe40000000f00 */
[----:B--2---:R-:W-:Y:S01]  /*64f0*/  LEA R22, P1, R0, R24, 0x7 ;  /* 0x0000001800167211 */ /* 0x004fe200078238ff */
[----:B---3--:R2:W-:Y:S01]  /*6500*/  STG.E.128 [R24.64], R16 ;  /* 0x0000001018007986 */ /* 0x0085e2000c101d0a */
[----:B------:R-:W-:-:S02]  /*6510*/  LEA R20, P0, R21, R26, 0x7 ;  /* 0x0000001a15147211 */ /* 0x000fc400078038ff */
[----:B------:R-:W-:Y:S02]  /*6520*/  LEA.HI.X R23, R0, R25, R23, 0x7, P1 ;  /* 0x0000001900177211 */ /* 0x000fe400008f3c17 */
[----:B------:R-:W-:-:S03]  /*6530*/  LEA.HI.X R21, R21, R27, R2, 0x7, P0 ;  /* 0x0000001b15157211 */ /* 0x000fc600000f3c02 */
[----:B----4-:R2:W-:Y:S04]  /*6540*/  STG.E.128 [R22.64], R12 ;  /* 0x0000000c16007986 */ /* 0x0105e8000c101d0a */
[----:B-1----:R2:W-:Y:S04]  /*6550*/  STG.E.128 [R26.64], R8 ;  /* 0x000000081a007986 */ /* 0x0025e8000c101d0a */
[----:B------:R2:W-:Y:S02]  /*6560*/  STG.E.128 [R20.64], R4 ;  /* 0x0000000414007986 */ /* 0x0005e4000c101d0a */
.L_x_46:
        /* <DEDUP_REMOVED lines=11> */
.L_x_53:
[----:B------:R-:W-:Y:S05]  /*6620*/  EXIT ;  /* 0x000000000000794d */ /* 0x000fea0003800000 */
.L_x_55:
        /* <DEDUP_REMOVED lines=13> */
.L_x_685:


//--------------------- .text._ZN5flash44flash_bwd_dq_dk_dv_loop_seqk_parallel_kernelI23Flash_bwd_kernel_traitsILi32ELi128ELi128ELi8ELi4ELi4ELi4ELb1ELb0EN7cutlass6half_tE19Flash_kernel_traitsILi32ELi128ELi128ELi8ES3_EELb0ELb1ELb0ELb0ELb0ELb1ELb0EEEvNS_16Flash_bwd_paramsE --------------------------
	.section	.text._ZN5flash44flash_bwd_dq_dk_dv_loop_seqk_parallel_kernelI23Flash_bwd_kernel_traitsILi32ELi128ELi128ELi8ELi4ELi4ELi4ELb1ELb0EN7cutlass6half_tE19Flash_kernel_traitsILi32ELi128ELi128ELi8ES3_EELb0ELb1ELb0ELb0ELb0ELb1ELb0EEEvNS_16Flash_bwd_paramsE,"ax",@progbits
	.sectioninfo	@"SHI_REGISTERS=255"
	.align	128
        .global         _ZN5flash44flash_bwd_dq_dk_dv_loop_seqk_parallel_kernelI23Flash_bwd_kernel_traitsILi32ELi128ELi128ELi8ELi4ELi4ELi4ELb1ELb0EN7cutlass6half_tE19Flash_kernel_traitsILi32ELi128ELi128ELi8ES3_EELb0ELb1ELb0ELb0ELb0ELb1ELb0EEEvNS_16Flash_bwd_paramsE
        .type           _ZN5flash44flash_bwd_dq_dk_dv_loop_seqk_parallel_kernelI23Flash_bwd_kernel_traitsILi32ELi128ELi128ELi8ELi4ELi4ELi4ELb1ELb0EN7cutlass6half_tE19Flash_kernel_traitsILi32ELi128ELi128ELi8ES3_EELb0ELb1ELb0ELb0ELb0ELb1ELb0EEEvNS_16Flash_bwd_paramsE,@function
        .size           _ZN5flash44flash_bwd_dq_dk_dv_loop_seqk_parallel_kernelI23Flash_bwd_kernel_traitsILi32ELi128ELi128ELi8ELi4ELi4ELi4ELb1ELb0EN7cutlass6half_tE19Flash_kernel_traitsILi32ELi128ELi128ELi8ES3_EELb0ELb1ELb0ELb0ELb0ELb1ELb0EEEvNS_16Flash_bwd_paramsE,(.L_x_686 - _ZN5flash44flash_bwd_dq_dk_dv_loop_seqk_parallel_kernelI23Flash_bwd_kernel_traitsILi32ELi128ELi128ELi8ELi4ELi4ELi4ELb1ELb0EN7cutlass6half_tE19Flash_kernel_traitsILi32ELi128ELi128ELi8ES3_EELb0ELb1ELb0ELb0ELb0ELb1ELb0EEEvNS_16Flash_bwd_paramsE)
        .other          _ZN5flash44flash_bwd_dq_dk_dv_loop_seqk_parallel_kernelI23Flash_bwd_kernel_traitsILi32ELi128ELi128ELi8ELi4ELi4ELi4ELb1ELb0EN7cutlass6half_tE19Flash_kernel_traitsILi32ELi128ELi128ELi8ES3_EELb0ELb1ELb0ELb0ELb0ELb1ELb0EEEvNS_16Flash_bwd_paramsE,@"STO_CUDA_ENTRY STV_DEFAULT"
_ZN5flash44flash_bwd_dq_dk_dv_loop_seqk_parallel_kernelI23Flash_bwd_kernel_traitsILi32ELi128ELi128ELi8ELi4ELi4ELi4ELb1ELb0EN7cutlass6half_tE19Flash_kernel_traitsILi32ELi128ELi128ELi8ES3_EELb0ELb1ELb0ELb0ELb0ELb1ELb0EEEvNS_16Flash_bwd_paramsE:
.text._ZN5flash44flash_bwd_dq_dk_dv_loop_seqk_parallel_kernelI23Flash_bwd_kernel_traitsILi32ELi128ELi128ELi8ELi4ELi4ELi4ELb1ELb0EN7cutlass6half_tE19Flash_kernel_traitsILi32ELi128ELi128ELi8ES3_EELb0ELb1ELb0ELb0ELb0ELb1ELb0EEEvNS_16Flash_bwd_paramsE:
        /* <DEDUP_REMOVED lines=12> */
[----:B------:R-:W2:Y:S01]  /*00c0*/  S2UR UR54, SR_CTAID.Z ;  /* 0x00000000003679c3 */ /* 0x000ea20000002700 */
[----:B------:R-:W-:Y:S01]  /*00d0*/  UMOV UR10, 0x80 ;  /* 0x00000080000a7882 */ /* 0x000fe20000000000 */
[----:B------:R-:W-:Y:S01]  /*00e0*/  IMAD.MOV.U32 R176, RZ, RZ, -0x10 ;  /* 0xfffffff0ffb07424 */ /* 0x000fe200078e00ff */
[----:B------:R-:W-:Y:S01]  /*00f0*/  ULDC UR8, c[0x0][0x210] ;  /* 0x0000840000087ab9 */ /* 0x000fe20000000800 */
[----:B------:R-:W-:Y:S01]  /*0100*/  IMAD.MOV.U32 R153, RZ, RZ, 0x20 ;  /* 0x00000020ff997424 */ /* 0x000fe200078e00ff */
[----:B------:R-:W-:Y:S01]  /*0110*/  ULDC UR4, c[0x0][0x234] ;  /* 0x00008d0000047ab9 */ /* 0x000fe20000000800 */
[----:B------:R-:W-:Y:S01]  /*0120*/  IMAD.MOV.U32 R148, RZ, RZ, 0x40 ;  /* 0x00000040ff947424 */ /* 0x000fe200078e00ff */
[----:B------:R-:W-:Y:S01]  /*0130*/  UIMAD UR4, UR10, UR8, UR4 ;  /* 0x000000080a0472a4 */ /* 0x000fe2000f8e0204 */
[----:B------:R-:W3:Y:S01]  /*0140*/  S2UR UR47, SR_CTAID.Y ;  /* 0x00000000002f79c3 */ /* 0x000ee20000002600 */
[----:B------:R-:W-:-:S02]  /*0150*/  ULDC UR5, c[0x0][0x22c] ;  /* 0x00008b0000057ab9 */ /* 0x000fc40000000800 */
[----:B------:R-:W-:Y:S02]  /*0160*/  ULDC UR52, c[0x0][0x1c0] ;  /* 0x0000700000347ab9 */ /* 0x000fe40000000800 */
[----:B------:R-:W-:Y:S02]  /*0170*/  ULDC UR14, c[0x0][0x1c0] ;  /* 0x00007000000e7ab9 */ /* 0x000fe40000000800 */
[----:B------:R-:W-:Y:S02]  /*0180*/  ULDC UR15, c[0x0][0x1c8] ;  /* 0x00007200000f7ab9 */ /* 0x000fe40000000800 */
[----:B------:R-:W-:Y:S02]  /*0190*/  UIMAD.WIDE UR52, UR5, UR52, URZ ;  /* 0x00000034053472a5 */ /* 0x000fe4000f8e023f */
[----:B------:R-:W-:Y:S02]  /*01a0*/  UIMAD UR14, UR5, UR14, URZ ;  /* 0x0000000e050e72a4 */ /* 0x000fe4000f8e023f */
[----:B------:R-:W-:Y:S01]  /*01b0*/  ULDC.U8 UR12, c[0x0][0x328] ;  /* 0x0000ca00000c7ab9 */ /* 0x000fe20000000000 */
[----:B-1----:R-:W-:Y:S01]  /*01c0*/  SHF.R.S32.HI R11, RZ, 0x1f, R20 ;  /* 0x0000001fff0b7819 */ /* 0x002fe20000011414 */
[----:B--2---:R-:W-:Y:S01]  /*01d0*/  UIMAD UR19, UR54, UR5, URZ ;  /* 0x00000005361372a4 */ /* 0x004fe2000f8e023f */
[----:B------:R-:W-:Y:S01]  /*01e0*/  IMAD.SHL.U32 R252, R20, 0x2, RZ ;  /* 0x0000000214fc7824 */ /* 0x000fe200078e00ff */
[----:B------:R-:W-:Y:S01]  /*01f0*/  ULOP3.LUT UR5, UR54, UR15, URZ, 0x3c, !UPT ;  /* 0x0000000f36057292 */ /* 0x000fe2000f8e3c3f */
[CC--:B------:R-:W-:Y:S01]  /*0200*/  LEA.HI R4, R11.reuse, R20.reuse, RZ, 0x2 ;  /* 0x000000140b047211 */ /* 0x0c0fe200078f10ff */
[----:B------:R-:W-:Y:S01]  /*0210*/  UISETP.NE.AND UP5, UPT, UR12, URZ, UPT ;  /* 0x0000003f0c00728c */ /* 0x000fe2000bfa5270 */
[-C--:B------:R-:W-:Y:S01]  /*0220*/  LEA.HI R6, R11, R20.reuse, RZ, 0x5 ;  /* 0x000000140b067211 */ /* 0x080fe200078f28ff */
[----:B------:R-:W-:Y:S01]  /*0230*/  USHF.R.S32.HI UR8, URZ, 0x1f, UR54 ;  /* 0x0000001f3f087899 */ /* 0x000fe20008011436 */
[--C-:B------:R-:W-:Y:S01]  /*0240*/  SHF.R.S32.HI R7, RZ, 0x2, R4.reuse ;  /* 0x00000002ff077819 */ /* 0x100fe20000011404 */
[----:B---3--:R-:W-:Y:S01]  /*0250*/  USHF.L.U32 UR12, UR47, 0x7, URZ ;  /* 0x000000072f0c7899 */ /* 0x008fe2000800063f */
[----:B------:R-:W-:Y:S01]  /*0260*/  SHF.R.S32.HI R0, RZ, 0x1f, R4 ;  /* 0x0000001fff007819 */ /* 0x000fe20000011404 */
[----:B------:R-:W-:Y:S01]  /*0270*/  ULDC UR16, c[0x0][0x214] ;  /* 0x0000850000107ab9 */ /* 0x000fe20000000800 */
[-C--:B------:R-:W-:Y:S01]  /*0280*/  LEA.HI R3, R4, R7.reuse, RZ, 0x1 ;  /* 0x0000000704037211 */ /* 0x080fe200078f08ff */
[----:B------:R-:W-:Y:S01]  /*0290*/  ULDC UR11, c[0x0][0x1c0] ;  /* 0x00007000000b7ab9 */ /* 0x000fe20000000800 */
[----:B------:R-:W-:Y:S01]  /*02a0*/  LEA.HI R0, R0, R7, RZ, 0x3 ;  /* 0x0000000700007211 */ /* 0x000fe200078f18ff */
[----:B------:R-:W-:Y:S01]  /*02b0*/  ULDC UR18, c[0x0][0x224] ;  /* 0x0000890000127ab9 */ /* 0x000fe20000000800 */
[----:B------:R-:W-:Y:S01]  /*02c0*/  LOP3.LUT R5, R6, 0xffffffe0, RZ, 0xc0, !PT ;  /* 0xffffffe006057812 */ /* 0x000fe200078ec0ff */
[----:B------:R-:W-:Y:S01]  /*02d0*/  ULDC UR20, c[0x0][0x224] ;  /* 0x0000890000147ab9 */ /* 0x000fe20000000800 */
[----:B------:R-:W-:Y:S01]  /*02e0*/  LOP3.LUT R3, R3, 0x7fffffe, RZ, 0xc0, !PT ;  /* 0x07fffffe03037812 */ /* 0x000fe200078ec0ff */
[----:B------:R-:W-:Y:S01]  /*02f0*/  ULDC UR17, c[0x0][0x1c0] ;  /* 0x0000700000117ab9 */ /* 0x000fe20000000800 */
[----:B------:R-:W-:Y:S01]  /*0300*/  LOP3.LUT R2, R0, 0xfffffff8, RZ, 0xc0, !PT ;  /* 0xfffffff800027812 */ /* 0x000fe200078ec0ff */
[----:B------:R-:W-:Y:S01]  /*0310*/  IMAD.IADD R0, R20, 0x1, -R5 ;  /* 0x0000000114007824 */ /* 0x000fe200078e0a05 */
[-C--:B------:R-:W-:Y:S01]  /*0320*/  LEA.HI R21, R11, R20.reuse, RZ, 0x3 ;  /* 0x000000140b157211 */ /* 0x080fe200078f18ff */
[C---:B------:R-:W-:Y:S01]  /*0330*/  IMAD.IADD R9, R7.reuse, 0x1, -R3 ;  /* 0x0000000107097824 */ /* 0x040fe200078e0a03 */
[----:B------:R-:W-:Y:S01]  /*0340*/  SHF.R.S32.HI R3, RZ, 0x1f, R6 ;  /* 0x0000001fff037819 */ /* 0x000fe20000011406 */
[----:B------:R-:W-:Y:S01]  /*0350*/  IMAD.IADD R7, R7, 0x1, -R2 ;  /* 0x0000000107077824 */ /* 0x000fe200078e0a02 */
[----:B------:R-:W-:Y:S01]  /*0360*/  SHF.R.S32.HI R2, RZ, 0x1f, R0 ;  /* 0x0000001fff027819 */ /* 0x000fe20000011400 */
[----:B------:R-:W-:Y:S01]  /*0370*/  ULDC.U8 UR13, c[0x0][0x3d0] ;  /* 0x0000f400000d7ab9 */ /* 0x000fe20000000000 */
[----:B------:R-:W-:Y:S01]  /*0380*/  LEA.HI R10, R11, R20, RZ, 0x4 ;  /* 0x000000140b0a7211 */ /* 0x000fe200078f20ff */
[----:B------:R-:W-:Y:S01]  /*0390*/  ULDC.64 UR6, c[0x0][0x118] ;  /* 0x0000460000067ab9 */ /* 0x000fe20000000a00 */
[----:B------:R-:W-:Y:S01]  /*03a0*/  LEA.HI R19, R2, R0, RZ, 0x2 ;  /* 0x0000000002137211 */ /* 0x000fe200078f10ff */
[----:B------:R-:W-:Y:S01]  /*03b0*/  UISETP.NE.AND UP6, UPT, UR13, URZ, UPT ;  /* 0x0000003f0d00728c */ /* 0x000fe2000bfc5270 */
[----:B------:R-:W-:Y:S01]  /*03c0*/  SHF.R.S32.HI R2, RZ, 0x3, R21 ;  /* 0x00000003ff027819 */ /* 0x000fe20000011415 */
[----:B------:R-:W-:Y:S01]  /*03d0*/  USHF.L.U32 UR31, UR14, 0x3, URZ ;  /* 0x000000030e1f7899 */ /* 0x000fe2000800063f */
[----:B------:R-:W-:Y:S01]  /*03e0*/  LOP3.LUT R0, R4, 0xfffffffc, RZ, 0xc0, !PT ;  /* 0xfffffffc04007812 */ /* 0x000fe200078ec0ff */
[----:B------:R-:W-:Y:S01]  /*03f0*/  USHF.L.U32 UR30, UR14, 0x4, URZ ;  /* 0x000000040e1e7899 */ /* 0x000fe2000800063f */
[----:B------:R-:W-:Y:S01]  /*0400*/  SHF.R.S32.HI R8, RZ, 0x4, R10 ;  /* 0x00000004ff087819 */ /* 0x000fe2000001140a */
[----:B------:R-:W-:Y:S01]  /*0410*/  IMAD.SHL.U32 R2, R2, 0x40, RZ ;  /* 0x0000004002027824 */ /* 0x000fe200078e00ff */
[----:B------:R-:W-:Y:S01]  /*0420*/  LOP3.LUT P5, RZ, R7, 0x2, RZ, 0xc0, !PT ;  /* 0x0000000207ff7812 */ /* 0x000fe200078ac0ff */
[----:B------:R-:W-:Y:S01]  /*0430*/  IMAD.IADD R12, R20, 0x1, -R0 ;  /* 0x00000001140c7824 */ /* 0x000fe200078e0a00 */
[----:B------:R-:W-:Y:S01]  /*0440*/  SHF.R.S32.HI R0, RZ, 0x5, R6 ;  /* 0x00000005ff007819 */ /* 0x000fe20000011406 */
[----:B------:R-:W-:Y:S01]  /*0450*/  UIMAD UR29, UR14, 0x18, URZ ;  /* 0x000000180e1d78a4 */ /* 0x000fe2000f8e023f */
[----:B------:R-:W-:Y:S01]  /*0460*/  LOP3.LUT R2, R2, 0xc0, RZ, 0xc0, !PT ;  /* 0x000000c002027812 */ /* 0x000fe200078ec0ff */
[----:B------:R-:W-:Y:S01]  /*0470*/  IMAD.SHL.U32 R5, R12, 0x8, RZ ;  /* 0x000000080c057824 */ /* 0x000fe200078e00ff */
[----:B------:R-:W-:Y:S01]  /*0480*/  LEA.HI R3, R3, R0, RZ, 0x2 ;  /* 0x0000000003037211 */ /* 0x000fe200078f10ff */
[----:B------:R-:W-:Y:S01]  /*0490*/  USHF.L.U32 UR28, UR14, 0x5, URZ ;  /* 0x000000050e1c7899 */ /* 0x000fe2000800063f */
[----:B------:R-:W-:Y:S01]  /*04a0*/  SHF.R.U32.HI R4, RZ, 0x3, R2 ;  /* 0x00000003ff047819 */ /* 0x000fe20000011602 */
[----:B------:R-:W-:Y:S01]  /*04b0*/  UIMAD UR27, UR14, 0x28, URZ ;  /* 0x000000280e1b78a4 */ /* 0x000fe2000f8e023f */
[----:B------:R-:W-:Y:S01]  /*04c0*/  LOP3.LUT R5, R2, 0x18, R5, 0xf8, !PT ;  /* 0x0000001802057812 */ /* 0x000fe200078ef805 */
[----:B------:R-:W-:Y:S01]  /*04d0*/  UIMAD UR26, UR14, 0x30, URZ ;  /* 0x000000300e1a78a4 */ /* 0x000fe2000f8e023f */
[----:B------:R-:W-:Y:S01]  /*04e0*/  LOP3.LUT R2, R3, 0xfffffffc, RZ, 0xc0, !PT ;  /* 0xfffffffc03027812 */ /* 0x000fe200078ec0ff */
[----:B------:R-:W-:Y:S01]  /*04f0*/  UIMAD UR25, UR14, 0x38, URZ ;  /* 0x000000380e1978a4 */ /* 0x000fe2000f8e023f */
[----:B------:R-:W-:Y:S01]  /*0500*/  LOP3.LUT R4, R5, R4, RZ, 0x3c, !PT ;  /* 0x0000000405047212 */ /* 0x000fe200078e3cff */
[----:B------:R-:W-:Y:S01]  /*0510*/  USHF.L.U32 UR24, UR14, 0x6, URZ ;  /* 0x000000060e187899 */ /* 0x000fe2000800063f */
[----:B------:R-:W-:Y:S01]  /*0520*/  LEA.HI R6, R10, R8, RZ, 0x1 ;  /* 0x000000080a067211 */ /* 0x000fe200078f08ff */
[C---:B------:R-:W-:Y:S01]  /*0530*/  IMAD.IADD R158, R0.reuse, 0x1, -R2 ;  /* 0x00000001009e7824 */ /* 0x040fe200078e0a02 */
[----:B------:R-:W-:Y:S01]  /*0540*/  LOP3.LUT P4, RZ, R7, 0x4, RZ, 0xc0, !PT ;  /* 0x0000000407ff7812 */ /* 0x000fe2000788c0ff */
[----:B------:R-:W-:Y:S01]  /*0550*/  IMAD R0, R0, 0x8, R9 ;  /* 0x0000000800007824 */ /* 0x000fe200078e0209 */
[----:B------:R-:W-:Y:S01]  /*0560*/  LOP3.LUT R3, R6, 0xfffffffe, RZ, 0xc0, !PT ;  /* 0xfffffffe06037812 */ /* 0x000fe200078ec0ff */
[----:B------:R-:W-:Y:S01]  /*0570*/  IMAD.U32 R6, RZ, RZ, UR4 ;  /* 0x00000004ff067e24 */ /* 0x000fe2000f8e00ff */
[----:B------:R-:W-:Y:S01]  /*0580*/  UIMAD UR4, UR47, UR11, UR54 ;  /* 0x0000000b2f0472a4 */ /* 0x000fe2000f8e0236 */
[----:B------:R-:W-:Y:S01]  /*0590*/  IMAD.U32 R251, R0, 0x20, R4 ;  /* 0x0000002000fb7824 */ /* 0x000fe200078e0004 */
[----:B------:R-:W-:Y:S01]  /*05a0*/  LOP3.LUT R0, R21, 0xfffffff8, RZ, 0xc0, !PT ;  /* 0xfffffff815007812 */ /* 0x000fe200078ec0ff */
[----:B------:R-:W-:Y:S01]  /*05b0*/  IMAD.IADD R14, R8, 0x1, -R3 ;  /* 0x00000001080e7824 */ /* 0x000fe200078e0a03 */
[----:B------:R-:W-:Y:S01]  /*05c0*/  LEA.HI R3, R11, R20, RZ, 0x7 ;  /* 0x000000140b037211 */ /* 0x000fe200078f38ff */
[----:B------:R1:W-:Y:S01]  /*05d0*/  STL [R1+0x3c], R6 ;  /* 0x00003c0601007387 */ /* 0x0003e20000100800 */
[----:B------:R-:W-:Y:S01]  /*05e0*/  IMAD.SHL.U32 R9, R12, 0x2, RZ ;  /* 0x000000020c097824 */ /* 0x000fe200078e00ff */
[----:B------:R-:W-:Y:S01]  /*05f0*/  LEA.HI R12, R7, R7, RZ, 0x1 ;  /* 0x00000007070c7211 */ /* 0x000fe200078f08ff */
[----:B------:R-:W-:Y:S01]  /*0600*/  IMAD.IADD R5, R20, 0x1, -R0 ;  /* 0x0000000114057824 */ /* 0x000fe200078e0a00 */
[----:B------:R-:W-:Y:S01]  /*0610*/  LOP3.LUT R0, R10, 0xfffffff0, RZ, 0xc0, !PT ;  /* 0xfffffff00a007812 */ /* 0x000fe200078ec0ff */
[----:B------:R-:W-:Y:S01]  /*0620*/  UIMAD UR4, UR4, UR18, URZ ;  /* 0x00000012040472a4 */ /* 0x000fe2000f8e023f */
[----:B------:R-:W-:Y:S01]  /*0630*/  SHF.R.S32.HI R10, RZ, 0x7, R3 ;  /* 0x00000007ff0a7819 */ /* 0x000fe20000011403 */
[----:B------:R-:W-:Y:S01]  /*0640*/  UIMAD.WIDE.U32 UR10, UR47, UR20, URZ ;  /* 0x000000142f0a72a5 */ /* 0x000fe2000f8e003f */
[----:B------:R-:W-:Y:S01]  /*0650*/  LEA.HI R8, R5, R5, RZ, 0x1 ;  /* 0x0000000505087211 */ /* 0x000fe200078f08ff */
[----:B------:R-:W-:Y:S01]  /*0660*/  IMAD.IADD R0, R20, 0x1, -R0 ;  /* 0x0000000114007824 */ /* 0x000fe200078e0a00 */
[----:B------:R-:W-:Y:S01]  /*0670*/  SEL R177, R153, 0xffffffe0, !P5 ;  /* 0xffffffe099b17807 */ /* 0x000fe20006800000 */
[----:B------:R-:W-:Y:S01]  /*0680*/  IMAD R3, R10, 0x8, R14 ;  /* 0x000000080a037824 */ /* 0x000fe200078e020e */
[----:B------:R-:W-:Y:S01]  /*0690*/  LOP3.LUT R2, R8, 0x3fffffe, RZ, 0xc0, !PT ;  /* 0x03fffffe08027812 */ /* 0x000fe200078ec0ff */
[----:B------:R-:W-:Y:S01]  /*06a0*/  IMAD R18, R10, 0x2000, R9 ;  /* 0x000020000a127824 */ /* 0x000fe200078e0209 */
[----:B------:R-:W-:Y:S01]  /*06b0*/  SHF.R.S32.HI R11, RZ, 0x1f, R0 ;  /* 0x0000001fff0b7819 */ /* 0x000fe20000011400 */
[----:B------:R-:W-:Y:S01]  /*06c0*/  UIMAD.WIDE.U32 UR60, UR52, UR10, URZ ;  /* 0x0000000a343c72a5 */ /* 0x000fe2000f8e003f */
[----:B------:R-:W-:Y:S01]  /*06d0*/  LOP3.LUT R252, R252, 0x6, RZ, 0xc0, !PT ;  /* 0x00000006fcfc7812 */ /* 0x000fe200078ec0ff */
[----:B------:R-:W-:Y:S01]  /*06e0*/  IMAD.IADD R4, R5, 0x1, -R2 ;  /* 0x0000000105047824 */ /* 0x000fe200078e0a02 */
[-C--:B------:R-:W-:Y:S01]  /*06f0*/  LEA.HI R2, R0, R0.reuse, RZ, 0x1 ;  /* 0x0000000000027211 */ /* 0x080fe200078f08ff */
[----:B------:R-:W-:Y:S01]  /*0700*/  UIMAD UR23, UR14, 0x48, URZ ;  /* 0x000000480e1778a4 */ /* 0x000fe2000f8e023f */
[----:B------:R-:W-:Y:S01]  /*0710*/  LEA.HI R11, R11, R0, RZ, 0x3 ;  /* 0x000000000b0b7211 */ /* 0x000fe200078f18ff */
[----:B------:R-:W-:Y:S01]  /*0720*/  IMAD R146, R3, 0x8, R4 ;  /* 0x0000000803927824 */ /* 0x000fe200078e0204 */
[----:B------:R-:W-:Y:S01]  /*0730*/  SHF.R.S32.HI R4, RZ, 0x1, R2 ;  /* 0x00000001ff047819 */ /* 0x000fe20000011402 */
[----:B------:R-:W-:Y:S01]  /*0740*/  IMAD R252, R10, 0x40, R252 ;  /* 0x000000400afc7824 */ /* 0x000fe200078e02fc */
[----:B------:R-:W-:Y:S01]  /*0750*/  LOP3.LUT R3, R11, 0xfffffff8, RZ, 0xc0, !PT ;  /* 0xfffffff80b037812 */ /* 0x000fe200078ec0ff */
[----:B------:R-:W-:Y:S01]  /*0760*/  UIMAD UR22, UR14, 0x50, URZ ;  /* 0x000000500e1678a4 */ /* 0x000fe2000f8e023f */
[----:B-1----:R-:W-:Y:S01]  /*0770*/  LOP3.LUT R6, R2, 0x7fffffe, RZ, 0xc0, !PT ;  /* 0x07fffffe02067812 */ /* 0x002fe200078ec0ff */
[----:B------:R-:W-:Y:S01]  /*0780*/  UIMAD UR21, UR14, 0x58, URZ ;  /* 0x000000580e1578a4 */ /* 0x000fe2000f8e023f */
[----:B------:R-:W-:Y:S01]  /*0790*/  SHF.R.S32.HI R2, RZ, 0x1f, R2 ;  /* 0x0000001fff027819 */ /* 0x000fe20000011402 */
[C---:B------:R-:W-:Y:S01]  /*07a0*/  IMAD.IADD R17, R0.reuse, 0x1, -R3 ;  /* 0x0000000100117824 */ /* 0x040fe200078e0a03 */
[----:B------:R-:W-:Y:S01]  /*07b0*/  UIMAD UR18, UR14, 0x70, URZ ;  /* 0x000000700e1278a4 */ /* 0x000fe2000f8e023f */
[----:B------:R-:W-:Y:S01]  /*07c0*/  IMAD.IADD R15, R0, 0x1, -R6 ;  /* 0x00000001000f7824 */ /* 0x000fe200078e0a06 */
[----:B------:R-:W-:Y:S01]  /*07d0*/  LEA.HI R0, R2, R4, RZ, 0x2 ;  /* 0x0000000402007211 */ /* 0x000fe200078f10ff */
[----:B------:R-:W-:Y:S01]  /*07e0*/  IMAD.U32 R3, RZ, RZ, UR14 ;  /* 0x0000000eff037e24 */ /* 0x000fe2000f8e00ff */
[----:B------:R-:W-:Y:S01]  /*07f0*/  LOP3.LUT R2, R7, 0x1, RZ, 0xc0, !PT ;  /* 0x0000000107027812 */ /* 0x000fe200078ec0ff */
[----:B------:R-:W-:Y:S01]  /*0800*/  UMOV UR59, 0xffffe000 ;  /* 0xffffe000003b7882 */ /* 0x000fe20000000000 */
[----:B------:R-:W-:-:S02]  /*0810*/  LOP3.LUT R0, R0, 0xfffffffc, RZ, 0xc0, !PT ;  /* 0xfffffffc00007812 */ /* 0x000fc400078ec0ff */
[----:B------:R-:W-:Y:S01]  /*0820*/  ISETP.NE.U32.AND P6, PT, R2, 0x1, PT ;  /* 0x000000010200780c */ /* 0x000fe20003fc5070 */
[----:B------:R-:W-:Y:S02]  /*0830*/  IMAD.U32 R2, RZ, RZ, UR19 ;  /* 0x00000013ff027e24 */ /* 0x000fe4000f8e00ff */
[----:B------:R-:W-:Y:S01]  /*0840*/  IMAD.IADD R16, R4, 0x1, -R0 ;  /* 0x0000000104107824 */ /* 0x000fe200078e0a00 */
[----:B------:R-:W-:Y:S01]  /*0850*/  SHF.R.S32.HI R4, RZ, 0x3, R11 ;  /* 0x00000003ff047819 */ /* 0x000fe2000001140b */
[----:B------:R-:W-:Y:S01]  /*0860*/  IMAD.SHL.U32 R0, R5, 0x40, RZ ;  /* 0x0000004005007824 */ /* 0x000fe200078e00ff */
[----:B------:R1:W-:Y:S01]  /*0870*/  STL [R1+0x38], R2 ;  /* 0x0000380201007387 */ /* 0x0003e20000100800 */
[----:B------:R-:W-:Y:S02]  /*0880*/  SEL R176, R176, 0x10, !P6 ;  /* 0x00000010b0b07807 */ /* 0x000fe40007000000 */
[----:B------:R-:W-:Y:S01]  /*0890*/  IMAD R15, R4, 0x8, R15 ;  /* 0x00000008040f7824 */ /* 0x000fe200078e020f */
[----:B------:R2:W-:Y:S01]  /*08a0*/  STL [R1+0x30], R3 ;  /* 0x0000300301007387 */ /* 0x0005e20000100800 */
[----:B-1----:R-:W-:Y:S01]  /*08b0*/  IMAD.U32 R2, RZ, RZ, UR5 ;  /* 0x00000005ff027e24 */ /* 0x002fe2000f8e00ff */
[----:B------:R-:W-:-:S02]  /*08c0*/  USHF.R.S32.HI UR5, URZ, 0x1f, UR20 ;  /* 0x0000001f3f057899 */ /* 0x000fc40008011414 */
[----:B------:R-:W-:Y:S01]  /*08d0*/  UIMAD UR20, UR14, 0x60, URZ ;  /* 0x000000600e1478a4 */ /* 0x000fe2000f8e023f */
[----:B--2---:R-:W-:Y:S01]  /*08e0*/  IMAD.SHL.U32 R3, R7, 0x40, RZ ;  /* 0x0000004007037824 */ /* 0x004fe200078e00ff */
[----:B------:R1:W-:Y:S01]  /*08f0*/  STL [R1+0x34], R2 ;  /* 0x0000340201007387 */ /* 0x0003e20000100800 */
[----:B------:R-:W-:Y:S01]  /*0900*/  UIMAD UR5, UR5, UR47, URZ ;  /* 0x0000002f050572a4 */ /* 0x000fe2000f8e023f */
[----:B-1----:R-:W-:Y:S02]  /*0910*/  SHF.R.S32.HI R2, RZ, 0x1, R8 ;  /* 0x00000001ff027819 */ /* 0x002fe40000011408 */
[----:B------:R-:W-:Y:S02]  /*0920*/  LOP3.LUT R8, R0, 0x1c0, RZ, 0xc0, !PT ;  /* 0x000001c000087812 */ /* 0x000fe400078ec0ff */
[----:B------:R-:W-:Y:S01]  /*0930*/  LOP3.LUT R0, R12, 0x3fffffe, RZ, 0xc0, !PT ;  /* 0x03fffffe0c007812 */ /* 0x000fe200078ec0ff */
[C---:B------:R-:W-:Y:S01]  /*0940*/  IMAD.SHL.U32 R6, R2.reuse, 0x40, RZ ;  /* 0x0000004002067824 */ /* 0x040fe200078e00ff */
[----:B------:R-:W-:-:S02]  /*0950*/  LOP3.LUT P0, RZ, R2, 0x2, RZ, 0xc0, !PT ;  /* 0x0000000202ff7812 */ /* 0x000fc4000780c0ff */
[----:B------:R-:W-:Y:S01]  /*0960*/  LOP3.LUT R2, R3, 0x1c0, RZ, 0xc0, !PT ;  /* 0x000001c003027812 */ /* 0x000fe200078ec0ff */
[----:B------:R-:W-:Y:S01]  /*0970*/  IMAD.IADD R13, R7, 0x1, -R0 ;  /* 0x00000001070d7824 */ /* 0x000fe200078e0a00 */
[----:B------:R-:W-:Y:S01]  /*0980*/  SEL R145, R153, 0xffffffe0, !P0 ;  /* 0xffffffe099917807 */ /* 0x000fe20004000000 */
[----:B------:R-:W-:Y:S01]  /*0990*/  IMAD.SHL.U32 R0, R158, 0x10, RZ ;  /* 0x000000109e007824 */ /* 0x000fe200078e00ff */
[----:B------:R-:W-:Y:S01]  /*09a0*/  LEA.HI R2, R2, R2, RZ, 0x1d ;  /* 0x0000000202027211 */ /* 0x000fe200078fe8ff */
[----:B------:R-:W-:Y:S02]  /*09b0*/  IMAD.SHL.U32 R3, R158, 0x400, RZ ;  /* 0x000004009e037824 */ /* 0x000fe400078e00ff */
[----:B------:R-:W-:Y:S01]  /*09c0*/  IMAD.U32 R7, RZ, RZ, UR11 ;  /* 0x0000000bff077e24 */ /* 0x000fe2000f8e00ff */
[----:B------:R-:W-:Y:S01]  /*09d0*/  LEA.HI.SX32 R19, R19, R0, 0x1e ;  /* 0x0000000013137211 */ /* 0x000fe200078ff2ff */
[----:B------:R-:W-:Y:S01]  /*09e0*/  IMAD R147, R4, 0x200, R3 ;  /* 0x0000020004937824 */ /* 0x000fe200078e0203 */
[----:B------:R-:W-:-:S02]  /*09f0*/  LOP3.LUT R5, R8, 0x30, R0, 0xf8, !PT ;  /* 0x0000003008057812 */ /* 0x000fc400078ef800 */
[----:B------:R-:W-:Y:S01]  /*0a00*/  LOP3.LUT R0, R6, 0xc0, RZ, 0xc0, !PT ;  /* 0x000000c006007812 */ /* 0x000fe200078ec0ff */
[----:B------:R-:W-:Y:S01]  /*0a10*/  STL [R1+0x4], R19 ;  /* 0x0000041301007387 */ /* 0x000fe20000100800 */
[----:B------:R-:W-:Y:S01]  /*0a20*/  IADD3 R18, R2, R18, R3 ;  /* 0x0000001202127210 */ /* 0x000fe20007ffe003 */
[----:B------:R-:W-:Y:S01]  /*0a30*/  IMAD.U32 R6, RZ, RZ, UR10 ;  /* 0x0000000aff067e24 */ /* 0x000fe2000f8e00ff */
[--C-:B------:R-:W-:Y:S02]  /*0a40*/  LOP3.LUT R4, R0, 0x8, R21.reuse, 0xf8, !PT ;  /* 0x0000000800047812 */ /* 0x100fe400078ef815 */
[----:B------:R-:W-:Y:S01]  /*0a50*/  SHF.R.U32.HI R2, RZ, 0x3, R0 ;  /* 0x00000003ff027819 */ /* 0x000fe20000011600 */
[----:B------:R-:W-:Y:S01]  /*0a60*/  IMAD.SHL.U32 R182, R18, 0x2, RZ ;  /* 0x0000000212b67824 */ /* 0x000fe200078e00ff */
[----:B------:R-:W-:Y:S01]  /*0a70*/  LOP3.LUT R3, R5, 0x8, R21, 0xf8, !PT ;  /* 0x0000000805037812 */ /* 0x000fe200078ef815 */
[----:B------:R-:W-:Y:S01]  /*0a80*/  IMAD.U32 R5, RZ, RZ, UR8 ;  /* 0x00000008ff057e24 */ /* 0x000fe2000f8e00ff */
[----:B------:R-:W-:Y:S01]  /*0a90*/  LOP3.LUT R4, R4, R2, RZ, 0x3c, !PT ;  /* 0x0000000204047212 */ /* 0x000fe200078e3cff */
[----:B------:R-:W-:Y:S01]  /*0aa0*/  USHF.R.S32.HI UR8, URZ, 0x1f, UR47 ;  /* 0x0000001f3f087899 */ /* 0x000fe2000801142f */
[----:B------:R-:W-:Y:S01]  /*0ab0*/  IMAD.U32 R2, RZ, RZ, UR12 ;  /* 0x0000000cff027e24 */ /* 0x000fe2000f8e00ff */
[----:B------:R-:W-:Y:S01]  /*0ac0*/  SHF.R.U32.HI R0, RZ, 0x3, R8 ;  /* 0x00000003ff007819 */ /* 0x000fe20000011608 */
[----:B------:R-:W-:Y:S01]  /*0ad0*/  USHF.R.S32.HI UR12, URZ, 0x1f, UR54 ;  /* 0x0000001f3f0c7899 */ /* 0x000fe20008011436 */
[----:B------:R-:W-:Y:S01]  /*0ae0*/  IADD3 R2, R19, -0x80, RZ ;  /* 0xffffff8013027810 */ /* 0x000fe20007ffe0ff */
[----:B------:R-:W-:Y:S01]  /*0af0*/  IMAD.U32 R146, R146, 0x20, R4 ;  /* 0x0000002092927824 */ /* 0x000fe200078e0004 */
[----:B------:R-:W-:Y:S01]  /*0b00*/  LOP3.LUT R5, R3, R0, RZ, 0x3c, !PT ;  /* 0x0000000003057212 */ /* 0x000fe200078e3cff */
[----:B------:R-:W-:Y:S01]  /*0b10*/  IMAD.U32 R3, RZ, RZ, UR8 ;  /* 0x00000008ff037e24 */ /* 0x000fe2000f8e00ff */
[----:B------:R-:W-:Y:S01]  /*0b20*/  @!UP5 UIMAD UR8, UR47, UR17, UR54 ;  /* 0x000000112f08d2a4 */ /* 0x000fe2000f8e0236 */
[----:B------:R-:W-:Y:S01]  /*0b30*/  IMAD.U32 R3, RZ, RZ, UR12 ;  /* 0x0000000cff037e24 */ /* 0x000fe2000f8e00ff */
[----:B------:R-:W-:Y:S01]  /*0b40*/  @UP5 UIMAD UR12, UR47, UR16, URZ ;  /* 0x000000102f0c52a4 */ /* 0x000fe2000f8e023f */
[----:B------:R-:W-:Y:S01]  /*0b50*/  IMAD R0, R158, 0x200, R9 ;  /* 0x000002009e007824 */ /* 0x000fe200078e0209 */
[----:B------:R-:W-:Y:S01]  /*0b60*/  @!UP5 UIMAD UR8, UR8, UR16, URZ ;  /* 0x000000100808d2a4 */ /* 0x000fe2000f8e023f */
[----:B------:R-:W-:Y:S01]  /*0b70*/  IMAD.SHL.U32 R4, R14, 0x10, RZ ;  /* 0x000000100e047824 */ /* 0x000fe200078e00ff */
[C---:B------:R-:W-:Y:S01]  /*0b80*/  IADD3 R175, R182.reuse, 0x40, RZ ;  /* 0x00000040b6af7810 */ /* 0x040fe20007ffe0ff */
[----:B------:R-:W-:Y:S01]  /*0b90*/  IMAD R13, R13, 0x20, R0 ;  /* 0x000000200d0d7824 */ /* 0x000fe200078e0200 */
[----:B------:R-:W-:Y:S01]  /*0ba0*/  SHF.R.S32.HI R0, RZ, 0x1f, R2 ;  /* 0x0000001fff007819 */ /* 0x000fe20000011402 */
[----:B------:R-:W-:Y:S01]  /*0bb0*/  IMAD.U32 R3, RZ, RZ, UR12 ;  /* 0x0000000cff037e24 */ /* 0x000fe2000f8e00ff */
[C---:B------:R-:W-:Y:S01]  /*0bc0*/  @P4 IADD3 R175, R182.reuse, -0x40, RZ ;  /* 0xffffffc0b6af4810 */ /* 0x040fe20007ffe0ff */
[----:B------:R-:W-:Y:S01]  /*0bd0*/  IMAD.IADD R180, R182, 0x1, R176 ;  /* 0x00000001b6b47824 */ /* 0x000fe200078e02b0 */
[----:B------:R-:W-:Y:S01]  /*0be0*/  SHF.L.U64.HI R2, R2, 0x2, R0 ;  /* 0x0000000202027819 */ /* 0x000fe20000010200 */
[----:B------:R-:W-:Y:S01]  /*0bf0*/  IMAD.U32 R0, RZ, RZ, UR5 ;  /* 0x00000005ff007e24 */ /* 0x000fe2000f8e00ff */
[----:B------:R1:W-:Y:S01]  /*0c00*/  STL [R1+0x2c], R3 ;  /* 0x00002c0301007387 */ /* 0x0003e20000100800 */
[----:B------:R-:W-:Y:S01]  /*0c10*/  UIMAD UR5, UR53, UR10, URZ ;  /* 0x0000000a350572a4 */ /* 0x000fe2000f8e023f */
[----:B------:R-:W-:Y:S01]  /*0c20*/  IMAD.IADD R176, R176, 0x1, R175 ;  /* 0x00000001b0b07824 */ /* 0x000fe200078e02af */
[----:B------:R-:W-:Y:S01]  /*0c30*/  UIMAD UR17, UR14, 0x78, URZ ;  /* 0x000000780e1178a4 */ /* 0x000fe2000f8e023f */
[----:B------:R-:W-:-:S02]  /*0c40*/  IMAD R145, R146, 0x2, R145 ;  /* 0x0000000292917824 */ /* 0x000fc400078e0291 */
[--C-:B------:R-:W-:Y:S02]  /*0c50*/  IMAD.IADD R181, R182, 0x1, R177.reuse ;  /* 0x00000001b6b57824 */ /* 0x100fe400078e02b1 */
[----:B------:R-:W-:Y:S02]  /*0c60*/  IMAD.IADD R179, R180, 0x1, R177 ;  /* 0x00000001b4b37824 */ /* 0x000fe400078e02b1 */
[C---:B------:R-:W-:Y:S02]  /*0c70*/  IMAD.IADD R178, R177.reuse, 0x1, R175 ;  /* 0x00000001b1b27824 */ /* 0x040fe400078e02af */
[----:B------:R-:W-:Y:S02]  /*0c80*/  IMAD.SHL.U32 R146, R146, 0x2, RZ ;  /* 0x0000000292927824 */ /* 0x000fe400078e00ff */
[----:B------:R-:W-:Y:S02]  /*0c90*/  IMAD.IADD R177, R177, 0x1, R176 ;  /* 0x00000001b1b17824 */ /* 0x000fe400078e02b0 */
[----:B-1----:R-:W-:Y:S01]  /*0ca0*/  IMAD.U32 R3, RZ, RZ, UR4 ;  /* 0x00000004ff037e24 */ /* 0x002fe2000f8e00ff */
[----:B------:R-:W-:-:S02]  /*0cb0*/  USHF.R.S32.HI UR4, URZ, 0x1f, UR19 ;  /* 0x0000001f3f047899 */ /* 0x000fc40008011413 */
[----:B------:R-:W-:Y:S02]  /*0cc0*/  UIMAD UR19, UR14, 0x68, URZ ;  /* 0x000000680e1378a4 */ /* 0x000fe4000f8e023f */
[----:B------:R-:W-:Y:S04]  /*0cd0*/  STL [R1+0x28], R3 ;  /* 0x0000280301007387 */ /* 0x000fe80000100800 */
[----:B------:R1:W-:Y:S04]  /*0ce0*/  STL [R1], R2 ;  /* 0x0000000201007387 */ /* 0x0003e80000100800 */
[----:B------:R2:W-:Y:S01]  /*0cf0*/  STL [R1+0x24], R0 ;  /* 0x0000240001007387 */ /* 0x0005e20000100800 */
[----:B-1----:R-:W-:Y:S01]  /*0d00*/  IMAD.U32 R2, RZ, RZ, UR4 ;  /* 0x00000004ff027e24 */ /* 0x002fe2000f8e00ff */
[----:B------:R-:W-:Y:S01]  /*0d10*/  USHF.L.U32 UR4, UR14, 0x7, URZ ;  /* 0x000000070e047899 */ /* 0x000fe2000800063f */
[----:B--2---:R-:W-:-:S03]  /*0d20*/  SHF.R.S32.HI R0, RZ, 0x1, R12 ;  /* 0x00000001ff007819 */ /* 0x004fc6000001140c */
[----:B------:R1:W-:Y:S01]  /*0d30*/  STL [R1+0x20], R2 ;  /* 0x0000200201007387 */ /* 0x0003e20000100800 */
[----:B------:R-:W-:Y:S01]  /*0d40*/  UIADD3 UR16, -UR4, URZ, URZ ;  /* 0x0000003f04107290 */ /* 0x000fe2000fffe13f */
[----:B------:R-:W-:Y:S01]  /*0d50*/  IMAD.U32 R3, RZ, RZ, UR4 ;  /* 0x00000004ff037e24 */ /* 0x000fe2000f8e00ff */
[C---:B------:R-:W-:Y:S01]  /*0d60*/  LOP3.LUT P3, RZ, R0.reuse, 0x2, RZ, 0xc0, !PT ;  /* 0x0000000200ff7812 */ /* 0x040fe2000786c0ff */
[----:B------:R-:W-:-:S03]  /*0d70*/  IMAD.SHL.U32 R0, R0, 0x40, RZ ;  /* 0x0000004000007824 */ /* 0x000fc600078e00ff */
[----:B------:R-:W-:Y:S02]  /*0d80*/  R2P PR, R17, 0x6 ;  /* 0x0000000611007804 */ /* 0x000fe40000000000 */
[----:B------:R-:W-:Y:S02]  /*0d90*/  LOP3.LUT R0, R0, 0xc0, RZ, 0xc0, !PT ;  /* 0x000000c000007812 */ /* 0x000fe400078ec0ff */
[----:B------:R-:W-:Y:S02]  /*0da0*/  LOP3.LUT P0, RZ, R16, 0x2, RZ, 0xc0, !PT ;  /* 0x0000000210ff7812 */ /* 0x000fe4000780c0ff */
[----:B------:R-:W-:Y:S02]  /*0db0*/  SEL R148, R148, 0xffffffc0, !P2 ;  /* 0xffffffc094947807 */ /* 0x000fe40005000000 */
[----:B------:R-:W-:Y:S01]  /*0dc0*/  SEL R153, R153, 0xffffffe0, !P0 ;  /* 0xffffffe099997807 */ /* 0x000fe20004000000 */
[----:B-1----:R-:W-:Y:S01]  /*0dd0*/  IMAD.U32 R2, RZ, RZ, UR5 ;  /* 0x00000005ff027e24 */ /* 0x002fe2000f8e00ff */
[----:B------:R-:W-:-:S04]  /*0de0*/  USHF.R.S32.HI UR5, URZ, 0x1f, UR4 ;  /* 0x0000001f3f057899 */ /* 0x000fc80008011404 */
[----:B------:R1:W-:Y:S04]  /*0df0*/  STL [R1+0x1c], R2 ;  /* 0x00001c0201007387 */ /* 0x0003e80000100800 */
[----:B------:R2:W-:Y:S01]  /*0e00*/  STL [R1+0x18], R3 ;  /* 0x0000180301007387 */ /* 0x0005e20000100800 */
[----:B-1----:R-:W-:Y:S01]  /*0e10*/  IMAD.SHL.U32 R2, R10, 0x8, RZ ;  /* 0x000000080a027824 */ /* 0x002fe200078e00ff */
[----:B--2---:R-:W-:-:S04]  /*0e20*/  SHF.R.U32.HI R3, RZ, 0x3, R0 ;  /* 0x00000003ff037819 */ /* 0x004fc80000011600 */
[----:B------:R-:W-:-:S04]  /*0e30*/  LOP3.LUT R2, R2, 0x8, RZ, 0xc0, !PT ;  /* 0x0000000802027812 */ /* 0x000fc800078ec0ff */
[----:B------:R-:W-:Y:S01]  /*0e40*/  LOP3.LUT R8, R3, R0, R2, 0x1e, !PT ;  /* 0x0000000003087212 */ /* 0x000fe200078e1e02 */
[----:B------:R-:W-:Y:S01]  /*0e50*/  IMAD.SHL.U32 R0, R17, 0x40, RZ ;  /* 0x0000004011007824 */ /* 0x000fe200078e00ff */
[----:B------:R-:W-:Y:S01]  /*0e60*/  LOP3.LUT R7, R2, 0x10, R4, 0xf8, !PT ;  /* 0x0000001002077812 */ /* 0x000fe200078ef804 */
[----:B------:R-:W-:Y:S02]  /*0e70*/  IMAD.SHL.U32 R2, R16, 0x40, RZ ;  /* 0x0000004010027824 */ /* 0x000fe400078e00ff */
[----:B------:R-:W-:Y:S01]  /*0e80*/  IMAD R3, R14, 0x200, R5 ;  /* 0x000002000e037824 */ /* 0x000fe200078e0205 */
        /* <DEDUP_REMOVED lines=33> */
.L_x_84:
        /* <DEDUP_REMOVED lines=12> */
[----:B-1----:R-:W-:-:S04]  /*1160*/  IMAD.U32 R8, RZ, RZ, UR10 ;  /* 0x0000000aff087e24 */ /* 0x002fc8000f8e00ff */
        /* <DEDUP_REMOVED lines=24> */
[----:B---3--:R1:W3:Y:S01]  /*12f0*/  @P0 R2UR UR32, R8 ;  /* 0x00000000082003c2 */ /* 0x0082e200000e0000 */
[----:B------:R-:W-:-:S07]  /*1300*/  ISETP.NE.U32.AND P0, PT, RZ, c[0x0][0x248], PT ;  /* 0x00009200ff007a0c */ /* 0x000fce0003f05070 */
[----:B--2---:R-:W2:Y:S01]  /*1310*/  @P2 R2UR UR4, R3 ;  /* 0x00000000030423c2 */ /* 0x004ea200000e0000 */
[----:B------:R-:W-:-:S07]  /*1320*/  ISETP.NE.AND.EX P0, PT, RZ, c[0x0][0x24c], PT, P0 ;  /* 0x00009300ff007a0c */ /* 0x000fce0003f05300 */
[----:B-----5:R-:W2:Y:S08]  /*1330*/  @P2 R2UR UR8, R6 ;  /* 0x00000000060823c2 */ /* 0x020eb000000e0000 */
[----:B----4-:R1:W4:Y:S01]  /*1340*/  @!P1 R2UR UR36, R0 ;  /* 0x00000000002493c2 */ /* 0x01032200000e0000 */
[----:B--2---:R-:W-:-:S03]  /*1350*/  @UP1 UIADD3 UR43, UR8, -UR4, URZ ;  /* 0x80000004082b1290 */ /* 0x004fc6000fffe03f */
[----:B------:R-:W-:-:S04]  /*1360*/  ULDC UR8, c[0x0][0x218] ;  /* 0x0000860000087ab9 */ /* 0x000fc80000000800 */
        /* <DEDUP_REMOVED lines=9> */
.L_x_56:
        /* <DEDUP_REMOVED lines=29> */
[----:B------:R-:W-:Y:S02]  /*15d0*/  UISETP.NE.AND UP0, UPT, UR36, -0x1, UPT ;  /* 0xffffffff2400788c */ /* 0x000fe4000bf05270 */
[----:B------:R-:W-:Y:S02]  /*15e0*/  USEL UR57, UR12, UR10, !UP2 ;  /* 0x0000000a0c397287 */ /* 0x000fe4000d000000 */
[----:B------:R-:W-:Y:S02]  /*15f0*/  UIMAD UR10, UR4, UR15, URZ ;  /* 0x0000000f040a72a4 */ /* 0x000fe4000f8e023f */
[----:B------:R-:W-:Y:S01]  /*1600*/  PLOP3.LUT P1, PT, PT, PT, UP0, 0x80, 0x0 ;  /* 0x000000000000781c */ /* 0x000fe20003f2f008 */
[----:B------:R-:W-:-:S02]  /*1610*/  ULDC.64 UR14, c[0x0][0x198] ;  /* 0x00006600000e7ab9 */ /* 0x000fc40000000a00 */
[----:B------:R-:W-:Y:S02]  /*1620*/  @UP2 UIADD3 UR56, UR11, UR10, URZ ;  /* 0x0000000a0b382290 */ /* 0x000fe4000fffe03f */
[----:B------:R-:W-:Y:S02]  /*1630*/  UIADD3 UR10, UR43, 0x7f, URZ ;  /* 0x0000007f2b0a7890 */ /* 0x000fe4000fffe03f */
[----:B------:R-:W-:Y:S02]  /*1640*/  @UP0 UIADD3 UR12, UR32, UR36, URZ ;  /* 0x00000024200c0290 */ /* 0x000fe4000fffe03f */
[----:B------:R-:W-:-:S04]  /*1650*/  USHF.R.S32.HI UR13, URZ, 0x1f, UR10 ;  /* 0x0000001f3f0d7899 */ /* 0x000fc8000801140a */
[----:B------:R-:W-:Y:S02]  /*1660*/  ULEA.HI UR13, UR13, UR10, URZ, 0x7 ;  /* 0x0000000a0d0d7291 */ /* 0x000fe4000f8f383f */
[----:B------:R-:W-:Y:S02]  /*1670*/  @UP0 UIMAD.WIDE.U32 UR10, UR12, UR14, URZ ;  /* 0x0000000e0c0a02a5 */ /* 0x000fe4000f8e003f */
[----:B------:R-:W-:Y:S02]  /*1680*/  USHF.R.S32.HI UR50, URZ, 0x7, UR13 ;  /* 0x000000073f327899 */ /* 0x000fe4000801140d */
[----:B------:R-:W-:Y:S02]  /*1690*/  @UP0 UIMAD UR55, UR12, UR15, UR11 ;  /* 0x0000000f0c3702a4 */ /* 0x000fe4000f8e020b */
[----:B------:R-:W-:Y:S02]  /*16a0*/  ULOP3.LUT UR12, UR13, 0xffffff80, URZ, 0xc0, !UPT ;  /* 0xffffff800d0c7892 */ /* 0x000fe4000f8ec03f */
[----:B------:R-:W-:-:S02]  /*16b0*/  @UP0 UMOV UR51, UR10 ;  /* 0x0000000a00330c82 */ /* 0x000fc40008000000 */
        /* <DEDUP_REMOVED lines=8> */
[----:B------:R-:W-:-:S04]  /*1740*/  UIMAD UR11, UR58, UR14, URZ ;  /* 0x0000000e3a0b72a4 */ /* 0x000fc8000f8e023f */
[----:B------:R-:W-:Y:S02]  /*1750*/  UIMAD UR15, UR47, UR15, UR11 ;  /* 0x0000000f2f0f72a4 */ /* 0x000fe4000f8e020b */
[----:B------:R-:W-:-:S04]  /*1760*/  UIMAD.WIDE.U32 UR10, UR32, UR10, URZ ;  /* 0x0000000a200a72a5 */ /* 0x000fc8000f8e003f */
[----:B------:R-:W-:-:S04]  /*1770*/  UIADD3 UR11, UR11, UR13, URZ ;  /* 0x0000000d0b0b7290 */ /* 0x000fc8000fffe03f */
[----:B------:R-:W-:-:S04]  /*1780*/  UIMAD.WIDE.U32 UR10, UR47, UR14, UR10 ;  /* 0x0000000e2f0a72a5 */ /* 0x000fc8000f8e000a */
[----:B------:R-:W-:-:S03]  /*1790*/  UIADD3 UR55, UR11, UR15, URZ ;  /* 0x0000000f0b377290 */ /* 0x000fc6000fffe03f */
[----:B------:R-:W-:Y:S02]  /*17a0*/  UMOV UR51, UR10 ;  /* 0x0000000a00337c82 */ /* 0x000fe40008000000 */
.L_x_58:
        /* <DEDUP_REMOVED lines=18> */
.L_x_59:
[----:B------:R-:W2:Y:S01]  /*18d0*/  LDL R0, [R1+0x1c] ;  /* 0x00001c0001007983 */ /* 0x000ea20000100800 */
[----:B------:R-:W-:-:S03]  /*18e0*/  ULDC.64 UR14, c[0x0][0x370] ;  /* 0x0000dc00000e7ab9 */ /* 0x000fc60000000a00 */
[----:B------:R-:W3:Y:S04]  /*18f0*/  LDL R3, [R1+0x24] ;  /* 0x0000240001037983 */ /* 0x000ee80000100800 */
[----:B------:R-:W4:Y:S01]  /*1900*/  LDL R4, [R1+0x34] ;  /* 0x0000340001047983 */ /* 0x000f220000100800 */
[----:B------:R-:W-:-:S04]  /*1910*/  @UP2 UIMAD.WIDE.U32 UR10, UR4, UR14, URZ ;  /* 0x0000000e040a22a5 */ /* 0x000fc8000f8e003f */
[----:B------:R-:W-:-:S03]  /*1920*/  @UP2 UIMAD UR45, UR4, UR15, UR11 ;  /* 0x0000000f042d22a4 */ /* 0x000fc6000f8e020b */
[----:B------:R-:W-:Y:S02]  /*1930*/  @UP2 UMOV UR44, UR10 ;  /* 0x0000000a002c2c82 */ /* 0x000fe40008000000 */
[----:B------:R-:W-:Y:S02]  /*1940*/  ULDC.64 UR10, c[0x0][0x368] ;  /* 0x0000da00000a7ab9 */ /* 0x000fe40000000a00 */
[----:B------:R-:W-:Y:S01]  /*1950*/  @!UP2 UIMAD UR13, UR58, UR10, URZ ;  /* 0x0000000a3a0da2a4 */ /* 0x000fe2000f8e023f */
[----:B------:R-:W-:Y:S01]  /*1960*/  IABS R7, c[0x0][0x1c8] ;  /* 0x0000720000077a13 */ /* 0x000fe20000000000 */
[----:B------:R-:W-:Y:S02]  /*1970*/  ULDC UR37, c[0x0][0x224] ;  /* 0x0000890000257ab9 */ /* 0x000fe40000000800 */
[----:B------:R-:W-:Y:S02]  /*1980*/  @!UP2 UIMAD UR13, UR47, UR11, UR13 ;  /* 0x0000000b2f0da2a4 */ /* 0x000fe4000f8e020d */
[----:B------:R-:W-:-:S02]  /*1990*/  @!UP2 UIMAD.WIDE.U32 UR10, UR47, UR10, URZ ;  /* 0x0000000a2f0aa2a5 */ /* 0x000fc4000f8e003f */
[----:B------:R-:W-:Y:S02]  /*19a0*/  UIMAD.WIDE.U32 UR38, UR47, UR37, URZ ;  /* 0x000000252f2672a5 */ /* 0x000fe4000f8e003f */
[----:B------:R-:W-:-:S03]  /*19b0*/  ULDC.64 UR14, c[0x0][0x3d8] ;  /* 0x0000f600000e7ab9 */ /* 0x000fc60000000a00 */
[----:B------:R-:W-:Y:S01]  /*19c0*/  @!UP2 UMOV UR44, UR10 ;  /* 0x0000000a002cac82 */ /* 0x000fe20008000000 */
[----:B--2---:R1:W3:Y:S08]  /*19d0*/  R2UR UR33, R0 ;  /* 0x00000000002173c2 */ /* 0x0042f000000e0000 */
[----:B---3--:R3:W5:Y:S01]  /*19e0*/  R2UR UR40, R3 ;  /* 0x00000000032873c2 */ /* 0x00876200000e0000 */
[----:B-1----:R-:W2:Y:S04]  /*19f0*/  LDL R0, [R1+0x14] ;  /* 0x0000140001007983 */ /* 0x002ea80000100800 */
[----:B---3--:R-:W3:Y:S01]  /*1a00*/  LDL R3, [R1+0x2c] ;  /* 0x00002c0001037983 */ /* 0x008ee20000100800 */
[----:B-----5:R-:W-:-:S02]  /*1a10*/  UIMAD UR10, UR58, UR37, UR40 ;  /* 0x000000253a0a72a4 */ /* 0x020fc4000f8e0228 */
[----:B----4-:R1:W4:Y:S02]  /*1a20*/  R2UR UR40, R4 ;  /* 0x00000000042873c2 */ /* 0x01032400000e0000 */
[----:B------:R-:W-:-:S04]  /*1a30*/  UIADD3 UR10, UR39, UR10, URZ ;  /* 0x0000000a270a7290 */ /* 0x000fc8000fffe03f */
[----:B------:R-:W-:Y:S02]  /*1a40*/  UIMAD UR10, UR52, UR10, UR33 ;  /* 0x0000000a340a72a4 */ /* 0x000fe4000f8e0221 */
[----:B------:R-:W5:Y:S01]  /*1a50*/  S2UR UR33, SR_CTAID.X ;  /* 0x00000000002179c3 */ /* 0x000f620000002500 */
[----:B-1----:R-:W1:Y:S01]  /*1a60*/  I2F.RP R4, R7 ;  /* 0x0000000700047306 */ /* 0x002e620000209400 */
[----:B------:R-:W-:Y:S02]  /*1a70*/  @!UP2 UIADD3 UR45, UR11, UR13, URZ ;  /* 0x0000000d0b2da290 */ /* 0x000fe4000fffe03f */
[----:B------:R-:W-:-:S05]  /*1a80*/  UIADD3 UR37, UR61, UR10, URZ ;  /* 0x0000000a3d257290 */ /* 0x000fca000fffe03f */
[----:B-1----:R-:W1:Y:S01]  /*1a90*/  MUFU.RCP R4, R4 ;  /* 0x0000000400047308 */ /* 0x002e620000001000 */
[----:B------:R-:W-:Y:S02]  /*1aa0*/  UIMAD UR13, UR53, UR4, URZ ;  /* 0x00000004350d72a4 */ /* 0x000fe4000f8e023f */
[----:B------:R-:W-:-:S04]  /*1ab0*/  UIMAD.WIDE.U32 UR10, UR52, UR4, URZ ;  /* 0x00000004340a72a5 */ /* 0x000fc8000f8e003f */
[----:B------:R-:W-:Y:S02]  /*1ac0*/  @UP2 UIADD3 UR37, UR11, UR13, URZ ;  /* 0x0000000d0b252290 */ /* 0x000fe4000fffe03f */
[----:B------:R-:W-:Y:S02]  /*1ad0*/  USEL UR39, UR60, UR10, !UP2 ;  /* 0x0000000a3c277287 */ /* 0x000fe4000d000000 */
[----:B-----5:R-:W-:Y:S01]  /*1ae0*/  UIMAD.WIDE.U32 UR10, UR33, UR14, URZ ;  /* 0x0000000e210a72a5 */ /* 0x020fe2000f8e003f */
[----:B-1----:R-:W-:-:S03]  /*1af0*/  IADD3 R4, R4, 0xffffffe, RZ ;  /* 0x0ffffffe04047810 */ /* 0x002fc60007ffe0ff */
[----:B------:R-:W-:Y:S01]  /*1b00*/  UIMAD UR15, UR33, UR15, UR11 ;  /* 0x0000000f210f72a4 */ /* 0x000fe2000f8e020b */
[----:B------:R1:W5:Y:S01]  /*1b10*/  F2I.FTZ.U32.TRUNC.NTZ R5, R4 ;  /* 0x0000000400057305 */ /* 0x000362000021f000 */
[----:B------:R-:W-:Y:S02]  /*1b20*/  USHF.L.U32 UR33, UR47, 0x7, URZ ;  /* 0x000000072f217899 */ /* 0x000fe4000800063f */
[----:B------:R-:W-:Y:S02]  /*1b30*/  USEL UR38, UR10, URZ, UP6 ;  /* 0x0000003f0a267287 */ /* 0x000fe4000b000000 */
[----:B------:R-:W-:-:S04]  /*1b40*/  USHF.L.U64.HI UR10, UR47, 0x7, UR58 ;  /* 0x000000072f0a7899 */ /* 0x000fc8000801023a */
[----:B------:R-:W-:Y:S02]  /*1b50*/  USEL UR11, UR10, URZ, UP1 ;  /* 0x0000003f0a0b7287 */ /* 0x000fe40008800000 */
[----:B------:R-:W-:Y:S01]  /*1b60*/  USEL UR10, UR33, URZ, UP1 ;  /* 0x0000003f210a7287 */ /* 0x000fe20008800000 */
[----:B-1----:R-:W-:-:S03]  /*1b70*/  IMAD.MOV.U32 R4, RZ, RZ, RZ ;  /* 0x000000ffff047224 */ /* 0x002fc600078e00ff */
[----:B------:R-:W-:Y:S01]  /*1b80*/  UIADD3 UR10, UP1, UR12, UR10, URZ ;  /* 0x0000000a0c0a7290 */ /* 0x000fe2000ff3e03f */
[----:B------:R-:W-:-:S03]  /*1b90*/  ISETP.NE.AND P2, PT, RZ, c[0x0][0x1c8], PT ;  /* 0x00007200ff007a0c */ /* 0x000fc60003f45270 */
[----:B------:R-:W-:Y:S02]  /*1ba0*/  UIADD3.X UR13, UR46, UR11, URZ, UP1, !UPT ;  /* 0x0000000b2e0d7290 */ /* 0x000fe40008ffe43f */
[----:B------:R-:W-:-:S04]  /*1bb0*/  UIMAD UR11, UR53, UR10, URZ ;  /* 0x0000000a350b72a4 */ /* 0x000fc8000f8e023f */
[----:B------:R-:W-:Y:S02]  /*1bc0*/  UIMAD UR14, UR52, UR13, UR11 ;  /* 0x0000000d340e72a4 */ /* 0x000fe4000f8e020b */
[----:B------:R-:W-:Y:S02]  /*1bd0*/  UIMAD.WIDE.U32 UR10, UR52, UR10, URZ ;  /* 0x0000000a340a72a5 */ /* 0x000fe4000f8e003f */
[----:B------:R-:W-:Y:S02]  /*1be0*/  USEL UR15, UR15, URZ, UP6 ;  /* 0x0000003f0f0f7287 */ /* 0x000fe4000b000000 */
[----:B------:R-:W-:Y:S02]  /*1bf0*/  UIADD3 UR14, UR11, UR14, URZ ;  /* 0x0000000e0b0e7290 */ /* 0x000fe4000fffe03f */
[----:B------:R-:W-:Y:S01]  /*1c00*/  USHF.R.S32.HI UR42, URZ, 0x1f, UR8 ;  /* 0x0000001f3f2a7899 */ /* 0x000fe20008011408 */
[----:B--2---:R5:W1:Y:S08]  /*1c10*/  R2UR UR33, R0 ;  /* 0x00000000002173c2 */ /* 0x004a7000000e0000 */
[----:B---3--:R2:W3:Y:S01]  /*1c20*/  R2UR UR41, R3 ;  /* 0x00000000032973c2 */ /* 0x0084e200000e0000 */
[----:B-----5:R-:W-:-:S04]  /*1c30*/  IMAD.MOV R0, RZ, RZ, -R5 ;  /* 0x000000ffff007224 */ /* 0x020fc800078e0a05 */
[----:B------:R-:W-:Y:S01]  /*1c40*/  IMAD R0, R0, R7, RZ ;  /* 0x0000000700007224 */ /* 0x000fe200078e02ff */
[----:B--2---:R-:W-:-:S03]  /*1c50*/  IABS R3, UR54 ;  /* 0x0000003600037c13 */ /* 0x004fc60008000000 */
        /* <DEDUP_REMOVED lines=9> */
[----:B----4-:R-:W-:Y:S01]  /*1cf0*/  ISETP.LE.AND P0, PT, RZ, UR40, PT ;  /* 0x00000028ff007c0c */ /* 0x010fe2000bf03270 */
[----:B---3--:R-:W-:-:S10]  /*1d00*/  @UP5 USEL UR13, UR41, UR4, !UP2 ;  /* 0x00000004290d5287 */ /* 0x008fd4000d000000 */
[----:B------:R-:W-:Y:S01]  /*1d10*/  @P3 IADD3 R6, R6, 0x1, RZ ;  /* 0x0000000106063810 */ /* 0x000fe20007ffe0ff */
[----:B------:R-:W-:-:S04]  /*1d20*/  ULDC UR40, c[0x0][0x234] ;  /* 0x00008d0000287ab9 */ /* 0x000fc80000000800 */
[----:B------:R-:W-:Y:S01]  /*1d30*/  @!P0 IMAD.MOV R6, RZ, RZ, -R6 ;  /* 0x000000ffff068224 */ /* 0x000fe200078e0a06 */
[----:B------:R-:W-:Y:S01]  /*1d40*/  PLOP3.LUT P0, PT, PT, PT, UP5, 0x80, 0x0 ;  /* 0x000000000000781c */ /* 0x000fe20003f0f058 */
[----:B------:R-:W-:Y:S01]  /*1d50*/  @UP5 UIMAD UR13, UR54, UR40, UR13 ;  /* 0x00000028360d52a4 */ /* 0x000fe2000f8e020d */
[----:B------:R-:W-:-:S06]  /*1d60*/  @!P2 LOP3.LUT R6, RZ, c[0x0][0x1c8], RZ, 0x33, !PT ;  /* 0x00007200ff06aa12 */ /* 0x000fcc00078e33ff */
[----:B-1----:R-:W-:Y:S01]  /*1d70*/  @!UP5 UMOV UR13, UR33 ;  /* 0x00000021000ddc82 */ /* 0x002fe20008000000 */
[----:B------:R-:W-:-:S04]  /*1d80*/  SHF.R.S32.HI R20, RZ, 0x1f, R6 ;  /* 0x0000001fff147819 */ /* 0x000fc80000011406 */
        /* <DEDUP_REMOVED lines=8> */
.L_x_60:
[----:B------:R-:W2:Y:S02]  /*1e10*/  LDL R0, [R1+0x28] ;  /* 0x0000280001007983 */ /* 0x000ea40000100800 */
[----:B--2---:R1:W2:Y:S01]  /*1e20*/  R2UR UR33, R0 ;  /* 0x00000000002173c2 */ /* 0x0042a200000e0000 */
[----:B------:R-:W-:-:S07]  /*1e30*/  DEPBAR.LE SB1, 0x0, {2} ;  /* 0x000090040000791a */ /* 0x000fce0000000000 */
.L_x_61:
[----:B------:R-:W2:Y:S04]  /*1e40*/  LDL R8, [R1+0x38] ;  /* 0x0000380001087983 */ /* 0x000ea80000100800 */
[----:B------:R-:W3:Y:S04]  /*1e50*/  LDL R7, [R1+0x18] ;  /* 0x0000180001077983 */ /* 0x000ee80000100800 */
[----:B------:R-:W4:Y:S04]  /*1e60*/  LDL R4, [R1+0x20] ;  /* 0x0000200001047983 */ /* 0x000f280000100800 */
[----:B------:R-:W5:Y:S04]  /*1e70*/  LDL R3, [R1+0x10] ;  /* 0x0000100001037983 */ /* 0x000f680000100800 */
[----:B------:R-:W4:Y:S01]  /*1e80*/  LDL R0, [R1+0x30] ;  /* 0x0000300001007983 */ /* 0x000f220000100800 */
[----:B------:R-:W-:Y:S01]  /*1e90*/  UIADD3 UR13, UR12, UR13, URZ ;  /* 0x0000000d0c0d7290 */ /* 0x000fe2000fffe03f */
[----:B------:R-:W-:Y:S01]  /*1ea0*/  IMAD.U32 R12, RZ, RZ, UR12 ;  /* 0x0000000cff0c7e24 */ /* 0x000fe2000f8e00ff */
[----:B------:R-:W-:Y:S01]  /*1eb0*/  BSSY B1, `(.L_x_57) ;  /* 0x000060f000017945 */ /* 0x000fe20003800000 */
[----:B------:R-:W1:Y:S02]  /*1ec0*/  S2R R13, SR_TID.X ;  /* 0x00000000000d7919 */ /* 0x000e640000002100 */
[----:B-1----:R-:W-:Y:S01]  /*1ed0*/  SHF.R.S32.HI R14, RZ, 0x1f, R13 ;  /* 0x0000001fff0e7819 */ /* 0x002fe2000001140d */
[----:B--2---:R-:W1:Y:S08]  /*1ee0*/  R2UR UR47, R8 ;  /* 0x00000000082f73c2 */ /* 0x004e7000000e0000 */
[----:B---3--:R-:W1:Y:S08]  /*1ef0*/  R2UR UR41, R7 ;  /* 0x00000000072973c2 */ /* 0x008e7000000e0000 */
[----:B----4-:R2:W3:Y:S08]  /*1f00*/  R2UR UR40, R4 ;  /* 0x00000000042873c2 */ /* 0x0104f000000e0000 */
[----:B-----5:R-:W3:Y:S01]  /*1f10*/  R2UR UR4, R3 ;  /* 0x00000000030473c2 */ /* 0x020ee200000e0000 */
[----:B-1----:R-:W-:-:S07]  /*1f20*/  UIADD3 UR10, UP4, UP3, UR10, UR41, UR47 ;  /* 0x000000290a0a7290 */ /* 0x002fce000fb9e02f */
[----:B------:R-:W1:Y:S01]  /*1f30*/  S2UR UR47, SR_CTAID.Y ;  /* 0x00000000002f79c3 */ /* 0x000e620000002600 */
[----:B------:R-:W-:Y:S02]  /*1f40*/  UIADD3 UR41, UP2, UP1, UR38, UR10, UR39 ;  /* 0x0000000a26297290 */ /* 0x000fe4000f95e027 */
[----:B------:R-:W-:Y:S01]  /*1f50*/  USHF.R.S32.HI UR38, URZ, 0x1f, UR54 ;  /* 0x0000001f3f267899 */ /* 0x000fe20008011436 */
[----:B--2---:R-:W-:Y:S01]  /*1f60*/  LEA.HI R4, R14, R13, RZ, 0x2 ;  /* 0x0000000d0e047211 */ /* 0x004fe200078f10ff */
[----:B------:R-:W-:Y:S02]  /*1f70*/  ULDC.64 UR10, c[0x0][0x1a8] ;  /* 0x00006a00000a7ab9 */ /* 0x000fe40000000a00 */
[----:B---3--:R-:W-:-:S03]  /*1f80*/  UIADD3.X UR4, UR14, UR4, UR40, UP4, UP3 ;  /* 0x000000040e047290 */ /* 0x008fc6000a7e6428 */
[----:B------:R-:W-:Y:S02]  /*1f90*/  UMOV UR14, 0x4 ;  /* 0x00000004000e7882 */ /* 0x000fe40000000000 */
[----:B------:R-:W-:Y:S02]  /*1fa0*/  UIADD3.X UR40, UR15, UR4, UR37, UP2, UP1 ;  /* 0x000000040f287290 */ /* 0x000fe400097e2425 */
[----:B------:R-:W-:-:S04]  /*1fb0*/  UIMAD UR4, UR38, UR10, URZ ;  /* 0x0000000a260472a4 */ /* 0x000fc8000f8e023f */
[----:B------:R-:W-:-:S03]  /*1fc0*/  UIMAD UR39, UR54, UR11, UR4 ;  /* 0x0000000b362772a4 */ /* 0x000fc6000f8e0204 */
[----:B------:R-:W-:Y:S02]  /*1fd0*/  ULDC.64 UR10, c[0x0][0x378] ;  /* 0x0000de00000a7ab9 */ /* 0x000fe40000000a00 */
[----:B------:R-:W-:-:S04]  /*1fe0*/  UIMAD UR4, UR38, UR10, URZ ;  /* 0x0000000a260472a4 */ /* 0x000fc8000f8e023f */
[----:B------:R-:W-:-:S03]  /*1ff0*/  UIMAD UR38, UR54, UR11, UR4 ;  /* 0x0000000b362672a4 */ /* 0x000fc6000f8e0204 */
[----:B------:R-:W-:Y:S02]  /*2000*/  ULDC.64 UR10, c[0x0][0x370] ;  /* 0x0000dc00000a7ab9 */ /* 0x000fe40000000a00 */
[----:B------:R-:W-:-:S04]  /*2010*/  UIMAD UR4, UR46, UR10, URZ ;  /* 0x0000000a2e0472a4 */ /* 0x000fc8000f8e023f */
[----:B------:R-:W-:-:S03]  /*2020*/  UIMAD UR37, UR12, UR11, UR4 ;  /* 0x0000000b0c2572a4 */ /* 0x000fc6000f8e0204 */
[----:B------:R-:W-:Y:S02]  /*2030*/  ULDC.64 UR10, c[0x0][0x200] ;  /* 0x00008000000a7ab9 */ /* 0x000fe40000000a00 */
[----:B------:R-:W-:Y:S02]  /*2040*/  UIMAD.WIDE UR14, UR13, UR14, UR10 ;  /* 0x0000000e0d0e72a5 */ /* 0x000fe4000f8e020a */
[----:B------:R2:W3:Y:S01]  /*2050*/  R2UR UR4, R0 ;  /* 0x00000000000473c2 */ /* 0x0004e200000e0000 */
[----:B------:R-:W-:-:S04]  /*2060*/  UMOV UR13, 0x4 ;  /* 0x00000004000d7882 */ /* 0x000fc80000000000 */
[----:B------:R-:W-:Y:S02]  /*2070*/  UMOV UR11, UR14 ;  /* 0x0000000e000b7c82 */ /* 0x000fe40008000000 */
[----:B------:R-:W-:Y:S02]  /*2080*/  UIADD3 UR14, UR12, UR33, URZ ;  /* 0x000000210c0e7290 */ /* 0x000fe4000fffe03f */
[----:B------:R-:W-:Y:S01]  /*2090*/  UMOV UR10, UR15 ;  /* 0x0000000f000a7c82 */ /* 0x000fe20008000000 */
[----:B--2---:R-:W-:Y:S02]  /*20a0*/  SHF.R.S32.HI R0, RZ, 0x2, R4 ;  /* 0x00000002ff007819 */ /* 0x004fe40000011404 */
[----:B------:R-:W-:Y:S02]  /*20b0*/  LOP3.LUT R4, R4, 0xfffffffc, RZ, 0xc0, !PT ;  /* 0xfffffffc04047812 */ /* 0x000fe400078ec0ff */
[----:B------:R-:W-:Y:S02]  /*20c0*/  SHF.R.S32.HI R22, RZ, 0x1f, R0 ;  /* 0x0000001fff167819 */ /* 0x000fe40000011400 */
[----:B------:R-:W-:Y:S01]  /*20d0*/  IADD3 R3, P0, R0, UR12, RZ ;  /* 0x0000000c00037c10 */ /* 0x000fe2000ff1e0ff */
[----:B------:R-:W-:-:S03]  /*20e0*/  IMAD.IADD R4, R13, 0x1, -R4 ;  /* 0x000000010d047824 */ /* 0x000fc600078e0a04 */
[----:B------:R-:W-:Y:S01]  /*20f0*/  IADD3.X R7, R22, UR46, RZ, P0, !PT ;  /* 0x0000002e16077c10 */ /* 0x000fe200087fe4ff */
[----:B------:R-:W-:Y:S01]  /*2100*/  IMAD.SHL.U32 R4, R4, 0x8, RZ ;  /* 0x0000000804047824 */ /* 0x000fe200078e00ff */
[----:B------:R-:W-:-:S03]  /*2110*/  ULDC UR46, c[0x0][0x2e8] ;  /* 0x0000ba00002e7ab9 */ /* 0x000fc60000000800 */
[----:B------:R-:W-:Y:S01]  /*2120*/  IMAD R7, R7, c[0x0][0x190], RZ ;  /* 0x0000640007077a24 */ /* 0x000fe200078e02ff */
[----:B------:R-:W-:-:S05]  /*2130*/  SHF.R.S32.HI R5, RZ, 0x1f, R4 ;  /* 0x0000001fff057819 */ /* 0x000fca0000011404 */
[----:B------:R-:W-:-:S04]  /*2140*/  IMAD.WIDE.U32 R8, R3, c[0x0][0x190], R4 ;  /* 0x0000640003087a25 */ /* 0x000fc800078e0004 */
[----:B------:R-:W-:Y:S01]  /*2150*/  IMAD R3, R3, c[0x0][0x194], R7 ;  /* 0x0000650003037a24 */ /* 0x000fe200078e0207 */
[----:B------:R-:W-:Y:S02]  /*2160*/  IADD3 R10, P0, R8, UR57, RZ ;  /* 0x00000039080a7c10 */ /* 0x000fe4000ff1e0ff */
[----:B------:R-:W-:Y:S02]  /*2170*/  IADD3 R8, P2, R4, UR44, RZ ;  /* 0x0000002c04087c10 */ /* 0x000fe4000ff5e0ff */
[----:B------:R-:W-:Y:S01]  /*2180*/  IADD3.X R11, R9, UR56, R3, P0, !PT ;  /* 0x00000038090b7c10 */ /* 0x000fe200087fe403 */
[----:B------:R-:W-:Y:S01]  /*2190*/  ULDC.64 UR56, c[0x0][0x3c8] ;  /* 0x0000f20000387ab9 */ /* 0x000fe20000000a00 */
[----:B------:R-:W-:Y:S01]  /*21a0*/  LEA.HI R3, R14, R13, RZ, 0x5 ;  /* 0x0000000d0e037211 */ /* 0x000fe200078f28ff */
[----:B------:R-:W-:Y:S01]  /*21b0*/  UIMAD.WIDE UR14, UR14, UR13, UR56 ;  /* 0x0000000d0e0e72a5 */ /* 0x000fe2000f8e0238 */
[----:B------:R-:W-:Y:S02]  /*21c0*/  IADD3.X R9, R5, UR45, RZ, P2, !PT ;  /* 0x0000002d05097c10 */ /* 0x000fe400097fe4ff */
[----:B------:R-:W-:-:S02]  /*21d0*/  LOP3.LUT R7, R3, 0xffffffe0, RZ, 0xc0, !PT ;  /* 0xffffffe003077812 */ /* 0x000fc400078ec0ff */
[----:B------:R-:W-:Y:S01]  /*21e0*/  SHF.R.S32.HI R3, RZ, 0x5, R3 ;  /* 0x00000005ff037819 */ /* 0x000fe20000011403 */
[----:B------:R-:W-:Y:S01]  /*21f0*/  IMAD.WIDE.U32 R8, R12, c[0x0][0x370], R8 ;  /* 0x0000dc000c087a25 */ /* 0x000fe200078e0008 */
[----:B------:R-:W-:Y:S02]  /*2200*/  UMOV UR12, UR15 ;  /* 0x0000000f000c7c82 */ /* 0x000fe40008000000 */
[----:B------:R-:W-:Y:S01]  /*2210*/  UMOV UR13, UR14 ;  /* 0x0000000e000d7c82 */ /* 0x000fe20008000000 */
[----:B------:R-:W-:Y:S01]  /*2220*/  IMAD.IADD R7, R13, 0x1, -R7 ;  /* 0x000000010d077824 */ /* 0x000fe200078e0a07 */
[----:B------:R-:W-:-:S03]  /*2230*/  IADD3 R9, R9, UR37, RZ ;  /* 0x0000002509097c10 */ /* 0x000fc6000fffe0ff */
[----:B---3--:R-:W-:Y:S01]  /*2240*/  IMAD R3, R3, UR4, R7 ;  /* 0x0000000403037c24 */ /* 0x008fe2000f8e0207 */
[----:B------:R-:W-:-:S04]  /*2250*/  UIADD3 UR4, -UR5, UR43, UR8 ;  /* 0x0000002b05047290 */ /* 0x000fc8000fffe108 */
[----:B------:R-:W-:Y:S01]  /*2260*/  UIADD3 UR4, UR4, -UR46, URZ ;  /* 0x8000002e04047290 */ /* 0x000fe2000fffe03f */
[----:B------:R-:W-:-:S03]  /*2270*/  IADD3 R183, P0, R3, UR41, RZ ;  /* 0x0000002903b77c10 */ /* 0x000fc6000ff1e0ff */
[----:B------:R-:W-:Y:S01]  /*2280*/  USHF.R.S32.HI UR15, URZ, 0x1f, UR4 ;  /* 0x0000001f3f0f7899 */ /* 0x000fe20008011404 */
[----:B------:R-:W-:Y:S01]  /*2290*/  LEA.HI.X.SX32 R13, R3, UR40, 0x1, P0 ;  /* 0x00000028030d7c11 */ /* 0x000fe200080f0eff */
[----:B------:R-:W-:Y:S01]  /*22a0*/  IMAD.U32 R3, RZ, RZ, UR54 ;  /* 0x00000036ff037e24 */ /* 0x000fe2000f8e00ff */
[----:B------:R-:W-:Y:S01]  /*22b0*/  LEA R188, P2, R183, c[0x0][0x350], 0x2 ;  /* 0x0000d400b7bc7a11 */ /* 0x000fe200078410ff */
[----:B------:R-:W-:Y:S02]  /*22c0*/  ULEA.HI UR15, UR15, UR4, URZ, 0x7 ;  /* 0x000000040f0f7291 */ /* 0x000fe4000f8f383f */
[----:B------:R-:W-:Y:S01]  /*22d0*/  IMAD.WIDE.U32 R8, R3, c[0x0][0x378], R8 ;  /* 0x0000de0003087a25 */ /* 0x000fe200078e0008 */
[----:B------:R-:W-:Y:S01]  /*22e0*/  UIADD3 UR4, UR50, -0x1, URZ ;  /* 0xffffffff32047890 */ /* 0x000fe2000fffe03f */
[----:B------:R-:W-:Y:S01]  /*22f0*/  LEA.HI.X R183, R183, c[0x0][0x354], R13, 0x2, P2 ;  /* 0x0000d500b7b77a11 */ /* 0x000fe200010f140d */
[----:B------:R-:W-:Y:S01]  /*2300*/  USHF.R.S32.HI UR15, URZ, 0x7, UR15 ;  /* 0x000000073f0f7899 */ /* 0x000fe2000801140f */
[----:B------:R-:W-:Y:S01]  /*2310*/  IMAD.WIDE.U32 R10, R3, c[0x0][0x1a8], R10 ;  /* 0x00006a00030a7a25 */ /* 0x000fe200078e000a */
[----:B------:R-:W-:-:S02]  /*2320*/  IADD3 R9, R9, UR38, RZ ;  /* 0x0000002609097c10 */ /* 0x000fc4000fffe0ff */
[----:B------:R-:W-:Y:S01]  /*2330*/  UISETP.LT.AND UP1, UPT, URZ, UR15, UPT ;  /* 0x0000000f3f00728c */ /* 0x000fe2000bf21270 */
[----:B------:R-:W-:Y:S01]  /*2340*/  IMAD R3, R22, c[0x0][0x370], RZ ;  /* 0x0000dc0016037a24 */ /* 0x000fe200078e02ff */
[----:B------:R-:W-:Y:S01]  /*2350*/  IADD3 R7, R11, UR39, RZ ;  /* 0x000000270b077c10 */ /* 0x000fe2000fffe0ff */
[----:B------:R-:W-:Y:S01]  /*2360*/  IMAD.WIDE.U32 R8, R0, c[0x0][0x370], R8 ;  /* 0x0000dc0000087a25 */ /* 0x000fe200078e0008 */
[----:B------:R-:W-:Y:S01]  /*2370*/  USEL UR15, URZ, UR15, !UP1 ;  /* 0x0000000f3f0f7287 */ /* 0x000fe2000c800000 */
[----:B------:R-:W-:Y:S02]  /*2380*/  LEA R186, P4, R10, c[0x0][0x160], 0x1 ;  /* 0x000058000aba7a11 */ /* 0x000fe400078808ff */
[----:B------:R-:W-:Y:S01]  /*2390*/  IMAD R3, R0, c[0x0][0x374], R3 ;  /* 0x0000dd0000037a24 */ /* 0x000fe200078e0203 */
[----:B------:R-:W-:Y:S01]  /*23a0*/  UISETP.GT.AND UP1, UPT, UR50, UR15, UPT ;  /* 0x0000000f3200728c */ /* 0x000fe2000bf24270 */
[----:B------:R-:W-:Y:S02]  /*23b0*/  LEA R184, P3, R8, c[0x0][0x330], 0x1 ;  /* 0x0000cc0008b87a11 */ /* 0x000fe400078608ff */
[----:B------:R-:W-:Y:S01]  /*23c0*/  IMAD.IADD R3, R9, 0x1, R3 ;  /* 0x0000000109037824 */ /* 0x000fe200078e0203 */
[----:B------:R-:W-:-:S02]  /*23d0*/  LEA.HI.X R187, R10, c[0x0][0x164], R7, 0x1, P4 ;  /* 0x000059000abb7a11 */ /* 0x000fc400020f0c07 */
[----:B------:R-:W-:Y:S02]  /*23e0*/  PLOP3.LUT P0, PT, PT, PT, UP1, 0x80, 0x0 ;  /* 0x000000000000781c */ /* 0x000fe40003f0f018 */
[----:B------:R-:W-:-:S11]  /*23f0*/  LEA.HI.X R185, R8, c[0x0][0x334], R3, 0x1, P3 ;  /* 0x0000cd0008b97a11 */ /* 0x000fd600018f0c03 */
[----:B-1----:R-:W-:Y:S05]  /*2400*/  @P0 BRA `(.L_x_62) ;  /* 0x0000074000000947 */ /* 0x002fea0003800000 */
        /* <DEDUP_REMOVED lines=18> */
.L_x_63:
[----:B------:R-:W-:Y:S02]  /*2530*/  @UP0 UIADD3 UR4, UR32, UR36, URZ ;  /* 0x0000002420040290 */ /* 0x000fe4000fffe03f */
[----:B------:R-:W-:Y:S02]  /*2540*/  ULDC.64 UR12, c[0x0][0x3a8] ;  /* 0x0000ea00000c7ab9 */ /* 0x000fe40000000a00 */
[----:B------:R-:W-:-:S04]  /*2550*/  @UP0 UIMAD.WIDE.U32 UR10, UR4, UR12, URZ ;  /* 0x0000000c040a02a5 */ /* 0x000fc8000f8e003f */
[----:B------:R-:W-:Y:S01]  /*2560*/  @UP0 UIMAD UR4, UR4, UR13, UR11 ;  /* 0x0000000d040402a4 */ /* 0x000fe2000f8e020b */
        /* <DEDUP_REMOVED lines=11> */
[----:B------:R-:W-:Y:S02]  /*2620*/  UIADD3 UR4, UR11, UR4, URZ ;  /* 0x000000040b047290 */ /* 0x000fe4000fffe03f */
.L_x_64:
[----:B------:R-:W-:Y:S01]  /*2630*/  ULDC.64 UR12, c[0x0][0x3a0] ;  /* 0x0000e800000c7ab9 */ /* 0x000fe20000000a00 */
[----:B------:R-:W-:Y:S01]  /*2640*/  IMAD.U32 R13, RZ, RZ, UR8 ;  /* 0x00000008ff0d7e24 */ /* 0x000fe2000f8e00ff */
[----:B------:R-:W-:Y:S01]  /*2650*/  UIMAD UR11, UR42, UR12, URZ ;  /* 0x0000000c2a0b72a4 */ /* 0x000fe2000f8e023f */
[----:B------:R-:W-:Y:S01]  /*2660*/  BSSY B0, `(.L_x_65) ;  /* 0x0000019000007945 */ /* 0x000fe20003800000 */
[----:B------:R-:W-:Y:S01]  /*2670*/  UIMAD UR5, UR9, -0x80, UR5 ;  /* 0xffffff80090578a4 */ /* 0x000fe2000f8e0205 */
[----:B------:R-:W-:Y:S01]  /*2680*/  IMAD.WIDE.U32 R6, R13, c[0x0][0x3a0], R4 ;  /* 0x0000e8000d067a25 */ /* 0x000fe200078e0004 */
[----:B------:R-:W-:Y:S02]  /*2690*/  UIMAD UR11, UR8, UR13, UR11 ;  /* 0x0000000d080b72a4 */ /* 0x000fe4000f8e020b */
[----:B------:R-:W-:Y:S02]  /*26a0*/  USHF.R.S32.HI UR14, URZ, 0x1f, UR54 ;  /* 0x0000001f3f0e7899 */ /* 0x000fe40008011436 */
[----:B------:R-:W-:Y:S01]  /*26b0*/  IADD3 R6, P0, R6, UR15, RZ ;  /* 0x0000000f06067c10 */ /* 0x000fe2000ff1e0ff */
[----:B------:R-:W-:Y:S01]  /*26c0*/  ULDC.64 UR12, c[0x0][0x3b8] ;  /* 0x0000ee00000c7ab9 */ /* 0x000fe20000000a00 */
[----:B------:R-:W-:Y:S01]  /*26d0*/  MOV R3, UR11 ;  /* 0x0000000b00037c02 */ /* 0x000fe20008000f00 */
[----:B------:R-:W-:Y:S01]  /*26e0*/  UIMAD UR11, UR14, UR12, URZ ;  /* 0x0000000c0e0b72a4 */ /* 0x000fe2000f8e023f */
[----:B------:R-:W-:-:S02]  /*26f0*/  ISETP.GE.AND P1, PT, R0, UR5, PT ;  /* 0x0000000500007c0c */ /* 0x000fc4000bf26270 */
        /* <DEDUP_REMOVED lines=15> */
.L_x_66:
[----:B------:R-:W-:Y:S05]  /*27f0*/  BSYNC B0 ;  /* 0x0000000000007941 */ /* 0x000fea0003800000 */
.L_x_65:
[----:B------:R-:W-:Y:S01]  /*2800*/  IADD3 R3, R0, 0x40, RZ ;  /* 0x0000004000037810 */ /* 0x000fe20007ffe0ff */
[----:B------:R-:W-:Y:S03]  /*2810*/  BSSY B0, `(.L_x_67) ;  /* 0x000000d000007945 */ /* 0x000fe60003800000 */
[----:B------:R-:W-:-:S13]  /*2820*/  ISETP.GE.AND P0, PT, R3, UR5, PT ;  /* 0x0000000503007c0c */ /* 0x000fda000bf06270 */
        /* <DEDUP_REMOVED lines=11> */
.L_x_68:
[----:B------:R-:W-:Y:S05]  /*28e0*/  BSYNC B0 ;  /* 0x0000000000007941 */ /* 0x000fea0003800000 */
.L_x_67:
[----:B------:R-:W-:Y:S01]  /*28f0*/  ULDC.64 UR12, c[0x0][0x3a8] ;  /* 0x0000ea00000c7ab9 */ /* 0x000fe20000000a00 */
[----:B------:R-:W-:Y:S01]  /*2900*/  IMAD.WIDE.U32 R4, R13, c[0x0][0x3a8], R4 ;  /* 0x0000ea000d047a25 */ /* 0x000fe200078e0004 */
[----:B------:R-:W-:Y:S01]  /*2910*/  UIMAD UR5, UR42, UR12, URZ ;  /* 0x0000000c2a0572a4 */ /* 0x000fe2000f8e023f */
[----:B------:R-:W-:Y:S01]  /*2920*/  BSSY B0, `(.L_x_69) ;  /* 0x0000016000007945 */ /* 0x000fe20003800000 */
[----:B------:R-:W-:Y:S02]  /*2930*/  USHF.R.S32.HI UR14, URZ, 0x1f, UR54 ;  /* 0x0000001f3f0e7899 */ /* 0x000fe40008011436 */
[----:B------:R-:W-:Y:S01]  /*2940*/  UIMAD UR8, UR8, UR13, UR5 ;  /* 0x0000000d080872a4 */ /* 0x000fe2000f8e0205 */
[----:B------:R-:W-:Y:S01]  /*2950*/  IADD3 R4, P2, R4, UR10, RZ ;  /* 0x0000000a04047c10 */ /* 0x000fe2000ff5e0ff */
[----:B------:R-:W-:Y:S02]  /*2960*/  ULDC.64 UR10, c[0x0][0x3c0] ;  /* 0x0000f000000a7ab9 */ /* 0x000fe40000000a00 */
[----:B------:R-:W-:-:S02]  /*2970*/  UIMAD UR5, UR14, UR10, URZ ;  /* 0x0000000a0e0572a4 */ /* 0x000fc4000f8e023f */
[----:B------:R-:W-:Y:S02]  /*2980*/  IMAD.U32 R3, RZ, RZ, UR8 ;  /* 0x00000008ff037e24 */ /* 0x000fe4000f8e00ff */
[----:B------:R-:W-:-:S03]  /*2990*/  UIMAD UR5, UR54, UR11, UR5 ;  /* 0x0000000b360572a4 */ /* 0x000fc6000f8e0205 */
[----:B------:R-:W-:Y:S02]  /*29a0*/  IADD3.X R5, R5, UR4, R3, P2, !PT ;  /* 0x0000000405057c10 */ /* 0x000fe400097fe403 */
[----:B------:R-:W-:-:S05]  /*29b0*/  MOV R3, UR54 ;  /* 0x0000003600037c02 */ /* 0x000fca0008000f00 */
[----:B------:R-:W-:-:S05]  /*29c0*/  IMAD.WIDE.U32 R4, R3, c[0x0][0x3c0], R4 ;  /* 0x0000f00003047a25 */ /* 0x000fca00078e0004 */
[----:B------:R-:W-:Y:S01]  /*29d0*/  IADD3 R3, R5, UR5, RZ ;  /* 0x0000000505037c10 */ /* 0x000fe2000fffe0ff */
[----:B------:R-:W-:Y:S05]  /*29e0*/  @P1 BRA `(.L_x_70) ;  /* 0x0000009000001947 */ /* 0x000fea0003800000 */
[----:B-1----:R-:W-:Y:S01]  /*29f0*/  MOV R6, R4 ;  /* 0x0000000400067202 */ /* 0x002fe20000000f00 */
        /* <DEDUP_REMOVED lines=8> */
.L_x_70:
[----:B------:R-:W-:Y:S05]  /*2a80*/  BSYNC B0 ;  /* 0x0000000000007941 */ /* 0x000fea0003800000 */
.L_x_69:
[----:B------:R-:W-:Y:S05]  /*2a90*/  @P0 BRA `(.L_x_71) ;  /* 0x0000550000000947 */ /* 0x000fea0003800000 */
[----:B------:R-:W-:-:S04]  /*2aa0*/  IADD3 R0, P0, R0, 0x40, RZ ;  /* 0x0000004000007810 */ /* 0x000fc80007f1e0ff */
[----:B------:R-:W-:-:S05]  /*2ab0*/  IADD3.X R5, RZ, R22, RZ, P0, !PT ;  /* 0x00000016ff057210 */ /* 0x000fca00007fe4ff */
[----:B-1----:R-:W-:Y:S01]  /*2ac0*/  IMAD R6, R5, c[0x0][0x3a8], RZ ;  /* 0x0000ea0005067a24 */ /* 0x002fe200078e02ff */
[----:B------:R-:W-:-:S05]  /*2ad0*/  MOV R5, R3 ;  /* 0x0000000300057202 */ /* 0x000fca0000000f00 */
[----:B------:R-:W-:-:S04]  /*2ae0*/  IMAD.WIDE.U32 R8, R0, c[0x0][0x3a8], R4 ;  /* 0x0000ea0000087a25 */ /* 0x000fc800078e0004 */
[----:B------:R-:W-:Y:S01]  /*2af0*/  IMAD R0, R0, c[0x0][0x3ac], R6 ;  /* 0x0000eb0000007a24 */ /* 0x000fe200078e0206 */
[----:B------:R-:W-:-:S04]  /*2b00*/  LEA R4, P0, R8, c[0x0][0x348], 0x1 ;  /* 0x0000d20008047a11 */ /* 0x000fc800078008ff */
[----:B------:R-:W-:-:S04]  /*2b10*/  IADD3 R0, R9, R0, RZ ;  /* 0x0000000009007210 */ /* 0x000fc80007ffe0ff */
[----:B------:R-:W-:-:S05]  /*2b20*/  LEA.HI.X R5, R8, c[0x0][0x34c], R0, 0x1, P0 ;  /* 0x0000d30008057a11 */ /* 0x000fca00000f0c00 */
[----:B------:R1:W-:Y:S01]  /*2b30*/  STG.E.128 [R4.64], RZ ;  /* 0x000000ff04007986 */ /* 0x0003e2000c101d22 */
[----:B------:R-:W-:Y:S05]  /*2b40*/  BRA `(.L_x_71) ;  /* 0x0000545000007947 */ /* 0x000fea0003800000 */
.L_x_62:
[----:B------:R-:W2:Y:S01]  /*2b50*/  LDL R23, [R1+0x4] ;  /* 0x0000040001177983 */ /* 0x000ea20000100800 */
[----:B------:R-:W-:Y:S01]  /*2b60*/  ULDC.64 UR38, c[0x0][0x198] ;  /* 0x0000660000267ab9 */ /* 0x000fe20000000a00 */
[----:B------:R-:W-:Y:S01]  /*2b70*/  IMAD.U32 R3, RZ, RZ, UR8 ;  /* 0x00000008ff037e24 */ /* 0x000fe2000f8e00ff */
[----:B------:R-:W-:Y:S01]  /*2b80*/  UIMAD UR14, UR42, UR38, URZ ;  /* 0x000000262a0e72a4 */ /* 0x000fe2000f8e023f */
[----:B------:R-:W-:Y:S01]  /*2b90*/  IMAD.MOV.U32 R18, RZ, RZ, 0x80 ;  /* 0x00000080ff127424 */ /* 0x000fe200078e00ff */
[----:B------:R-:W-:Y:S01]  /*2ba0*/  ULDC.64 UR40, c[0x0][0x1a0] ;  /* 0x0000680000287ab9 */ /* 0x000fe20000000a00 */
[C-C-:B------:R-:W-:Y:S01]  /*2bb0*/  IMAD.WIDE.U32 R8, R3.reuse, c[0x0][0x1a0], R4.reuse ;  /* 0x0000680003087a25 */ /* 0x140fe200078e0004 */
[----:B------:R-:W-:Y:S02]  /*2bc0*/  UIMAD UR14, UR8, UR39, UR14 ;  /* 0x00000027080e72a4 */ /* 0x000fe4000f8e020e */
[----:B------:R-:W-:Y:S01]  /*2bd0*/  UIMAD UR40, UR42, UR40, URZ ;  /* 0x000000282a2872a4 */ /* 0x000fe2000f8e023f */
[----:B------:R-:W-:Y:S01]  /*2be0*/  IMAD.WIDE.U32 R4, R3, c[0x0][0x198], R4 ;  /* 0x0000660003047a25 */ /* 0x000fe200078e0004 */
[----:B------:R-:W-:Y:S01]  /*2bf0*/  UIADD3 UR33, UR43, 0x80, UR8 ;  /* 0x000000802b217890 */ /* 0x000fe2000fffe008 */
[----:B------:R-:W-:Y:S01]  /*2c00*/  IADD3 R8, P1, R8, UR48, RZ ;  /* 0x0000003008087c10 */ /* 0x000fe2000ff3e0ff */
[----:B------:R-:W-:Y:S01]  /*2c10*/  UIMAD UR41, UR8, UR41, UR40 ;  /* 0x00000029082972a4 */ /* 0x000fe2000f8e0228 */
[----:B------:R-:W-:Y:S01]  /*2c20*/  IMAD.U32 R3, RZ, RZ, UR14 ;  /* 0x0000000eff037e24 */ /* 0x000fe2000f8e00ff */
[----:B------:R-:W-:Y:S01]  /*2c30*/  ULEA.HI UR14, UR4, UR4, URZ, 0x1 ;  /* 0x00000004040e7291 */ /* 0x000fe2000f8f083f */
[----:B------:R-:W-:Y:S01]  /*2c40*/  IADD3 R14, P0, R4, UR51, RZ ;  /* 0x00000033040e7c10 */ /* 0x000fe2000ff1e0ff */
[----:B------:R-:W-:Y:S01]  /*2c50*/  UIMAD UR8, UR4, -0x80, UR43 ;  /* 0xffffff80040878a4 */ /* 0x000fe2000f8e022b */
[----:B------:R-:W-:Y:S01]  /*2c60*/  IMAD R17, R18, c[0x0][0x374], RZ ;  /* 0x0000dd0012117a24 */ /* 0x000fe200078e02ff */
[----:B------:R-:W-:Y:S01]  /*2c70*/  ULOP3.LUT UR14, UR14, 0xfffffffe, URZ, 0xc0, !UPT ;  /* 0xfffffffe0e0e7892 */ /* 0x000fe2000f8ec03f */
[----:B------:R-:W-:Y:S01]  /*2c80*/  IADD3.X R15, R5, UR55, R3, P0, !PT ;  /* 0x00000037050f7c10 */ /* 0x000fe200087fe403 */
[----:B------:R-:W-:Y:S01]  /*2c90*/  IMAD.U32 R7, RZ, RZ, UR41 ;  /* 0x00000029ff077e24 */ /* 0x000fe2000f8e00ff */
[----:B------:R-:W-:Y:S01]  /*2ca0*/  IADD3 R3, R0, 0x40, RZ ;  /* 0x0000004000037810 */ /* 0x000fe20007ffe0ff */
[----:B------:R-:W-:Y:S01]  /*2cb0*/  UIADD3 UR14, UR4, -UR14, URZ ;  /* 0x8000000e040e7290 */ /* 0x000fe2000fffe03f */
[----:B------:R-:W-:-:S02]  /*2cc0*/  IMAD R11, R18, c[0x0][0x194], RZ ;  /* 0x00006500120b7a24 */ /* 0x000fc400078e02ff */
[----:B------:R-:W-:Y:S01]  /*2cd0*/  ISETP.GE.AND P2, PT, R3, UR8, PT ;  /* 0x0000000803007c0c */ /* 0x000fe2000bf46270 */
[----:B------:R-:W-:Y:S01]  /*2ce0*/  UISETP.NE.AND UP0, UPT, UR14, 0x1, UPT ;  /* 0x000000010e00788c */ /* 0x000fe2000bf05270 */
[C---:B------:R-:W-:Y:S01]  /*2cf0*/  IMAD.WIDE.U32 R12, R18.reuse, c[0x0][0x370], RZ ;  /* 0x0000dc00120c7a25 */ /* 0x040fe200078e00ff */
[----:B------:R-:W-:Y:S01]  /*2d00*/  UIMAD UR14, UR9, -0x80, UR5 ;  /* 0xffffff80090e78a4 */ /* 0x000fe2000f8e0205 */
[----:B------:R-:W-:Y:S02]  /*2d10*/  IADD3.X R9, R9, UR49, R7, P1, !PT ;  /* 0x0000003109097c10 */ /* 0x000fe40008ffe407 */
[----:B------:R-:W-:-:S03]  /*2d20*/  IMAD.WIDE.U32 R18, R18, c[0x0][0x190], RZ ;  /* 0x0000640012127a25 */ /* 0x000fc600078e00ff */
[----:B------:R-:W-:Y:S01]  /*2d30*/  ISETP.GE.AND P4, PT, R0, UR14, PT ;  /* 0x0000000e00007c0c */ /* 0x000fe2000bf86270 */
[----:B------:R-:W-:Y:S01]  /*2d40*/  IMAD.WIDE.U32 R4, R6, c[0x0][0x1b8], R8 ;  /* 0x00006e0006047a25 */ /* 0x000fe200078e0008 */
[----:B------:R-:W-:Y:S02]  /*2d50*/  ISETP.GE.AND P3, PT, R3, UR14, PT ;  /* 0x0000000e03007c0c */ /* 0x000fe4000bf66270 */
[----:B------:R-:W-:Y:S01]  /*2d60*/  @!P2 IADD3 R18, P1, R186, R18, RZ ;  /* 0x00000012ba12a210 */ /* 0x000fe20007f3e0ff */
[----:B------:R-:W-:Y:S01]  /*2d70*/  IMAD R3, R20, c[0x0][0x1b8], RZ ;  /* 0x00006e0014037a24 */ /* 0x000fe200078e02ff */
[----:B------:R-:W-:Y:S01]  /*2d80*/  @!P2 IADD3 R16, P5, R184, R12, RZ ;  /* 0x0000000cb810a210 */ /* 0x000fe20007fbe0ff */
[----:B------:R-:W-:Y:S01]  /*2d90*/  IMAD.MOV.U32 R231, RZ, RZ, 0x7f800000 ;  /* 0x7f800000ffe77424 */ /* 0x000fe200078e00ff */
[----:B------:R-:W-:Y:S01]  /*2da0*/  @!P2 IADD3.X R19, R187, R19, R11, P1, !PT ;  /* 0x00000013bb13a210 */ /* 0x000fe20000ffe40b */
[----:B------:R-:W-:Y:S01]  /*2db0*/  IMAD R10, R6, c[0x0][0x1bc], R3 ;  /* 0x00006f00060a7a24 */ /* 0x000fe200078e0203 */
[----:B------:R-:W-:Y:S01]  /*2dc0*/  @!P2 IADD3.X R17, R185, R13, R17, P5, !PT ;  /* 0x0000000db911a210 */ /* 0x000fe20002ffe411 */
[----:B------:R-:W-:-:S02]  /*2dd0*/  IMAD.MOV.U32 R232, RZ, RZ, 0x7f800000 ;  /* 0x7f800000ffe87424 */ /* 0x000fc400078e00ff */
[----:B------:R-:W-:Y:S02]  /*2de0*/  @!P4 IMAD R7, R22, c[0x0][0x1a0], RZ ;  /* 0x000068001607ca24 */ /* 0x000fe400078e02ff */
[C---:B------:R-:W-:Y:S01]  /*2df0*/  @!P3 IADD3 R3, P0, R0.reuse, 0x40, RZ ;  /* 0x000000400003b810 */ /* 0x040fe20007f1e0ff */
[----:B------:R-:W-:Y:S02]  /*2e00*/  IMAD.IADD R5, R5, 0x1, R10 ;  /* 0x0000000105057824 */ /* 0x000fe400078e020a */
[C---:B------:R-:W-:Y:S02]  /*2e10*/  @!P4 IMAD R11, R0.reuse, c[0x0][0x1a4], R7 ;  /* 0x00006900000bca24 */ /* 0x040fe400078e0207 */
[----:B------:R-:W-:Y:S01]  /*2e20*/  @!P3 IMAD.X R7, RZ, RZ, R22, P0 ;  /* 0x000000ffff07b224 */ /* 0x000fe200000e0616 */
[----:B------:R-:W-:Y:S01]  /*2e30*/  PLOP3.LUT P0, PT, PT, PT, UP6, 0x80, 0x0 ;  /* 0x000000000000781c */ /* 0x000fe20003f0f068 */
[----:B------:R-:W-:-:S04]  /*2e40*/  @!P4 IMAD.WIDE.U32 R8, R0, c[0x0][0x1a0], R4 ;  /* 0x000068000008ca25 */ /* 0x000fc800078e0004 */
[----:B------:R-:W-:Y:S01]  /*2e50*/  @!P3 IMAD R7, R7, c[0x0][0x1a0], RZ ;  /* 0x000068000707ba24 */ /* 0x000fe200078e02ff */
[C---:B------:R-:W-:Y:S01]  /*2e60*/  @!P4 LEA R12, P1, R8.reuse, c[0x0][0x170], 0x1 ;  /* 0x00005c00080cca11 */ /* 0x040fe200078208ff */
[----:B------:R-:W-:Y:S02]  /*2e70*/  @!P4 IMAD.IADD R9, R9, 0x1, R11 ;  /* 0x000000010909c824 */ /* 0x000fe400078e020b */
[C---:B------:R-:W-:Y:S02]  /*2e80*/  @!P3 IMAD R11, R3.reuse, c[0x0][0x1a4], R7 ;  /* 0x00006900030bba24 */ /* 0x040fe400078e0207 */
[----:B------:R-:W-:Y:S01]  /*2e90*/  @!P3 IMAD.WIDE.U32 R4, R3, c[0x0][0x1a0], R4 ;  /* 0x000068000304ba25 */ /* 0x000fe200078e0004 */
[----:B------:R-:W-:Y:S01]  /*2ea0*/  @!P4 LEA.HI.X R13, R8, c[0x0][0x174], R9, 0x1, P1 ;  /* 0x00005d00080dca11 */ /* 0x000fe200008f0c09 */
[----:B------:R-:W-:Y:S01]  /*2eb0*/  @P0 BAR.SYNC.DEFER_BLOCKING 0x0 ;  /* 0x0000000000000b1d */ /* 0x000fe20000010000 */
[----:B------:R-:W-:Y:S01]  /*2ec0*/  PLOP3.LUT P0, PT, PT, PT, UP0, 0x80, 0x0 ;  /* 0x000000000000781c */ /* 0x000fe20003f0f008 */
[----:B------:R-:W-:Y:S01]  /*2ed0*/  IMAD R7, R20, c[0x0][0x1b0], RZ ;  /* 0x00006c0014077a24 */ /* 0x000fe200078e02ff */
[----:B------:R-:W-:Y:S01]  /*2ee0*/  @!P3 IADD3 R5, R5, R11, RZ ;  /* 0x0000000b0505b210 */ /* 0x000fe20007ffe0ff */
[----:B------:R-:W-:-:S02]  /*2ef0*/  IMAD.SHL.U32 R3, R251, 0x2, RZ ;  /* 0x00000002fb037824 */ /* 0x000fc400078e00ff */
[C---:B------:R-:W-:Y:S02]  /*2f00*/  IMAD R7, R6.reuse, c[0x0][0x1b4], R7 ;  /* 0x00006d0006077a24 */ /* 0x040fe400078e0207 */
[----:B------:R-:W-:-:S04]  /*2f10*/  IMAD.WIDE.U32 R8, R6, c[0x0][0x1b0], R14 ;  /* 0x00006c0006087a25 */ /* 0x000fc800078e000e */
[----:B------:R-:W-:Y:S02]  /*2f20*/  @!P4 IMAD R6, R22, c[0x0][0x198], RZ ;  /* 0x000066001606ca24 */ /* 0x000fe400078e02ff */
[----:B------:R-:W-:Y:S02]  /*2f30*/  IMAD.MOV.U32 R229, RZ, RZ, 0x7f800000 ;  /* 0x7f800000ffe57424 */ /* 0x000fe400078e00ff */
[----:B------:R-:W-:Y:S02]  /*2f40*/  IMAD.MOV.U32 R230, RZ, RZ, 0x7f800000 ;  /* 0x7f800000ffe67424 */ /* 0x000fe400078e00ff */
[----:B------:R-:W-:Y:S01]  /*2f50*/  IMAD.U32 R21, RZ, RZ, UR43 ;  /* 0x0000002bff157e24 */ /* 0x000fe2000f8e00ff */
[----:B------:R-:W-:Y:S04]  /*2f60*/  @P4 STS [R3+0x8000], RZ ;  /* 0x008000ff03004388 */ /* 0x000fe80000000800 */
[----:B------:R-:W-:Y:S04]  /*2f70*/  @P4 STS [R3+0x8004], RZ ;  /* 0x008004ff03004388 */ /* 0x000fe80000000800 */
[----:B------:R-:W-:Y:S04]  /*2f80*/  @P4 STS.64 [R3+0x8008], RZ ;  /* 0x008008ff03004388 */ /* 0x000fe80000000a00 */
[----:B------:R-:W-:Y:S01]  /*2f90*/  @!PT LDS RZ, [RZ] ;  /* 0x00000000fffff984 */ /* 0x000fe20000000800 */
[----:B------:R-:W-:Y:S01]  /*2fa0*/  @!PT LDS RZ, [RZ] ;  /* 0x00000000fffff984 */ /* 0x000fe20000000800 */
[----:B------:R-:W-:Y:S01]  /*2fb0*/  @!PT LDS RZ, [RZ] ;  /* 0x00000000fffff984 */ /* 0x000fe20000000800 */
[----:B------:R1:W-:Y:S04]  /*2fc0*/  @!P4 LDGSTS.E.BYPASS.LTC128B.128 [R3+0x8000], [R12.64] ;  /* 0x080000000c03cfae */ /* 0x0003e8000b901d62 */
[----:B------:R-:W-:Y:S01]  /*2fd0*/  @P3 STS.128 [R3+0x9000], RZ ;  /* 0x009000ff03003388 */ /* 0x000fe20000000c00 */
[----:B------:R-:W-:Y:S01]  /*2fe0*/  IMAD.SHL.U32 R150, R158, 0x2, RZ ;  /* 0x000000029e967824 */ /* 0x000fe200078e00ff */
[----:B------:R-:W-:Y:S01]  /*2ff0*/  CS2R R94, SRZ ;  /* 0x00000000005e7805 */ /* 0x000fe2000001ff00 */
        /* <DEDUP_REMOVED lines=15> */
[----:B------:R-:W-:Y:S01]  /*30f0*/  IMAD.IADD R151, R150, 0x1, R153 ;  /* 0x0000000196977824 */ /* 0x000fe200078e0299 */
[----:B------:R-:W-:Y:S01]  /*3100*/  UIADD3 UR33, UR33, -UR5, URZ ;  /* 0x8000000521217290 */ /* 0x000fe2000fffe03f */
[----:B--2---:R-:W-:-:S02]  /*3110*/  IADD3 R10, R23, 0x8, RZ ;  /* 0x00000008170a7810 */ /* 0x004fc40007ffe0ff */
[----:B-1----:R-:W-:Y:S02]  /*3120*/  IADD3 R12, R23, 0x40, RZ ;  /* 0x00000040170c7810 */ /* 0x002fe40007ffe0ff */
[----:B------:R-:W-:Y:S02]  /*3130*/  ISETP.GE.AND P6, PT, R10, UR8, PT ;  /* 0x000000080a007c0c */ /* 0x000fe4000bfc6270 */
[----:B------:R-:W-:-:S04]  /*3140*/  @!P3 LEA R10, P1, R4, c[0x0][0x170], 0x1 ;  /* 0x00005c00040aba11 */ /* 0x000fc800078208ff */
[----:B------:R-:W-:Y:S01]  /*3150*/  @!P3 LEA.HI.X R11, R4, c[0x0][0x174], R5, 0x1, P1 ;  /* 0x00005d00040bba11 */ /* 0x000fe200008f0c05 */
[----:B------:R-:W-:Y:S01]  /*3160*/  IMAD.IADD R5, R9, 0x1, R7 ;  /* 0x0000000109057824 */ /* 0x000fe200078e0207 */
[----:B------:R-:W-:Y:S01]  /*3170*/  IADD3 R4, R251, 0x1000, RZ ;  /* 0x00001000fb047810 */ /* 0x000fe20007ffe0ff */
[C---:B------:R-:W-:Y:S01]  /*3180*/  @!P4 IMAD R9, R0.reuse, c[0x0][0x19c], R6 ;  /* 0x000067000009ca24 */ /* 0x040fe200078e0206 */
[----:B------:R-:W-:Y:S01]  /*3190*/  ISETP.GE.AND P1, PT, R0, UR8, PT ;  /* 0x0000000800007c0c */ /* 0x000fe2000bf26270 */
[----:B------:R-:W-:Y:S01]  /*31a0*/  @!PT LDS RZ, [RZ] ;  /* 0x00000000fffff984 */ /* 0x000fe20000000800 */
[----:B------:R-:W-:Y:S01]  /*31b0*/  @!PT LDS RZ, [RZ] ;  /* 0x00000000fffff984 */ /* 0x000fe20000000800 */
[----:B------:R-:W-:Y:S01]  /*31c0*/  @!PT LDS RZ, [RZ] ;  /* 0x00000000fffff984 */ /* 0x000fe20000000800 */
[----:B------:R1:W-:Y:S01]  /*31d0*/  @!P3 LDGSTS.E.BYPASS.LTC128B.128 [R3+0x9000], [R10.64] ;  /* 0x090000000a03bfae */ /* 0x0003e2000b901d62 */
[----:B------:R-:W-:-:S03]  /*31e0*/  SEL R4, R4, R251, !P0 ;  /* 0x000000fb04047207 */ /* 0x000fc60004000000 */
[----:B------:R-:W0:Y:S02]  /*31f0*/  LDGDEPBAR ;  /* 0x00000000000079af */ /* 0x000e240000000000 */
[----:B------:R-:W-:Y:S02]  /*3200*/  IMAD.SHL.U32 R195, R4, 0x2, RZ ;  /* 0x0000000204c37824 */ /* 0x000fe400078e00ff */
[----:B------:R-:W-:-:S04]  /*3210*/  @!P4 IMAD.MOV.U32 R4, RZ, RZ, R8 ;  /* 0x000000ffff04c224 */ /* 0x000fc800078e0008 */
[----:B------:R-:W-:Y:S01]  /*3220*/  @P1 STS [R3+0x4000], RZ ;  /* 0x004000ff03001388 */ /* 0x000fe20000000800 */
[----:B------:R-:W-:-:S03]  /*3230*/  @!P4 IMAD.WIDE.U32 R6, R0, c[0x0][0x198], R4 ;  /* 0x000066000006ca25 */ /* 0x000fc600078e0004 */
[----:B------:R-:W-:Y:S01]  /*3240*/  @P1 STS [R3+0x4004], RZ ;  /* 0x004004ff03001388 */ /* 0x000fe20000000800 */
[----:B------:R-:W-:-:S03]  /*3250*/  @!P4 IMAD.IADD R9, R7, 0x1, R9 ;  /* 0x000000010709c824 */ /* 0x000fc600078e0209 */
[----:B------:R-:W-:Y:S04]  /*3260*/  @P1 STS.64 [R3+0x4008], RZ ;  /* 0x004008ff03001388 */ /* 0x000fe80000000a00 */
[----:B------:R-:W-:Y:S01]  /*3270*/  @!PT LDS RZ, [RZ] ;  /* 0x00000000fffff984 */ /* 0x000fe20000000800 */
[----:B------:R-:W-:Y:S01]  /*3280*/  @!PT LDS RZ, [RZ] ;  /* 0x00000000fffff984 */ /* 0x000fe20000000800 */
[----:B------:R-:W-:Y:S01]  /*3290*/  @!PT LDS RZ, [RZ] ;  /* 0x00000000fffff984 */ /* 0x000fe20000000800 */
[----:B------:R2:W-:Y:S01]  /*32a0*/  @!P1 LDGSTS.E.BYPASS.LTC128B.128 [R3+0x4000], [R184.64] ;  /* 0x04000000b8039fae */ /* 0x0005e2000b901d62 */
[----:B-1----:R-:W-:-:S03]  /*32b0*/  @!P4 LEA R10, P5, R6, c[0x0][0x168], 0x1 ;  /* 0x00005a00060aca11 */ /* 0x002fc600078a08ff */
[----:B------:R-:W-:Y:S01]  /*32c0*/  @P2 STS.128 [R3+0x5000], RZ ;  /* 0x005000ff03002388 */ /* 0x000fe20000000c00 */
[----:B------:R-:W-:-:S03]  /*32d0*/  @!P4 LEA.HI.X R11, R6, c[0x0][0x16c], R9, 0x1, P5 ;  /* 0x00005b00060bca11 */ /* 0x000fc600028f0c09 */
[----:B------:R-:W-:Y:S01]  /*32e0*/  @!PT LDS RZ, [RZ] ;  /* 0x00000000fffff984 */ /* 0x000fe20000000800 */
[----:B------:R-:W-:Y:S01]  /*32f0*/  @!PT LDS RZ, [RZ] ;  /* 0x00000000fffff984 */ /* 0x000fe20000000800 */
[----:B------:R-:W-:Y:S01]  /*3300*/  @!PT LDS RZ, [RZ] ;  /* 0x00000000fffff984 */ /* 0x000fe20000000800 */
[----:B------:R2:W-:Y:S01]  /*3310*/  @!P2 LDGSTS.E.BYPASS.LTC128B.128 [R3+0x5000], [R16.64] ;  /* 0x050000001003afae */ /* 0x0005e2000b901d62 */
[----:B------:R-:W-:Y:S01]  /*3320*/  @!P3 IMAD.MOV.U32 R9, RZ, RZ, R5 ;  /* 0x000000ffff09b224 */ /* 0x000fe200078e0005 */
[----:B------:R-:W-:Y:S02]  /*3330*/  ISETP.GE.AND P5, PT, R12, UR8, PT ;  /* 0x000000080c007c0c */ /* 0x000fe4000bfa6270 */
[----:B------:R-:W-:Y:S04]  /*3340*/  @P1 STS [R195], RZ ;  /* 0x000000ffc3001388 */ /* 0x000fe80000000800 */
[----:B------:R-:W-:Y:S04]  /*3350*/  @P1 STS [R195+0x4], RZ ;  /* 0x000004ffc3001388 */ /* 0x000fe80000000800 */
[----:B------:R-:W-:Y:S04]  /*3360*/  @P1 STS [R195+0x8], RZ ;  /* 0x000008ffc3001388 */ /* 0x000fe80000000800 */
[----:B------:R-:W-:Y:S04]  /*3370*/  @P1 STS [R195+0xc], RZ ;  /* 0x00000cffc3001388 */ /* 0x000fe80000000800 */
[----:B------:R-:W-:Y:S01]  /*3380*/  @!PT LDS RZ, [RZ] ;  /* 0x00000000fffff984 */ /* 0x000fe20000000800 */
[----:B------:R-:W-:Y:S01]  /*3390*/  @!PT LDS RZ, [RZ] ;  /* 0x00000000fffff984 */ /* 0x000fe20000000800 */
[----:B------:R-:W-:Y:S01]  /*33a0*/  @!PT LDS RZ, [RZ] ;  /* 0x00000000fffff984 */ /* 0x000fe20000000800 */
[----:B------:R1:W-:Y:S01]  /*33b0*/  @!P1 LDGSTS.E.BYPASS.LTC128B.128 [R195], [R186.64] ;  /* 0x00000000bac39fae */ /* 0x0003e2000b901d62 */
[----:B------:R-:W-:-:S02]  /*33c0*/  @!P3 IADD3 R4, P1, R0, 0x40, RZ ;  /* 0x000000400004b810 */ /* 0x000fc40007f3e0ff */
[----:B------:R-:W-:Y:S01]  /*33d0*/  IADD3 R0, R23, 0x48, RZ ;  /* 0x0000004817007810 */ /* 0x000fe20007ffe0ff */
[----:B------:R-:W-:Y:S02]  /*33e0*/  @P2 STS [R195+0x1000], RZ ;  /* 0x001000ffc3002388 */ /* 0x000fe40000000800 */
[----:B------:R-:W-:Y:S01]  /*33f0*/  @!P3 IMAD.X R6, RZ, RZ, R22, P1 ;  /* 0x000000ffff06b224 */ /* 0x000fe200008e0616 */
[----:B------:R-:W-:Y:S01]  /*3400*/  ISETP.GE.AND P1, PT, R0, UR8, PT ;  /* 0x0000000800007c0c */ /* 0x000fe2000bf26270 */
[----:B------:R-:W-:Y:S02]  /*3410*/  @P2 STS [R195+0x1004], RZ ;  /* 0x001004ffc3002388 */ /* 0x000fe40000000800 */
[----:B------:R-:W-:Y:S02]  /*3420*/  @!P3 IMAD R6, R6, c[0x0][0x198], RZ ;  /* 0x000066000606ba24 */ /* 0x000fe400078e02ff */
[----:B------:R-:W-:Y:S02]  /*3430*/  @P2 STS [R195+0x1008], RZ ;  /* 0x001008ffc3002388 */ /* 0x000fe40000000800 */
[----:B------:R-:W-:-:S02]  /*3440*/  @!P3 IMAD R6, R4, c[0x0][0x19c], R6 ;  /* 0x000067000406ba24 */ /* 0x000fc400078e0206 */
[----:B------:R-:W-:Y:S01]  /*3450*/  @!P3 IMAD.WIDE.U32 R4, R4, c[0x0][0x198], R8 ;  /* 0x000066000404ba25 */ /* 0x000fe200078e0008 */
[----:B------:R-:W-:Y:S01]  /*3460*/  @P2 STS [R195+0x100c], RZ ;  /* 0x00100cffc3002388 */ /* 0x000fe20000000800 */
[----:B------:R-:W-:-:S03]  /*3470*/  SHF.R.S32.HI R8, RZ, 0x1f, R23 ;  /* 0x0000001fff087819 */ /* 0x000fc60000011417 */
[----:B------:R-:W-:Y:S01]  /*3480*/  @!PT LDS RZ, [RZ] ;  /* 0x00000000fffff984 */ /* 0x000fe20000000800 */
[----:B------:R-:W-:Y:S01]  /*3490*/  @!PT LDS RZ, [RZ] ;  /* 0x00000000fffff984 */ /* 0x000fe20000000800 */
[----:B------:R-:W-:Y:S01]  /*34a0*/  @!PT LDS RZ, [RZ] ;  /* 0x00000000fffff984 */ /* 0x000fe20000000800 */
[----:B------:R1:W-:Y:S01]  /*34b0*/  @!P2 LDGSTS.E.BYPASS.LTC128B.128 [R195+0x1000], [R18.64] ;  /* 0x0100000012c3afae */ /* 0x0003e2000b901d62 */
[----:B------:R-:W-:Y:S02]  /*34c0*/  @!P3 IADD3 R5, R5, R6, RZ ;  /* 0x000000060505b210 */ /* 0x000fe40007ffe0ff */
[----:B------:R-:W-:Y:S01]  /*34d0*/  ISETP.GE.AND P2, PT, R23, UR8, PT ;  /* 0x0000000817007c0c */ /* 0x000fe2000bf46270 */
[----:B------:R-:W-:Y:S04]  /*34e0*/  @P4 STS [R3+0x6000], RZ ;  /* 0x006000ff03004388 */ /* 0x000fe80000000800 */
[----:B------:R-:W-:Y:S04]  /*34f0*/  @P4 STS [R3+0x6004], RZ ;  /* 0x006004ff03004388 */ /* 0x000fe80000000800 */
[----:B------:R-:W-:Y:S04]  /*3500*/  @P4 STS.64 [R3+0x6008], RZ ;  /* 0x006008ff03004388 */ /* 0x000fe80000000a00 */
[----:B------:R-:W-:Y:S01]  /*3510*/  @!PT LDS RZ, [RZ] ;  /* 0x00000000fffff984 */ /* 0x000fe20000000800 */
[----:B------:R-:W-:Y:S01]  /*3520*/  @!PT LDS RZ, [RZ] ;  /* 0x00000000fffff984 */ /* 0x000fe20000000800 */
[----:B------:R-:W-:Y:S01]  /*3530*/  @!PT LDS RZ, [RZ] ;  /* 0x00000000fffff984 */ /* 0x000fe20000000800 */
[----:B------:R2:W-:Y:S01]  /*3540*/  @!P4 LDGSTS.E.BYPASS.LTC128B.128 [R3+0x6000], [R10.64] ;  /* 0x060000000a03cfae */ /* 0x0005e2000b901d62 */
[----:B------:R-:W-:-:S03]  /*3550*/  @!P3 LEA R6, P4, R4, c[0x0][0x168], 0x1 ;  /* 0x00005a000406ba11 */ /* 0x000fc600078808ff */
[----:B------:R2:W-:Y:S01]  /*3560*/  @P3 STS.128 [R3+0x7000], RZ ;  /* 0x007000ff03003388 */ /* 0x0005e20000000c00 */
[----:B------:R-:W-:Y:S01]  /*3570*/  @!P3 LEA.HI.X R7, R4, c[0x0][0x16c], R5, 0x1, P4 ;  /* 0x00005b000407ba11 */ /* 0x000fe200020f0c05 */
[C---:B------:R-:W-:Y:S01]  /*3580*/  IMAD.SHL.U32 R4, R23.reuse, 0x4, RZ ;  /* 0x0000000417047824 */ /* 0x040fe200078e00ff */
[----:B------:R-:W-:-:S03]  /*3590*/  SHF.L.U64.HI R5, R23, 0x2, R8 ;  /* 0x0000000217057819 */ /* 0x000fc60000010208 */
[----:B------:R-:W-:Y:S01]  /*35a0*/  @!PT LDS RZ, [RZ] ;  /* 0x00000000fffff984 */ /* 0x000fe20000000800 */
[----:B------:R-:W-:Y:S01]  /*35b0*/  @!PT LDS RZ, [RZ] ;  /* 0x00000000fffff984 */ /* 0x000fe20000000800 */
[----:B------:R-:W-:Y:S01]  /*35c0*/  @!PT LDS RZ, [RZ] ;  /* 0x00000000fffff984 */ /* 0x000fe20000000800 */
[----:B------:R2:W-:Y:S01]  /*35d0*/  @!P3 LDGSTS.E.BYPASS.LTC128B.128 [R3+0x7000], [R6.64] ;  /* 0x070000000603bfae */ /* 0x0005e2000b901d62 */
[----:B------:R-:W-:-:S03]  /*35e0*/  IADD3 R4, P4, R4, UR11, RZ ;  /* 0x0000000b04047c10 */ /* 0x000fc6000ff9e0ff */
[----:B------:R-:W0:Y:S01]  /*35f0*/  LDGDEPBAR ;  /* 0x00000000000079af */ /* 0x000e220000000000 */
[----:B------:R-:W-:-:S05]  /*3600*/  IADD3.X R5, R5, UR10, RZ, P4, !PT ;  /* 0x0000000a05057c10 */ /* 0x000fca000a7fe4ff */
[----:B------:R1:W5:Y:S04]  /*3610*/  @!P2 LDG.E R231, [R4.64] ;  /* 0x0000002204e7a981 */ /* 0x000368000c1e1900 */
[----:B------:R1:W5:Y:S04]  /*3620*/  @!P6 LDG.E R232, [R4.64+0x20] ;  /* 0x0000202204e8e981 */ /* 0x000368000c1e1900 */
[----:B------:R1:W5:Y:S01]  /*3630*/  @!P5 LDG.E R229, [R4.64+0x100] ;  /* 0x0001002204e5d981 */ /* 0x000362000c1e1900 */
[----:B--2---:R-:W-:Y:S01]  /*3640*/  SHF.R.S32.HI R3, RZ, 0x1f, R0 ;  /* 0x0000001fff037819 */ /* 0x004fe20000011400 */
[----:B------:R-:W-:-:S04]  /*3650*/  DEPBAR.LE SB0, 0x1 ;  /* 0x000080400000791a */ /* 0x000fc80000000000 */
[----:B------:R-:W-:-:S04]  /*3660*/  @!P1 LEA R6, P3, R0, UR11, 0x2 ;  /* 0x0000000b00069c11 */ /* 0x000fc8000f8610ff */
[----:B------:R-:W-:-:S05]  /*3670*/  @!P1 LEA.HI.X R7, R0, UR10, R3, 0x2, P3 ;  /* 0x0000000a00079c11 */ /* 0x000fca00098f1403 */
[----:B------:R1:W5:Y:S04]  /*3680*/  @!P1 LDG.E R230, [R6.64] ;  /* 0x0000002206e69981 */ /* 0x000368000c1e1900 */
[----:B------:R-:W-:Y:S01]  /*3690*/  BAR.SYNC.DEFER_BLOCKING 0x0 ;  /* 0x0000000000007b1d */ /* 0x000fe20000010000 */
[----:B------:R-:W-:Y:S02]  /*36a0*/  IADD3 R0, R23, 0x1, RZ ;  /* 0x0000000117007810 */ /* 0x000fe40007ffe0ff */
[----:B------:R-:W-:-:S03]  /*36b0*/  IADD3 R3, R158, 0x1000, RZ ;  /* 0x000010009e037810 */ /* 0x000fc60007ffe0ff */
        /* <DEDUP_REMOVED lines=8> */
[----:B------:R-:W-:-:S02]  /*3740*/  IADD3 R250, R0, UR5, -R21 ;  /* 0x0000000500fa7c10 */ /* 0x000fc4000fffe815 */
[----:B------:R-:W-:Y:S02]  /*3750*/  IADD3 R0, R152, 0x1000, RZ ;  /* 0x0000100098007810 */ /* 0x000fe40007ffe0ff */
[----:B------:R-:W-:Y:S02]  /*3760*/  SEL R3, R3, R158, !P0 ;  /* 0x0000009e03037207 */ /* 0x000fe40004000000 */
[----:B------:R-:W-:-:S03]  /*3770*/  SEL R0, R0, R152, !P0 ;  /* 0x0000009800007207 */ /* 0x000fc60004000000 */
[----:B------:R-:W-:Y:S01]  /*3780*/  IMAD.SHL.U32 R144, R3, 0x2, RZ ;  /* 0x0000000203907824 */ /* 0x000fe200078e00ff */
[----:B------:R-:W-:Y:S02]  /*3790*/  SHF.L.U32 R3, R0, 0x1, RZ ;  /* 0x0000000100037819 */ /* 0x000fe400000006ff */
[C---:B------:R-:W-:Y:S01]  /*37a0*/  IADD3 R0, R23.reuse, -0x80, RZ ;  /* 0xffffff8017007810 */ /* 0x040fe20007ffe0ff */
[C---:B------:R-:W-:Y:S01]  /*37b0*/  IMAD.SHL.U32 R248, R23.reuse, 0x4, RZ ;  /* 0x0000000417f87824 */ /* 0x040fe200078e00ff */
[----:B------:R-:W-:-:S03]  /*37c0*/  SHF.L.U64.HI R249, R23, 0x2, R8 ;  /* 0x0000000217f97819 */ /* 0x000fc60000010208 */
[----:B--23--:R-:W-:Y:S02]  /*37d0*/  IMAD.SHL.U32 R247, R0, 0x4, RZ ;  /* 0x0000000400f77824 */ /* 0x00cfe400078e00ff */
.L_x_74:
[----:B------:R-:W0:Y:S01]  /*37e0*/  LDGDEPBAR ;  /* 0x00000000000079af */ /* 0x000e220000000000 */
[----:B------:R-:W-:Y:S01]  /*37f0*/  IADD3 R0, R153, R144, RZ ;  /* 0x0000009099007210 */ /* 0x000fe20007ffe0ff */
[----:B------:R-:W-:Y:S01]  /*3800*/  USHF.L.U32 UR8, UR9, 0x7, URZ ;  /* 0x0000000709087899 */ /* 0x000fe2000800063f */
[C---:B-----5:R-:W-:Y:S01]  /*3810*/  FMUL.FTZ R162, R231.reuse, 1.4426950216293334961 ;  /* 0x3fb8aa3be7a27820 */ /* 0x060fe20000410000 */
[----:B------:R-:W-:Y:S01]  /*3820*/  FSETP.NEU.FTZ.AND P1, PT, R231, -INF , PT ;  /* 0xff800000e700780b */ /* 0x000fe20003f3d000 */
[----:B------:R-:W-:Y:S01]  /*3830*/  FMUL.FTZ R160, R232, 1.4426950216293334961 ;  /* 0x3fb8aa3be8a07820 */ /* 0x000fe20000410000 */
[----:B------:R-:W-:Y:S01]  /*3840*/  UIADD3 UR14, UR8, 0x80, URZ ;  /* 0x00000080080e7890 */ /* 0x000fe2000fffe03f */
[----:B------:R-:W-:Y:S01]  /*3850*/  FMUL.FTZ R159, R229, 1.4426950216293334961 ;  /* 0x3fb8aa3be59f7820 */ /* 0x000fe20000410000 */
[----:B------:R-:W-:Y:S01]  /*3860*/  USHF.L.U32 UR8, UR4, 0x7, URZ ;  /* 0x0000000704087899 */ /* 0x000fe2000800063f */
[----:B------:R-:W-:Y:S01]  /*3870*/  FSEL R162, R162, RZ, P1 ;  /* 0x000000ffa2a27208 */ /* 0x000fe20000800000 */
[----:B------:R-:W-:Y:S02]  /*3880*/  UISETP.GT.AND UP3, UPT, UR4, UR15, UPT ;  /* 0x0000000f0400728c */ /* 0x000fe4000bf64270 */
[----:B------:R-:W-:Y:S04]  /*3890*/  UISETP.GE.AND UP0, UPT, UR8, UR33, UPT ;  /* 0x000000210800728c */ /* 0x000fe8000bf06270 */
[----:B------:R-:W-:Y:S06]  /*38a0*/  UISETP.LT.AND UP0, UPT, UR14, UR5, UP0 ;  /* 0x000000050e00728c */ /* 0x000fec0008701270 */
[----:B------:R-:W-:Y:S01]  /*38b0*/  PLOP3.LUT P0, PT, PT, PT, UP0, 0x80, 0x0 ;  /* 0x000000000000781c */ /* 0x000fe20003f0f008 */
[----:B------:R-:W-:Y:S04]  /*38c0*/  DEPBAR.LE SB0, 0x0 ;  /* 0x000080000000791a */ /* 0x000fe80000000000 */
[----:B------:R-:W-:Y:S08]  /*38d0*/  BAR.SYNC.DEFER_BLOCKING 0x0 ;  /* 0x0000000000007b1d */ /* 0x000ff00000010000 */
[----:B------:R-:W-:Y:S04]  /*38e0*/  @!P0 IADD3 R165, R250, UR8, RZ ;  /* 0x00000008faa58c10 */ /* 0x000fe8000fffe0ff */
[C---:B------:R-:W-:Y:S02]  /*38f0*/  @!P0 IMNMX R163, R165.reuse, UR5, PT ;  /* 0x00000005a5a38c17 */ /* 0x040fe4000b800200 */
[----:B------:R-:W-:Y:S04]  /*3900*/  @!P0 IADD3 R161, R165, 0x8, RZ ;  /* 0x00000008a5a18810 */ /* 0x000fe80007ffe0ff */
[----:B------:R-:W-:Y:S01]  /*3910*/  @!P0 IMNMX R161, R161, UR5, PT ;  /* 0x00000005a1a18c17 */ /* 0x000fe2000b800200 */
[----:B------:R-:W-:Y:S08]  /*3920*/  LDSM.16.M88.4 R64, [R144] ;  /* 0x000000009040783b */ /* 0x000ff00000000200 */
[----:B-1----:R-:W1:Y:S08]  /*3930*/  LDSM.16.M88.4 R16, [R146+0x6000] ;  /* 0x006000009210783b */ /* 0x002e700000000200 */
[----:B------:R-:W2:Y:S08]  /*3940*/  LDSM.16.M88.4 R60, [R144+0x1000] ;  /* 0x00100000903c783b */ /* 0x000eb00000000200 */
[----:B------:R-:W3:Y:S08]  /*3950*/  LDSM.16.M88.4 R32, [R146+0x6400] ;  /* 0x006400009220783b */ /* 0x000ef00000000200 */
[----:B------:R-:W4:Y:S08]  /*3960*/  LDSM.16.M88.4 R48, [R146+0x6800] ;  /* 0x006800009230783b */ /* 0x000f300000000200 */
[----:B------:R-:W3:Y:S01]  /*3970*/  LDSM.16.M88.4 R100, [R146+0x6c00] ;  /* 0x006c00009264783b */ /* 0x000ee20000000200 */
[-C--:B-1----:R-:W-:Y:S07]  /*3980*/  HMMA.16816.F32 R4, R64, R16.reuse, RZ ;  /* 0x000000104004723c */ /* 0x082fee00000018ff */
[----:B------:R-:W-:Y:S01]  /*3990*/  LDSM.16.M88.4 R104, [R0] ;  /* 0x000000000068783b */ /* 0x000fe20000000200 */
[C---:B--2---:R-:W-:Y:S07]  /*39a0*/  HMMA.16816.F32 R8, R60.reuse, R16, RZ ;  /* 0x000000103c08723c */ /* 0x044fee00000018ff */
[----:B------:R-:W1:Y:S01]  /*39b0*/  LDSM.16.M88.4 R108, [R145+0x6000] ;  /* 0x00600000916c783b */ /* 0x000e620000000200 */
[-C--:B------:R-:W-:Y:S08]  /*39c0*/  HMMA.16816.F32 R12, R60, R18.reuse, RZ ;  /* 0x000000123c0c723c */ /* 0x080ff000000018ff */
[C---:B------:R-:W-:Y:S08]  /*39d0*/  HMMA.16816.F32 R16, R64.reuse, R18, RZ ;  /* 0x000000124010723c */ /* 0x040ff000000018ff */
[-C--:B---3--:R-:W-:Y:S08]  /*39e0*/  HMMA.16816.F32 R20, R64, R32.reuse, RZ ;  /* 0x000000204014723c */ /* 0x088ff000000018ff */
[C---:B------:R-:W-:Y:S08]  /*39f0*/  HMMA.16816.F32 R24, R60.reuse, R32, RZ ;  /* 0x000000203c18723c */ /* 0x040ff000000018ff */
[-C--:B------:R-:W-:Y:S08]  /*3a00*/  HMMA.16816.F32 R28, R60, R34.reuse, RZ ;  /* 0x000000223c1c723c */ /* 0x080ff000000018ff */
[C---:B------:R-:W-:Y:S08]  /*3a10*/  HMMA.16816.F32 R32, R64.reuse, R34, RZ ;  /* 0x000000224020723c */ /* 0x040ff000000018ff */
[-C--:B----4-:R-:W-:Y:S08]  /*3a20*/  HMMA.16816.F32 R36, R64, R48.reuse, RZ ;  /* 0x000000304024723c */ /* 0x090ff000000018ff */
[C---:B------:R-:W-:Y:S08]  /*3a30*/  HMMA.16816.F32 R40, R60.reuse, R48, RZ ;  /* 0x000000303c28723c */ /* 0x040ff000000018ff */
[-C--:B------:R-:W-:Y:S08]  /*3a40*/  HMMA.16816.F32 R44, R60, R50.reuse, RZ ;  /* 0x000000323c2c723c */ /* 0x080ff000000018ff */
[C---:B------:R-:W-:Y:S08]  /*3a50*/  HMMA.16816.F32 R48, R64.reuse, R50, RZ ;  /* 0x000000324030723c */ /* 0x040ff000000018ff */
[-C--:B------:R-:W-:Y:S08]  /*3a60*/  HMMA.16816.F32 R52, R64, R100.reuse, RZ ;  /* 0x000000644034723c */ /* 0x080ff000000018ff */
[C---:B------:R-:W-:Y:S08]  /*3a70*/  HMMA.16816.F32 R56, R60.reuse, R100, RZ ;  /* 0x000000643c38723c */ /* 0x040ff000000018ff */
[-C--:B------:R-:W-:Y:S08]  /*3a80*/  HMMA.16816.F32 R60, R60, R102.reuse, RZ ;  /* 0x000000663c3c723c */ /* 0x080ff000000018ff */
[----:B------:R-:W-:Y:S01]  /*3a90*/  HMMA.16816.F32 R64, R64, R102, RZ ;  /* 0x000000664040723c */ /* 0x000fe200000018ff */
[----:B------:R2:W3:Y:S07]  /*3aa0*/  LDSM.16.M88.4 R100, [R0+0x1000] ;  /* 0x001000000064783b */ /* 0x0004ee0000000200 */
[-C--:B-1----:R-:W-:Y:S01]  /*3ab0*/  HMMA.16816.F32 R4, R104, R108.reuse, R4 ;  /* 0x0000006c6804723c */ /* 0x082fe20000001804 */
[----:B--2---:R-:W-:Y:S05]  /*3ac0*/  MOV R0, UR9 ;  /* 0x0000000900007c02 */ /* 0x004fea0008000f00 */
[----:B------:R-:W-:Y:S06]  /*3ad0*/  @!P0 IMAD R0, R0, 0x80, R252 ;  /* 0x0000008000008824 */ /* 0x000fec00078e02fc */
[C---:B------:R-:W-:Y:S02]  /*3ae0*/  @!P0 IADD3 R164, R0.reuse, 0x1, RZ ;  /* 0x0000000100a48810 */ /* 0x040fe40007ffe0ff */
[-C--:B------:R-:W-:Y:S02]  /*3af0*/  @!P0 ISETP.GE.AND P2, PT, R0, R163.reuse, PT ;  /* 0x000000a30000820c */ /* 0x080fe40003f46270 */
[----:B------:R-:W-:Y:S08]  /*3b00*/  @!P0 ISETP.GE.AND P1, PT, R164, R163, PT ;  /* 0x000000a3a400820c */ /* 0x000ff00003f26270 */
[----:B------:R-:W-:Y:S01]  /*3b10*/  @!P0 FSEL R4, R4, -INF , !P2 ;  /* 0xff80000004048808 */ /* 0x000fe20005000000 */
[C---:B---3--:R-:W-:Y:S01]  /*3b20*/  HMMA.16816.F32 R8, R100.reuse, R108, R8 ;  /* 0x0000006c6408723c */ /* 0x048fe20000001808 */
[----:B------:R-:W-:Y:S02]  /*3b30*/  @!P0 FSEL R5, R5, -INF , !P1 ;  /* 0xff80000005058808 */ /* 0x000fe40004800000 */
[----:B------:R-:W-:Y:S01]  /*3b40*/  FSETP.NEU.FTZ.AND P1, PT, R232, -INF , PT ;  /* 0xff800000e800780b */ /* 0x000fe20003f3d000 */
[--C-:B------:R-:W-:Y:S01]  /*3b50*/  FFMA.FTZ R4, R4, c[0x0][0x23c], -R162.reuse ;  /* 0x00008f0004047a23 */ /* 0x100fe200000108a2 */
[-C--:B------:R-:W-:Y:S01]  /*3b60*/  @!P0 ISETP.GE.AND P2, PT, R0, R161.reuse, PT ;  /* 0x000000a10000820c */ /* 0x080fe20003f46270 */
[----:B------:R-:W-:Y:S01]  /*3b70*/  FFMA.FTZ R5, R5, c[0x0][0x23c], -R162 ;  /* 0x00008f0005057a23 */ /* 0x000fe200000108a2 */
[----:B------:R-:W-:Y:S01]  /*3b80*/  @!P0 IADD3 R108, R165, 0x40, RZ ;  /* 0x00000040a56c8810 */ /* 0x000fe20007ffe0ff */
[----:B------:R-:W-:Y:S01]  /*3b90*/  MUFU.EX2 R174, R4 ;  /* 0x0000000400ae7308 */ /* 0x000fe20000000800 */
[----:B------:R-:W-:Y:S01]  /*3ba0*/  FSEL R160, R160, RZ, P1 ;  /* 0x000000ffa0a07208 */ /* 0x000fe20000800000 */
[-C--:B------:R-:W-:Y:S01]  /*3bb0*/  HMMA.16816.F32 R12, R100, R110.reuse, R12 ;  /* 0x0000006e640c723c */ /* 0x080fe2000000180c */
[----:B------:R-:W-:Y:S02]  /*3bc0*/  @!P0 ISETP.GE.AND P1, PT, R164, R161, PT ;  /* 0x000000a1a400820c */ /* 0x000fe40003f26270 */
[----:B------:R-:W-:Y:S02]  /*3bd0*/  @!P0 IMNMX R108, R108, UR5, PT ;  /* 0x000000056c6c8c17 */ /* 0x000fe4000b800200 */
[----:B------:R-:W-:Y:S02]  /*3be0*/  @!P0 FSEL R6, R6, -INF , !P2 ;  /* 0xff80000006068808 */ /* 0x000fe40005000000 */
[----:B------:R-:W-:Y:S01]  /*3bf0*/  @!P0 FSEL R7, R7, -INF , !P1 ;  /* 0xff80000007078808 */ /* 0x000fe20004800000 */
[----:B------:R-:W-:Y:S01]  /*3c00*/  MUFU.EX2 R168, R5 ;  /* 0x0000000500a87308 */ /* 0x000fe20000000800 */
[----:B------:R-:W-:Y:S01]  /*3c10*/  FSETP.NEU.FTZ.AND P1, PT, R229, -INF , PT ;  /* 0xff800000e500780b */ /* 0x000fe20003f3d000 */
[C---:B------:R-:W-:Y:S01]  /*3c20*/  HMMA.16816.F32 R16, R104.reuse, R110, R16 ;  /* 0x0000006e6810723c */ /* 0x040fe20000001810 */
[-C--:B------:R-:W-:Y:S01]  /*3c30*/  @!P0 ISETP.GE.AND P2, PT, R0, R108.reuse, PT ;  /* 0x0000006c0000820c */ /* 0x080fe20003f46270 */
[--C-:B------:R-:W-:Y:S01]  /*3c40*/  FFMA.FTZ R6, R6, c[0x0][0x23c], -R160.reuse ;  /* 0x00008f0006067a23 */ /* 0x100fe200000108a0 */
[----:B------:R-:W-:Y:S01]  /*3c50*/  FSEL R159, R159, RZ, P1 ;  /* 0x000000ff9f9f7208 */ /* 0x000fe20000800000 */
[----:B------:R-:W-:Y:S01]  /*3c60*/  FFMA.FTZ R7, R7, c[0x0][0x23c], -R160 ;  /* 0x00008f0007077a23 */ /* 0x000fe200000108a0 */
[----:B------:R-:W-:Y:S02]  /*3c70*/  @!P0 FSEL R8, R8, -INF , !P2 ;  /* 0xff80000008088808 */ /* 0x000fe40005000000 */
[----:B------:R-:W-:Y:S01]  /*3c80*/  @!P0 IADD3 R109, R165, 0x48, RZ ;  /* 0x00000048a56d8810 */ /* 0x000fe20007ffe0ff */
[----:B------:R-:W-:Y:S01]  /*3c90*/  MUFU.EX2 R238, R6 ;  /* 0x0000000600ee7308 */ /* 0x000fe20000000800 */
[-C--:B------:R-:W-:Y:S03]  /*3ca0*/  @!P0 ISETP.GE.AND P1, PT, R164, R108.reuse, PT ;  /* 0x0000006ca400820c */ /* 0x080fe60003f26270 */
[--C-:B------:R-:W-:Y:S01]  /*3cb0*/  FFMA.FTZ R8, R8, c[0x0][0x23c], -R159.reuse ;  /* 0x00008f0008087a23 */ /* 0x100fe2000001089f */
[----:B------:R-:W-:Y:S02]  /*3cc0*/  @!P0 IMNMX R109, R109, UR5, PT ;  /* 0x000000056d6d8c17 */ /* 0x000fe4000b800200 */
[----:B------:R-:W-:Y:S02]  /*3cd0*/  @!P0 FSEL R9, R9, -INF , !P1 ;  /* 0xff80000009098808 */ /* 0x000fe40004800000 */
[----:B------:R-:W-:Y:S01]  /*3ce0*/  FSETP.NEU.FTZ.AND P1, PT, R230, -INF , PT ;  /* 0xff800000e600780b */ /* 0x000fe20003f3d000 */
[----:B------:R1:W-:Y:S01]  /*3cf0*/  MUFU.EX2 R242, R8 ;  /* 0x0000000800f27308 */ /* 0x0003e20000000800 */
[-C--:B------:R-:W-:Y:S01]  /*3d00*/  @!P0 ISETP.GE.AND P2, PT, R0, R109.reuse, PT ;  /* 0x0000006d0000820c */ /* 0x080fe20003f46270 */
[--C-:B------:R-:W-:Y:S03]  /*3d10*/  FFMA.FTZ R9, R9, c[0x0][0x23c], -R159.reuse ;  /* 0x00008f0009097a23 */ /* 0x100fe6000001089f */
[----:B------:R-:W-:Y:S05]  /*3d20*/  @!P0 FSEL R10, R10, -INF , !P2 ;  /* 0xff8000000a0a8808 */ /* 0x000fea0005000000 */
        /* <DEDUP_REMOVED lines=143> */
[----:B------:R-:W-:Y:S02]  /*4620*/  @!P0 ISETP.GE.AND P1, PT, R10, R108, PT ;  /* 0x0000006c0a00820c */ /* 0x000fe40003f26270 */
        /* <DEDUP_REMOVED lines=8> */
[-C--:B------:R-:W-:Y:S01]  /*46b0*/  @!P0 ISETP.GE.AND P1, PT, R10, R109.reuse, PT ;  /* 0x0000006d0a00820c */ /* 0x080fe20003f26270 */
        /* <DEDUP_REMOVED lines=233> */
[----:B------:R-:W-:Y:S02]  /*5550*/  FADD.FTZ R23, -R164, R23 ;  /* 0x00000017a4177221 */ /* 0x000fe40000010100 */
[----:B------:R-:W-:Y:S02]  /*5560*/  FMUL.FTZ R16, R242, R8 ;  /* 0x00000008f2107220 */ /* 0x000fe40000410000 */
        /* <DEDUP_REMOVED lines=13> */
[C---:B------:R-:W-:Y:S02]  /*5640*/  FADD.FTZ R39, -R164.reuse, R39 ;  /* 0x00000027a4277221 */ /* 0x040fe40000010100 */
        /* <DEDUP_REMOVED lines=26> */
[----:B------:R-:W-:Y:S02]  /*57f0*/  FMUL.FTZ R65, R200, R51 ;  /* 0x00000033c8417220 */ /* 0x000fe40000410000 */
[C---:B------:R-:W-:Y:S02]  /*5800*/  FADD.FTZ R54, -R164.reuse, R54 ;  /* 0x00000036a4367221 */ /* 0x040fe40000010100 */
[C---:B------:R-:W-:Y:S02]  /*5810*/  FADD.FTZ R55, -R164.reuse, R55 ;  /* 0x00000037a4377221 */ /* 0x040fe40000010100 */
[C---:B------:R-:W-:Y:S02]  /*5820*/  FADD.FTZ R66, -R164.reuse, R66 ;  /* 0x00000042a4427221 */ /* 0x040fe40000010100 */
[----:B------:R-:W-:Y:S02]  /*5830*/  FADD.FTZ R67, -R164, R67 ;  /* 0x00000043a4437221 */ /* 0x000fe40000010100 */
[----:B------:R-:W-:Y:S02]  /*5840*/  FADD.FTZ R19, -R111, R12 ;  /* 0x0000000c6f137221 */ /* 0x000fe40000010100 */
[----:B------:R-:W-:Y:S02]  /*5850*/  FMUL.FTZ R12, R241, R9 ;  /* 0x00000009f10c7220 */ /* 0x000fe40000410000 */
[----:B------:R-:W-:Y:S02]  /*5860*/  FMUL.FTZ R18, R239, R13 ;  /* 0x0000000def127220 */ /* 0x000fe40000410000 */
        /* <DEDUP_REMOVED lines=67> */
[----:B------:R-:W-:Y:S02]  /*5ca0*/  IMAD.MOV.U32 R11, RZ, RZ, c[0x0][0x194] ;  /* 0x00006500ff0b7624 */ /* 0x000fe400078e00ff */
[----:B------:R-:W-:Y:S01]  /*5cb0*/  IMAD.U32 R0, R5, -0x80, RZ ;  /* 0xffffff8005007824 */ /* 0x000fe200078e00ff */
[----:B------:R-:W-:Y:S04]  /*5cc0*/  UISETP.NE.U32.AND UP0, UPT, UR8, 0x1, UPT ;  /* 0x000000010800788c */ /* 0x000fe8000bf05070 */
[C---:B------:R-:W-:Y:S01]  /*5cd0*/  LEA R4, P0, R0.reuse, R186, 0x1 ;  /* 0x000000ba00047211 */ /* 0x040fe200078008ff */
[----:B------:R-:W-:Y:S03]  /*5ce0*/  USEL UR8, UR59, 0x2000, !UP0 ;  /* 0x000020003b087887 */ /* 0x000fe6000c000000 */
[----:B------:R-:W-:Y:S01]  /*5cf0*/  LEA.HI.X.SX32 R0, R0, R187, 0x1, P0 ;  /* 0x000000bb00007211 */ /* 0x000fe200000f0eff */
[----:B------:R-:W-:Y:S02]  /*5d00*/  IMAD.MOV.U32 R186, RZ, RZ, R4 ;  /* 0x000000ffffba7224 */ /* 0x000fe400078e0004 */
[----:B------:R-:W-:Y:S02]  /*5d10*/  IADD3 R195, R195, UR8, RZ ;  /* 0x00000008c3c37c10 */ /* 0x000fe4000fffe0ff */
[----:B------:R-:W-:Y:S01]  /*5d20*/  IMAD.MOV.U32 R187, RZ, RZ, R0 ;  /* 0x000000ffffbb7224 */ /* 0x000fe200078e0000 */
[C---:B------:R-:W-:Y:S02]  /*5d30*/  LEA R4, P0, R5.reuse, R186, 0x7 ;  /* 0x000000ba05047211 */ /* 0x040fe400078038ff */
[----:B------:R-:W-:Y:S02]  /*5d40*/  IADD3 R144, R144, UR8, RZ ;  /* 0x0000000890907c10 */ /* 0x000fe4000fffe0ff */
[----:B------:R-:W-:Y:S01]  /*5d50*/  @!PT LDS RZ, [RZ] ;  /* 0x00000000fffff984 */ /* 0x000fe20000000800 */
[----:B------:R-:W-:Y:S01]  /*5d60*/  @!PT LDS RZ, [RZ] ;  /* 0x00000000fffff984 */ /* 0x000fe20000000800 */
[----:B------:R-:W-:Y:S01]  /*5d70*/  @!PT LDS RZ, [RZ] ;  /* 0x00000000fffff984 */ /* 0x000fe20000000800 */
[----:B------:R1:W-:Y:S01]  /*5d80*/  LDGSTS.E.BYPASS.LTC128B.128 [R195], [R186.64] ;  /* 0x00000000bac37fae */ /* 0x0003e2000b901d46 */
[----:B------:R-:W-:Y:S05]  /*5d90*/  LEA.HI.X R5, R5, R187, R11, 0x7, P0 ;  /* 0x000000bb05057211 */ /* 0x000fea00000f3c0b */
[----:B------:R1:W-:Y:S04]  /*5da0*/  LDGSTS.E.BYPASS.LTC128B.128 [R195+0x1000], [R4.64] ;  /* 0x0100000004c37fae */ /* 0x0003e8000b901d46 */
[----:B------:R-:W0:Y:S02]  /*5db0*/  LDGDEPBAR ;  /* 0x00000000000079af */ /* 0x000e240000000000 */
.L_x_72:
        /* <DEDUP_REMOVED lines=126> */
[----:B------:R-:W-:Y:S03]  /*65a0*/  MOV R7, c[0x0][0x374] ;  /* 0x0000dd0000077a02 */ /* 0x000fe60000000f00 */
[----:B------:R-:W-:Y:S05]  /*65b0*/  IMAD.U32 R4, R6, -0x80, RZ ;  /* 0xffffff8006047824 */ /* 0x000fea00078e00ff */
[C---:B------:R-:W-:Y:S04]  /*65c0*/  LEA R5, P0, R4.reuse, R184, 0x1 ;  /* 0x000000b804057211 */ /* 0x040fe800078008ff */
[----:B------:R-:W-:Y:S01]  /*65d0*/  LEA.HI.X.SX32 R4, R4, R185, 0x1, P0 ;  /* 0x000000b904047211 */ /* 0x000fe200000f0eff */
[----:B------:R-:W-:Y:S03]  /*65e0*/  IMAD.MOV.U32 R184, RZ, RZ, R5 ;  /* 0x000000ffffb87224 */ /* 0x000fe600078e0005 */
[----:B------:R-:W-:Y:S02]  /*65f0*/  MOV R185, R4 ;  /* 0x0000000400b97202 */ /* 0x000fe40000000f00 */
        /* <DEDUP_REMOVED lines=8> */
.L_x_73:
[----:B------:R-:W2:Y:S01]  /*6680*/  LDL R52, [R1] ;  /* 0x0000000001347983 */ /* 0x000ea20000100800 */
        /* <DEDUP_REMOVED lines=287> */
.L_x_75:
        /* <DEDUP_REMOVED lines=12> */
[----:B------:R-:W-:Y:S02]  /*7940*/  UIMAD UR4, UR33, UR12, URZ ;  /* 0x0000000c210472a4 */ /* 0x000fe4000f8e023f */
[----:B------:R-:W-:Y:S02]  /*7950*/  UIADD3 UR11, UR11, UR8, URZ ;  /* 0x000000080b0b7290 */ /* 0x000fe4000fffe03f */
[----:B------:R-:W-:Y:S02]  /*7960*/  UIMAD UR4, UR47, UR13, UR4 ;  /* 0x0000000d2f0472a4 */ /* 0x000fe4000f8e0204 */
[----:B------:R-:W-:-:S04]  /*7970*/  UIMAD.WIDE.U32 UR10, UR47, UR12, UR10 ;  /* 0x0000000c2f0a72a5 */ /* 0x000fc8000f8e000a */
[----:B------:R-:W-:Y:S02]  /*7980*/  UIADD3 UR11, UR11, UR4, URZ ;  /* 0x000000040b0b7290 */ /* 0x000fe4000fffe03f */
.L_x_76:
[----:B-1----:R-:W1:Y:S01]  /*7990*/  S2R R5, SR_TID.X ;  /* 0x0000000000057919 */ /* 0x002e620000002100 */
[----:B------:R-:W-:Y:S01]  /*79a0*/  USHF.L.U32 UR4, UR9, 0x7, URZ ;  /* 0x0000000709047899 */ /* 0x000fe2000800063f */
[----:B------:R-:W-:Y:S01]  /*79b0*/  BSSY B0, `(.L_x_77) ;  /* 0x000002a000007945 */ /* 0x000fe20003800000 */
[----:B------:R-:W-:Y:S01]  /*79c0*/  ULDC.64 UR12, c[0x0][0x3a0] ;  /* 0x0000e800000c7ab9 */ /* 0x000fe20000000a00 */
[----:B------:R-:W-:Y:S01]  /*79d0*/  BAR.SYNC.DEFER_BLOCKING 0x0 ;  /* 0x0000000000007b1d */ /* 0x000fe20000010000 */
[----:B------:R-:W-:Y:S02]  /*79e0*/  USHF.R.S32.HI UR8, URZ, 0x1f, UR4 ;  /* 0x0000001f3f087899 */ /* 0x000fe40008011404 */
[----:B------:R-:W-:Y:S01]  /*79f0*/  IMAD.U32 R13, RZ, RZ, UR4 ;  /* 0x00000004ff0d7e24 */ /* 0x000fe2000f8e00ff */
[----:B------:R-:W-:Y:S02]  /*7a00*/  UIMAD UR5, UR9, -0x80, UR5 ;  /* 0xffffff80090578a4 */ /* 0x000fe4000f8e0205 */
[----:B------:R-:W-:-:S02]  /*7a10*/  UIMAD UR12, UR8, UR12, URZ ;  /* 0x0000000c080c72a4 */ /* 0x000fc4000f8e023f */
[----:B------:R-:W-:Y:S02]  /*7a20*/  USHF.R.S32.HI UR32, URZ, 0x1f, UR54 ;  /* 0x0000001f3f207899 */ /* 0x000fe40008011436 */
[----:B------:R-:W-:-:S06]  /*7a30*/  UIMAD UR12, UR4, UR13, UR12 ;  /* 0x0000000d040c72a4 */ /* 0x000fcc000f8e020c */
[----:B------:R-:W-:Y:S01]  /*7a40*/  IMAD.U32 R3, RZ, RZ, UR12 ;  /* 0x0000000cff037e24 */ /* 0x000fe2000f8e00ff */
[----:B------:R-:W-:Y:S02]  /*7a50*/  ULDC.64 UR12, c[0x0][0x3b8] ;  /* 0x0000ee00000c7ab9 */ /* 0x000fe40000000a00 */
[----:B------:R-:W-:Y:S01]  /*7a60*/  UIMAD UR12, UR32, UR12, URZ ;  /* 0x0000000c200c72a4 */ /* 0x000fe2000f8e023f */
[----:B-1----:R-:W-:-:S03]  /*7a70*/  SHF.R.S32.HI R0, RZ, 0x1f, R5 ;  /* 0x0000001fff007819 */ /* 0x002fc60000011405 */
[----:B------:R-:W-:Y:S01]  /*7a80*/  UIMAD UR12, UR54, UR13, UR12 ;  /* 0x0000000d360c72a4 */ /* 0x000fe2000f8e020c */
[----:B------:R-:W-:Y:S01]  /*7a90*/  LEA.HI R0, R0, R5, RZ, 0x2 ;  /* 0x0000000500007211 */ /* 0x000fe200078f10ff */
[----:B------:R1:W2:Y:S03]  /*7aa0*/  LDS.128 R20, [R59+0x7000] ;  /* 0x007000003b147984 */ /* 0x0002a60000000c00 */
[----:B------:R-:W-:Y:S01]  /*7ab0*/  LOP3.LUT R4, R0, 0xfffffffc, RZ, 0xc0, !PT ;  /* 0xfffffffc00047812 */ /* 0x000fe200078ec0ff */
[----:B------:R1:W3:Y:S01]  /*7ac0*/  LDS.128 R24, [R59+0x8000] ;  /* 0x008000003b187984 */ /* 0x0002e20000000c00 */
[----:B------:R-:W-:-:S03]  /*7ad0*/  SHF.R.S32.HI R0, RZ, 0x2, R0 ;  /* 0x00000002ff007819 */ /* 0x000fc60000011400 */
[----:B------:R-:W-:Y:S01]  /*7ae0*/  IMAD.IADD R4, R5, 0x1, -R4 ;  /* 0x0000000105047824 */ /* 0x000fe200078e0a04 */
[----:B------:R1:W4:Y:S01]  /*7af0*/  LDS.128 R28, [R59+0x9000] ;  /* 0x009000003b1c7984 */ /* 0x0003220000000c00 */
[----:B------:R-:W-:Y:S02]  /*7b00*/  ISETP.GE.AND P2, PT, R0, UR5, PT ;  /* 0x0000000500007c0c */ /* 0x000fe4000bf46270 */
[----:B------:R-:W-:Y:S01]  /*7b10*/  IMAD.SHL.U32 R4, R4, 0x8, RZ ;  /* 0x0000000804047824 */ /* 0x000fe200078e00ff */
[----:B------:R-:W-:-:S04]  /*7b20*/  SHF.R.S32.HI R14, RZ, 0x1f, R0 ;  /* 0x0000001fff0e7819 */ /* 0x000fc80000011400 */
[----:B------:R-:W-:-:S05]  /*7b30*/  SHF.R.S32.HI R5, RZ, 0x1f, R4 ;  /* 0x0000001fff057819 */ /* 0x000fca0000011404 */
[----:B------:R-:W-:-:S05]  /*7b40*/  IMAD.WIDE.U32 R6, R13, c[0x0][0x3a0], R4 ;  /* 0x0000e8000d067a25 */ /* 0x000fca00078e0004 */
[----:B------:R-:W-:-:S04]  /*7b50*/  IADD3 R6, P0, R6, UR14, RZ ;  /* 0x0000000e06067c10 */ /* 0x000fc8000ff1e0ff */
[----:B------:R-:W-:Y:S01]  /*7b60*/  IADD3.X R7, R7, UR15, R3, P0, !PT ;  /* 0x0000000f07077c10 */ /* 0x000fe200087fe403 */
[----:B------:R-:W-:-:S04]  /*7b70*/  IMAD.U32 R3, RZ, RZ, UR54 ;  /* 0x00000036ff037e24 */ /* 0x000fc8000f8e00ff */
[----:B------:R-:W-:-:S05]  /*7b80*/  IMAD.WIDE.U32 R6, R3, c[0x0][0x3b8], R6 ;  /* 0x0000ee0003067a25 */ /* 0x000fca00078e0006 */
[----:B------:R-:W-:Y:S01]  /*7b90*/  IADD3 R12, R7, UR12, RZ ;  /* 0x0000000c070c7c10 */ /* 0x000fe2000fffe0ff */
[----:B------:R-:W-:Y:S05]  /*7ba0*/  @P2 BRA `(.L_x_78) ;  /* 0x000000a000002947 */ /* 0x000fea0003800000 */
[----:B-12---:R-:W1:Y:S01]  /*7bb0*/  LDS.128 R16, [R59+0x6000] ;  /* 0x006000003b107984 */ /* 0x006e620000000c00 */
        /* <DEDUP_REMOVED lines=8> */
[----:B-1----:R1:W-:Y:S04]  /*7c40*/  STG.E.128 [R10.64], R16 ;  /* 0x000000100a007986 */ /* 0x0023e8000c101d06 */
.L_x_78:
[----:B-12---:R-:W-:Y:S05]  /*7c50*/  BSYNC B0 ;  /* 0x0000000000007941 */ /* 0x006fea0003800000 */
.L_x_77:
        /* <DEDUP_REMOVED lines=13> */
[----:B------:R1:W-:Y:S02]  /*7d30*/  STG.E.128 [R6.64], R20 ;  /* 0x0000001406007986 */ /* 0x0003e4000c101d06 */
.L_x_80:
[----:B------:R-:W-:Y:S05]  /*7d40*/  BSYNC B0 ;  /* 0x0000000000007941 */ /* 0x000fea0003800000 */
.L_x_79:
        /* <DEDUP_REMOVED lines=24> */
[----:B---3--:R1:W-:Y:S04]  /*7ed0*/  STG.E.128 [R8.64], R24 ;  /* 0x0000001808007986 */ /* 0x0083e8000c101d06 */
.L_x_82:
[----:B------:R-:W-:Y:S05]  /*7ee0*/  BSYNC B0 ;  /* 0x0000000000007941 */ /* 0x000fea0003800000 */
.L_x_81:
        /* <DEDUP_REMOVED lines=10> */
[----:B----4-:R1:W-:Y:S02]  /*7f90*/  STG.E.128 [R4.64], R28 ;  /* 0x0000001c04007986 */ /* 0x0103e4000c101d06 */
.L_x_71:
[----:B------:R-:W-:Y:S05]  /*7fa0*/  BSYNC B1 ;  /* 0x0000000000017941 */ /* 0x000fea0003800000 */
.L_x_57:
        /* <DEDUP_REMOVED lines=11> */
.L_x_83:
[----:B------:R-:W-:Y:S05]  /*8060*/  EXIT ;  /* 0x000000000000794d */ /* 0x000fea0003800000 */
.L_x_85:
        /* <DEDUP_REMOVED lines=9> */
.L_x_686:


//--------------------- .text._ZN5flash44flash_bwd_dq_dk_dv_loop_seqk_parallel_kernelI23Flash_bwd_kernel_traitsILi32ELi128ELi128ELi8ELi4ELi4ELi4ELb1ELb0EN7cutlass6half_tE19Flash_kernel_traitsILi32ELi128ELi128ELi8ES3_EELb0ELb1ELb0ELb1ELb0ELb0ELb0EEEvNS_16Flash_bwd_paramsE --------------------------
	.section	.text._ZN5flash44flash_bwd_dq_dk_dv_loop_seqk_parallel_kernelI23Flash_bwd_kernel_traitsILi32ELi128ELi128ELi8ELi4ELi4ELi4ELb1ELb0EN7cutlass6half_tE19Flash_kernel_traitsILi32ELi128ELi128ELi8ES3_EELb0ELb1ELb0ELb1ELb0ELb0ELb0EEEvNS_16Flash_bwd_paramsE,"ax",@progbits
	.sectioninfo	@"SHI_REGISTERS=255"
	.align	128
        .global         _ZN5flash44flash_bwd_dq_dk_dv_loop_seqk_parallel_kernelI23Flash_bwd_kernel_traitsILi32ELi128ELi128ELi8ELi4ELi4ELi4ELb1ELb0EN7cutlass6half_tE19Flash_kernel_traitsILi32ELi128ELi128ELi8ES3_EELb0ELb1ELb0ELb1ELb0ELb0ELb0EEEvNS_16Flash_bwd_paramsE
        .type           _ZN5flash44flash_bwd_dq_dk_dv_loop_seqk_parallel_kernelI23Flash_bwd_kernel_traitsILi32ELi128ELi128ELi8ELi4ELi4ELi4ELb1ELb0EN7cutlass6half_tE19Flash_kernel_traitsILi32ELi128ELi128ELi8ES3_EELb0ELb1ELb0ELb1ELb0ELb0ELb0EEEvNS_16Flash_bwd_paramsE,@function
        .size           _ZN5flash44flash_bwd_dq_dk_dv_loop_seqk_parallel_kernelI23Flash_bwd_kernel_traitsILi32ELi128ELi128ELi8ELi4ELi4ELi4ELb1ELb0EN7cutlass6half_tE19Flash_kernel_traitsILi32ELi128ELi128ELi8ES3_EELb0ELb1ELb0ELb1ELb0ELb0ELb0EEEvNS_16Flash_bwd_paramsE,(.L_x_687 - _ZN5flash44flash_bwd_dq_dk_dv_loop_seqk_parallel_kernelI23Flash_bwd_kernel_traitsILi32ELi128ELi128ELi8ELi4ELi4ELi4ELb1ELb0EN7cutlass6half_tE19Flash_kernel_traitsILi32ELi128ELi128ELi8ES3_EELb0ELb1ELb0ELb1ELb0ELb0ELb0EEEvNS_16Flash_bwd_paramsE)
        .other          _ZN5flash44flash_bwd_dq_dk_dv_loop_seqk_parallel_kernelI23Flash_bwd_kernel_traitsILi32ELi128ELi128ELi8ELi4ELi4ELi4ELb1ELb0EN7cutlass6half_tE19Flash_kernel_traitsILi32ELi128ELi128ELi8ES3_EELb0ELb1ELb0ELb1ELb0ELb0ELb0EEEvNS_16Flash_bwd_paramsE,@"STO_CUDA_ENTRY STV_DEFAULT"
_ZN5flash44flash_bwd_dq_dk_dv_loop_seqk_parallel_kernelI23Flash_bwd_kernel_traitsILi32ELi128ELi128ELi8ELi4ELi4ELi4ELb1ELb0EN7cutlass6half_tE19Flash_kernel_traitsILi32ELi128ELi128ELi8ES3_EELb0ELb1ELb0ELb1ELb0ELb0ELb0EEEvNS_16Flash_bwd_paramsE:
.text._ZN5flash44flash_bwd_dq_dk_dv_loop_seqk_parallel_kernelI23Flash_bwd_kernel_traitsILi32ELi128ELi128ELi8ELi4ELi4ELi4ELb1ELb0EN7cutlass6half_tE19Flash_kernel_traitsILi32ELi128ELi128ELi8ES3_EELb0ELb1ELb0ELb1ELb0ELb0ELb0EEEvNS_16Flash_bwd_paramsE:
        /* <DEDUP_REMOVED lines=19> */
[----:B------:R-:W-:Y:S01]  /*0130*/  ULDC UR57, c[0x0][0x22c] ;  /* 0x00008b0000397ab9 */ /* 0x000fe20000000800 */
[----:B------:R-:W3:Y:S01]  /*0140*/  S2UR UR46, SR_CTAID.Y ;  /* 0x00000000002e79c3 */ /* 0x000ee20000002600 */
[----:B------:R-:W-:-:S02]  /*0150*/  UIMAD UR4, UR8, UR5, UR4 ;  /* 0x00000005080472a4 */ /* 0x000fc4000f8e0204 */
[----:B------:R-:W-:Y:S02]  /*0160*/  ULDC UR14, c[0x0][0x1c8] ;  /* 0x00007200000e7ab9 */ /* 0x000fe40000000800 */
[----:B------:R-:W-:Y:S02]  /*0170*/  ULDC UR9, c[0x0][0x1c0] ;  /* 0x0000700000097ab9 */ /* 0x000fe40000000800 */
[----:B------:R-:W-:Y:S02]  /*0180*/  ULDC.U8 UR11, c[0x0][0x328] ;  /* 0x0000ca00000b7ab9 */ /* 0x000fe40000000000 */
[----:B------:R-:W-:Y:S02]  /*0190*/  UISETP.NE.AND UP5, UPT, UR11, URZ, UPT ;  /* 0x0000003f0b00728c */ /* 0x000fe4000bfa5270 */
[----:B------:R-:W-:Y:S02]  /*01a0*/  ULDC UR15, c[0x0][0x214] ;  /* 0x00008500000f7ab9 */ /* 0x000fe40000000800 */
[----:B------:R-:W-:Y:S01]  /*01b0*/  ULDC UR19, c[0x0][0x224] ;  /* 0x0000890000137ab9 */ /* 0x000fe20000000800 */
[----:B-1----:R-:W-:Y:S01]  /*01c0*/  SHF.R.S32.HI R13, RZ, 0x1f, R19 ;  /* 0x0000001fff0d7819 */ /* 0x002fe20000011413 */
[----:B--2---:R-:W-:-:S02]  /*01d0*/  UIMAD UR18, UR51, UR57, URZ ;  /* 0x00000039331272a4 */ /* 0x004fc4000f8e023f */
[----:B------:R-:W-:Y:S01]  /*01e0*/  ULOP3.LUT UR5, UR51, UR14, URZ, 0x3c, !UPT ;  /* 0x0000000e33057292 */ /* 0x000fe2000f8e3c3f */
[CC--:B------:R-:W-:Y:S01]  /*01f0*/  LEA.HI R20, R13.reuse, R19.reuse, RZ, 0x3 ;  /* 0x000000130d147211 */ /* 0x0c0fe200078f18ff */
[----:B------:R-:W-:Y:S01]  /*0200*/  USHF.R.S32.HI UR8, URZ, 0x1f, UR51 ;  /* 0x0000001f3f087899 */ /* 0x000fe20008011433 */
[CC--:B------:R-:W-:Y:S01]  /*0210*/  LEA.HI R10, R13.reuse, R19.reuse, RZ, 0x2 ;  /* 0x000000130d0a7211 */ /* 0x0c0fe200078f10ff */
[----:B------:R-:W-:Y:S01]  /*0220*/  ULDC UR17, c[0x0][0x224] ;  /* 0x0000890000117ab9 */ /* 0x000fe20000000800 */
[----:B------:R-:W-:Y:S01]  /*0230*/  SHF.R.S32.HI R0, RZ, 0x3, R20 ;  /* 0x00000003ff007819 */ /* 0x000fe20000011414 */
[----:B------:R-:W-:Y:S01]  /*0240*/  ULDC UR52, c[0x0][0x1c0] ;  /* 0x0000700000347ab9 */ /* 0x000fe20000000800 */
[----:B------:R-:W-:Y:S01]  /*0250*/  LOP3.LUT R2, R10, 0xfffffffc, RZ, 0xc0, !PT ;  /* 0xfffffffc0a027812 */ /* 0x000fe200078ec0ff */
[----:B------:R-:W-:Y:S01]  /*0260*/  ULDC UR13, c[0x0][0x1c0] ;  /* 0x00007000000d7ab9 */ /* 0x000fe20000000800 */
[----:B------:R-:W-:Y:S01]  /*0270*/  LEA.HI R4, R13, R19, RZ, 0x4 ;  /* 0x000000130d047211 */ /* 0x000fe200078f20ff */
[----:B------:R-:W-:Y:S01]  /*0280*/  IMAD.SHL.U32 R0, R0, 0x40, RZ ;  /* 0x0000004000007824 */ /* 0x000fe200078e00ff */
[----:B------:R-:W-:Y:S01]  /*0290*/  LOP3.LUT R5, R20, 0xfffffff8, RZ, 0xc0, !PT ;  /* 0xfffffff814057812 */ /* 0x000fe200078ec0ff */
[----:B------:R-:W-:Y:S01]  /*02a0*/  IMAD.IADD R9, R19, 0x1, -R2 ;  /* 0x0000000113097824 */ /* 0x000fe200078e0a02 */
[----:B------:R-:W-:Y:S01]  /*02b0*/  SHF.R.S32.HI R6, RZ, 0x4, R4 ;  /* 0x00000004ff067819 */ /* 0x000fe20000011404 */
[----:B------:R-:W-:Y:S01]  /*02c0*/  UIMAD.WIDE UR52, UR57, UR52, URZ ;  /* 0x00000034393472a5 */ /* 0x000fe2000f8e023f */
[----:B------:R-:W-:Y:S01]  /*02d0*/  LOP3.LUT R0, R0, 0xc0, RZ, 0xc0, !PT ;  /* 0x000000c000007812 */ /* 0x000fe200078ec0ff */
[----:B------:R-:W-:Y:S01]  /*02e0*/  IMAD.SHL.U32 R228, R9, 0x8, RZ ;  /* 0x0000000809e47824 */ /* 0x000fe200078e00ff */
[----:B------:R-:W-:Y:S01]  /*02f0*/  LEA.HI R2, R4, R6, RZ, 0x1 ;  /* 0x0000000604027211 */ /* 0x000fe200078f08ff */
[----:B------:R-:W-:Y:S01]  /*0300*/  IMAD.IADD R5, R19, 0x1, -R5 ;  /* 0x0000000113057824 */ /* 0x000fe200078e0a05 */
[----:B------:R-:W-:Y:S01]  /*0310*/  SHF.R.U32.HI R3, RZ, 0x3, R0 ;  /* 0x00000003ff037819 */ /* 0x000fe20000011600 */
[----:B---3--:R-:W-:Y:S01]  /*0320*/  UIMAD.WIDE.U32 UR60, UR46, UR19, URZ ;  /* 0x000000132e3c72a5 */ /* 0x008fe2000f8e003f */
[----:B------:R-:W-:Y:S01]  /*0330*/  LOP3.LUT R0, R0, 0x18, R228, 0xf8, !PT ;  /* 0x0000001800007812 */ /* 0x000fe200078ef8e4 */
[----:B------:R-:W-:Y:S01]  /*0340*/  UIMAD UR57, UR57, UR13, URZ ;  /* 0x0000000d393972a4 */ /* 0x000fe2000f8e023f */
[----:B------:R-:W-:Y:S01]  /*0350*/  LOP3.LUT R2, R2, 0xfffffffe, RZ, 0xc0, !PT ;  /* 0xfffffffe02027812 */ /* 0x000fe200078ec0ff */
[----:B------:R-:W-:Y:S01]  /*0360*/  ULDC UR16, c[0x0][0x1c0] ;  /* 0x0000700000107ab9 */ /* 0x000fe20000000800 */
[----:B------:R-:W-:Y:S01]  /*0370*/  LOP3.LUT R7, R0, R3, RZ, 0x3c, !PT ;  /* 0x0000000300077212 */ /* 0x000fe200078e3cff */
[----:B------:R-:W-:Y:S01]  /*0380*/  ULDC.U8 UR12, c[0x0][0x3d0] ;  /* 0x0000f400000c7ab9 */ /* 0x000fe20000000000 */
[----:B------:R-:W-:Y:S01]  /*0390*/  LOP3.LUT R0, R4, 0xfffffff0, RZ, 0xc0, !PT ;  /* 0xfffffff004007812 */ /* 0x000fe200078ec0ff */
[----:B------:R-:W-:Y:S01]  /*03a0*/  IMAD.IADD R14, R6, 0x1, -R2 ;  /* 0x00000001060e7824 */ /* 0x000fe200078e0a02 */
[----:B------:R-:W-:Y:S01]  /*03b0*/  LEA.HI R8, R5, R5, RZ, 0x1 ;  /* 0x0000000505087211 */ /* 0x000fe200078f08ff */
[----:B------:R-:W-:Y:S01]  /*03c0*/  ULDC.64 UR6, c[0x0][0x118] ;  /* 0x0000460000067ab9 */ /* 0x000fe20000000a00 */
[-C--:B------:R-:W-:Y:S01]  /*03d0*/  LEA.HI R3, R13, R19.reuse, RZ, 0x7 ;  /* 0x000000130d037211 */ /* 0x080fe200078f38ff */
[----:B------:R-:W-:Y:S01]  /*03e0*/  IMAD.IADD R0, R19, 0x1, -R0 ;  /* 0x0000000113007824 */ /* 0x000fe200078e0a00 */
[----:B------:R-:W-:Y:S01]  /*03f0*/  LOP3.LUT R2, R8, 0x3fffffe, RZ, 0xc0, !PT ;  /* 0x03fffffe08027812 */ /* 0x000fe200078ec0ff */
[----:B------:R-:W-:Y:S01]  /*0400*/  UISETP.NE.AND UP6, UPT, UR12, URZ, UPT ;  /* 0x0000003f0c00728c */ /* 0x000fe2000bfc5270 */
[----:B------:R-:W-:Y:S01]  /*0410*/  SHF.R.S32.HI R11, RZ, 0x7, R3 ;  /* 0x00000007ff0b7819 */ /* 0x000fe20000011403 */
[----:B------:R-:W-:Y:S01]  /*0420*/  UIMAD.WIDE.U32 UR58, UR52, UR60, URZ ;  /* 0x0000003c343a72a5 */ /* 0x000fe2000f8e003f */
[----:B------:R-:W-:Y:S01]  /*0430*/  SHF.R.S32.HI R6, RZ, 0x1f, R0 ;  /* 0x0000001fff067819 */ /* 0x000fe20000011400 */
[----:B------:R-:W-:Y:S01]  /*0440*/  IMAD.IADD R3, R5, 0x1, -R2 ;  /* 0x0000000105037824 */ /* 0x000fe200078e0a02 */
[-C--:B------:R-:W-:Y:S01]  /*0450*/  LEA.HI R4, R0, R0.reuse, RZ, 0x1 ;  /* 0x0000000000047211 */ /* 0x080fe200078f08ff */
[----:B------:R-:W-:Y:S01]  /*0460*/  IMAD R2, R11, 0x8, R14 ;  /* 0x000000080b027824 */ /* 0x000fe200078e020e */
[----:B------:R-:W-:Y:S01]  /*0470*/  LEA.HI R12, R6, R0, RZ, 0x3 ;  /* 0x00000000060c7211 */ /* 0x000fe200078f18ff */
[----:B------:R-:W-:Y:S01]  /*0480*/  USHF.L.U32 UR32, UR57, 0x3, URZ ;  /* 0x0000000339207899 */ /* 0x000fe2000800063f */
[----:B------:R-:W-:Y:S01]  /*0490*/  SHF.R.S32.HI R15, RZ, 0x2, R10 ;  /* 0x00000002ff0f7819 */ /* 0x000fe2000001140a */
[----:B------:R-:W-:Y:S01]  /*04a0*/  IMAD R146, R2, 0x8, R3 ;  /* 0x0000000802927824 */ /* 0x000fe200078e0203 */
[----:B------:R-:W-:Y:S01]  /*04b0*/  LOP3.LUT R3, R4, 0x7fffffe, RZ, 0xc0, !PT ;  /* 0x07fffffe04037812 */ /* 0x000fe200078ec0ff */
[----:B------:R-:W-:Y:S01]  /*04c0*/  USHF.L.U32 UR31, UR57, 0x4, URZ ;  /* 0x00000004391f7899 */ /* 0x000fe2000800063f */
[----:B------:R-:W-:Y:S01]  /*04d0*/  LOP3.LUT R2, R12, 0xfffffff8, RZ, 0xc0, !PT ;  /* 0xfffffff80c027812 */ /* 0x000fe200078ec0ff */
[----:B------:R-:W-:Y:S01]  /*04e0*/  UIMAD UR30, UR57, 0x18, URZ ;  /* 0x00000018391e78a4 */ /* 0x000fe2000f8e023f */
[----:B------:R-:W-:Y:S01]  /*04f0*/  LEA.HI R6, R13, R19, RZ, 0x5 ;  /* 0x000000130d067211 */ /* 0x000fe200078f28ff */
[C---:B------:R-:W-:Y:S01]  /*0500*/  IMAD.IADD R17, R0.reuse, 0x1, -R3 ;  /* 0x0000000100117824 */ /* 0x040fe200078e0a03 */
[----:B------:R-:W-:Y:S01]  /*0510*/  USHF.L.U32 UR29, UR57, 0x5, URZ ;  /* 0x00000005391d7899 */ /* 0x000fe2000800063f */
[----:B------:R-:W-:Y:S01]  /*0520*/  IMAD.IADD R16, R0, 0x1, -R2 ;  /* 0x0000000100107824 */ /* 0x000fe200078e0a02 */
[----:B------:R-:W-:Y:S01]  /*0530*/  LEA.HI R0, R10, R15, RZ, 0x1 ;  /* 0x0000000f0a007211 */ /* 0x000fe200078f08ff */
[----:B------:R-:W-:Y:S01]  /*0540*/  UIMAD UR28, UR57, 0x28, URZ ;  /* 0x00000028391c78a4 */ /* 0x000fe2000f8e023f */
[----:B------:R-:W-:Y:S01]  /*0550*/  SHF.R.S32.HI R18, RZ, 0x5, R6 ;  /* 0x00000005ff127819 */ /* 0x000fe20000011406 */
[----:B------:R-:W-:Y:S01]  /*0560*/  UIMAD UR27, UR57, 0x30, URZ ;  /* 0x00000030391b78a4 */ /* 0x000fe2000f8e023f */
[----:B------:R-:W-:Y:S01]  /*0570*/  LOP3.LUT R0, R0, 0x7fffffe, RZ, 0xc0, !PT ;  /* 0x07fffffe00007812 */ /* 0x000fe200078ec0ff */
[----:B------:R-:W-:Y:S01]  /*0580*/  UIMAD UR26, UR57, 0x38, URZ ;  /* 0x00000038391a78a4 */ /* 0x000fe2000f8e023f */
[----:B------:R-:W-:Y:S01]  /*0590*/  SHF.R.S32.HI R2, RZ, 0x1f, R10 ;  /* 0x0000001fff027819 */ /* 0x000fe2000001140a */
[----:B------:R-:W-:-:S02]  /*05a0*/  USHF.L.U32 UR25, UR57, 0x6, URZ ;  /* 0x0000000639197899 */ /* 0x000fc4000800063f */
[C---:B------:R-:W-:Y:S01]  /*05b0*/  IMAD.IADD R0, R15.reuse, 0x1, -R0 ;  /* 0x000000010f007824 */ /* 0x040fe200078e0a00 */
[----:B------:R-:W-:Y:S01]  /*05c0*/  LEA.HI R2, R2, R15, RZ, 0x3 ;  /* 0x0000000f02027211 */ /* 0x000fe200078f18ff */
[----:B------:R-:W-:Y:S02]  /*05d0*/  UIMAD UR24, UR57, 0x48, URZ ;  /* 0x00000048391878a4 */ /* 0x000fe4000f8e023f */
[----:B------:R-:W-:Y:S01]  /*05e0*/  IMAD R0, R18, 0x8, R0 ;  /* 0x0000000812007824 */ /* 0x000fe200078e0200 */
[----:B------:R-:W-:Y:S02]  /*05f0*/  UIMAD UR23, UR57, 0x50, URZ ;  /* 0x00000050391778a4 */ /* 0x000fe4000f8e023f */
[----:B------:R-:W-:Y:S01]  /*0600*/  UIMAD UR22, UR57, 0x58, URZ ;  /* 0x00000058391678a4 */ /* 0x000fe2000f8e023f */
[----:B------:R-:W-:Y:S01]  /*0610*/  IMAD.U32 R3, R0, 0x20, R7 ;  /* 0x0000002000037824 */ /* 0x000fe200078e0007 */
[----:B------:R-:W-:Y:S01]  /*0620*/  LOP3.LUT R0, R2, 0xfffffff8, RZ, 0xc0, !PT ;  /* 0xfffffff802007812 */ /* 0x000fe200078ec0ff */
[----:B------:R-:W-:Y:S01]  /*0630*/  IMAD.U32 R7, RZ, RZ, UR4 ;  /* 0x00000004ff077e24 */ /* 0x000fe2000f8e00ff */
[----:B------:R-:W-:Y:S01]  /*0640*/  SHF.R.S32.HI R2, RZ, 0x1, R4 ;  /* 0x00000001ff027819 */ /* 0x000fe20000011404 */
[----:B------:R-:W-:Y:S01]  /*0650*/  UIMAD UR4, UR46, UR9, UR51 ;  /* 0x000000092e0472a4 */ /* 0x000fe2000f8e0233 */
[----:B------:R1:W-:Y:S01]  /*0660*/  STL [R1+0x10], R3 ;  /* 0x0000100301007387 */ /* 0x0003e20000100800 */
[----:B------:R-:W-:Y:S01]  /*0670*/  IMAD.IADD R0, R15, 0x1, -R0 ;  /* 0x000000010f007824 */ /* 0x000fe200078e0a00 */
[----:B------:R-:W-:-:S02]  /*0680*/  USHF.L.U32 UR9, UR46, 0x7, URZ ;  /* 0x000000072e097899 */ /* 0x000fc4000800063f */
[----:B------:R2:W-:Y:S01]  /*0690*/  STL [R1+0x4c], R7 ;  /* 0x00004c0701007387 */ /* 0x0005e20000100800 */
[----:B------:R-:W-:Y:S01]  /*06a0*/  UIMAD UR4, UR4, UR17, URZ ;  /* 0x00000011040472a4 */ /* 0x000fe2000f8e023f */
[C---:B------:R-:W-:Y:S01]  /*06b0*/  LEA.HI R10, R0.reuse, R0, RZ, 0x1 ;  /* 0x00000000000a7211 */ /* 0x040fe200078f08ff */
[----:B------:R-:W-:Y:S01]  /*06c0*/  UIMAD UR21, UR57, 0x60, URZ ;  /* 0x00000060391578a4 */ /* 0x000fe2000f8e023f */
[C---:B------:R-:W-:Y:S01]  /*06d0*/  LOP3.LUT P5, RZ, R0.reuse, 0x2, RZ, 0xc0, !PT ;  /* 0x0000000200ff7812 */ /* 0x040fe200078ac0ff */
[----:B------:R-:W-:Y:S01]  /*06e0*/  UIMAD UR20, UR57, 0x68, URZ ;  /* 0x00000068391478a4 */ /* 0x000fe2000f8e023f */
[----:B------:R-:W-:Y:S01]  /*06f0*/  LOP3.LUT P4, RZ, R0, 0x4, RZ, 0xc0, !PT ;  /* 0x0000000400ff7812 */ /* 0x000fe2000788c0ff */
[----:B------:R-:W-:Y:S01]  /*0700*/  UMOV UR56, 0xffffe000 ;  /* 0xffffe00000387882 */ /* 0x000fe20000000000 */
[----:B------:R-:W-:Y:S02]  /*0710*/  SEL R182, R153, 0xffffffe0, !P5 ;  /* 0xffffffe099b67807 */ /* 0x000fe40006800000 */
[----:B-1----:R-:W-:-:S02]  /*0720*/  SHF.R.S32.HI R3, RZ, 0x1f, R4 ;  /* 0x0000001fff037819 */ /* 0x002fc40000011404 */
[----:B------:R-:W-:Y:S02]  /*0730*/  LOP3.LUT R4, R0, 0x1, RZ, 0xc0, !PT ;  /* 0x0000000100047812 */ /* 0x000fe400078ec0ff */
[----:B------:R-:W-:Y:S01]  /*0740*/  LEA.HI R3, R3, R2, RZ, 0x2 ;  /* 0x0000000203037211 */ /* 0x000fe200078f10ff */
[----:B--2---:R-:W-:Y:S01]  /*0750*/  IMAD.SHL.U32 R7, R9, 0x2, RZ ;  /* 0x0000000209077824 */ /* 0x004fe200078e00ff */
[----:B------:R-:W-:Y:S01]  /*0760*/  ISETP.NE.U32.AND P6, PT, R4, 0x1, PT ;  /* 0x000000010400780c */ /* 0x000fe20003fc5070 */
[----:B------:R-:W-:Y:S01]  /*0770*/  IMAD.U32 R4, RZ, RZ, UR18 ;  /* 0x00000012ff047e24 */ /* 0x000fe2000f8e00ff */
[----:B------:R-:W-:Y:S02]  /*0780*/  LOP3.LUT R3, R3, 0xfffffffc, RZ, 0xc0, !PT ;  /* 0xfffffffc03037812 */ /* 0x000fe400078ec0ff */
[----:B------:R-:W-:Y:S02]  /*0790*/  SEL R181, R181, 0x10, !P6 ;  /* 0x00000010b5b57807 */ /* 0x000fe40007000000 */
[----:B------:R1:W-:Y:S01]  /*07a0*/  STL [R1+0x48], R4 ;  /* 0x0000480401007387 */ /* 0x0003e20000100800 */
[----:B------:R-:W-:Y:S01]  /*07b0*/  IMAD.IADD R15, R2, 0x1, -R3 ;  /* 0x00000001020f7824 */ /* 0x000fe200078e0a03 */
[----:B------:R-:W-:-:S02]  /*07c0*/  SHF.R.S32.HI R2, RZ, 0x1f, R6 ;  /* 0x0000001fff027819 */ /* 0x000fc40000011406 */
[----:B------:R-:W-:Y:S02]  /*07d0*/  LOP3.LUT R3, R6, 0xffffffe0, RZ, 0xc0, !PT ;  /* 0xffffffe006037812 */ /* 0x000fe400078ec0ff */
[----:B------:R-:W-:-:S03]  /*07e0*/  LEA.HI R2, R2, R18, RZ, 0x2 ;  /* 0x0000001202027211 */ /* 0x000fc600078f10ff */
[----:B------:R-:W-:Y:S01]  /*07f0*/  IMAD.IADD R6, R19, 0x1, -R3 ;  /* 0x0000000113067824 */ /* 0x000fe200078e0a03 */
[----:B------:R-:W-:Y:S02]  /*0800*/  LOP3.LUT R3, R2, 0xfffffffc, RZ, 0xc0, !PT ;  /* 0xfffffffc02037812 */ /* 0x000fe400078ec0ff */
[----:B------:R-:W-:Y:S02]  /*0810*/  SHF.R.S32.HI R2, RZ, 0x1, R8 ;  /* 0x00000001ff027819 */ /* 0x000fe40000011408 */
[----:B------:R-:W-:Y:S01]  /*0820*/  SHF.R.S32.HI R9, RZ, 0x1f, R6 ;  /* 0x0000001fff097819 */ /* 0x000fe20000011406 */
[----:B------:R-:W-:Y:S01]  /*0830*/  IMAD.IADD R158, R18, 0x1, -R3 ;  /* 0x00000001129e7824 */ /* 0x000fe200078e0a03 */
[----:B------:R-:W-:Y:S01]  /*0840*/  LOP3.LUT R3, R10, 0x3fffffe, RZ, 0xc0, !PT ;  /* 0x03fffffe0a037812 */ /* 0x000fe200078ec0ff */
[----:B------:R2:W-:Y:S01]  /*0850*/  STL [R1+0x2c], R6 ;  /* 0x00002c0601007387 */ /* 0x0005e20000100800 */
[----:B------:R-:W-:Y:S01]  /*0860*/  LEA.HI R9, R9, R6, RZ, 0x2 ;  /* 0x0000000609097211 */ /* 0x000fe200078f10ff */
[----:B------:R-:W-:Y:S01]  /*0870*/  IMAD R18, R11, 0x2000, R7 ;  /* 0x000020000b127824 */ /* 0x000fe200078e0207 */
[----:B------:R-:W-:Y:S01]  /*0880*/  LOP3.LUT P0, RZ, R2, 0x2, RZ, 0xc0, !PT ;  /* 0x0000000202ff7812 */ /* 0x000fe2000780c0ff */
[----:B------:R-:W-:-:S02]  /*0890*/  IMAD.IADD R13, R0, 0x1, -R3 ;  /* 0x00000001000d7824 */ /* 0x000fc400078e0a03 */
[----:B------:R-:W-:Y:S01]  /*08a0*/  IMAD.SHL.U32 R3, R0, 0x40, RZ ;  /* 0x0000004000037824 */ /* 0x000fe200078e00ff */
[----:B------:R-:W-:Y:S01]  /*08b0*/  SEL R145, R153, 0xffffffe0, !P0 ;  /* 0xffffffe099917807 */ /* 0x000fe20004000000 */
[----:B-1----:R-:W-:Y:S02]  /*08c0*/  IMAD.SHL.U32 R4, R5, 0x40, RZ ;  /* 0x0000004005047824 */ /* 0x002fe400078e00ff */
[----:B------:R-:W-:Y:S01]  /*08d0*/  IMAD.U32 R5, RZ, RZ, UR5 ;  /* 0x00000005ff057e24 */ /* 0x000fe2000f8e00ff */
[----:B------:R-:W-:Y:S01]  /*08e0*/  USHF.R.S32.HI UR5, URZ, 0x1f, UR19 ;  /* 0x0000001f3f057899 */ /* 0x000fe20008011413 */
[----:B------:R-:W-:Y:S01]  /*08f0*/  IMAD.SHL.U32 R0, R158, 0x10, RZ ;  /* 0x000000109e007824 */ /* 0x000fe200078e00ff */
[----:B------:R-:W-:Y:S01]  /*0900*/  LOP3.LUT R8, R4, 0x1c0, RZ, 0xc0, !PT ;  /* 0x000001c004087812 */ /* 0x000fe200078ec0ff */
[----:B------:R-:W-:Y:S01]  /*0910*/  UIMAD UR19, UR57, 0x70, URZ ;  /* 0x00000070391378a4 */ /* 0x000fe2000f8e023f */
[----:B------:R1:W-:Y:S01]  /*0920*/  STL [R1+0x44], R5 ;  /* 0x0000440501007387 */ /* 0x0003e20000100800 */
[----:B------:R-:W-:Y:S01]  /*0930*/  SHF.R.S32.HI R4, RZ, 0x3, R12 ;  /* 0x00000003ff047819 */ /* 0x000fe2000001140c */
[----:B------:R-:W-:Y:S01]  /*0940*/  UIMAD UR5, UR5, UR46, URZ ;  /* 0x0000002e050572a4 */ /* 0x000fe2000f8e023f */
[----:B------:R-:W-:-:S02]  /*0950*/  LEA.HI.SX32 R21, R9, R0, 0x1e ;  /* 0x0000000009157211 */ /* 0x000fc400078ff2ff */
[----:B------:R-:W-:Y:S01]  /*0960*/  LOP3.LUT R0, R8, 0x30, R0, 0xf8, !PT ;  /* 0x0000003008007812 */ /* 0x000fe200078ef800 */
[----:B------:R-:W-:Y:S02]  /*0970*/  IMAD R9, R4, 0x8, R17 ;  /* 0x0000000804097824 */ /* 0x000fe400078e0211 */
[----:B------:R-:W-:Y:S01]  /*0980*/  STL [R1+0x1c], R21 ;  /* 0x00001c1501007387 */ /* 0x000fe20000100800 */
[----:B--2---:R-:W-:Y:S02]  /*0990*/  IMAD.SHL.U32 R6, R2, 0x40, RZ ;  /* 0x0000004002067824 */ /* 0x004fe400078e00ff */
[----:B------:R-:W-:-:S04]  /*09a0*/  IMAD.SHL.U32 R2, R158, 0x400, RZ ;  /* 0x000004009e027824 */ /* 0x000fc800078e00ff */
[----:B------:R-:W-:Y:S01]  /*09b0*/  IMAD R147, R4, 0x200, R2 ;  /* 0x0000020004937824 */ /* 0x000fe200078e0202 */
[----:B-1----:R-:W-:Y:S02]  /*09c0*/  LOP3.LUT R5, R3, 0x1c0, RZ, 0xc0, !PT ;  /* 0x000001c003057812 */ /* 0x002fe400078ec0ff */
[----:B------:R-:W-:Y:S02]  /*09d0*/  LOP3.LUT R3, R6, 0xc0, RZ, 0xc0, !PT ;  /* 0x000000c006037812 */ /* 0x000fe400078ec0ff */
[----:B------:R-:W-:Y:S02]  /*09e0*/  LEA.HI R5, R5, R5, RZ, 0x1d ;  /* 0x0000000505057211 */ /* 0x000fe400078fe8ff */
[----:B------:R-:W-:Y:S02]  /*09f0*/  LOP3.LUT R4, R3, 0x8, R20, 0xf8, !PT ;  /* 0x0000000803047812 */ /* 0x000fe400078ef814 */
[----:B------:R-:W-:Y:S01]  /*0a00*/  IADD3 R18, R5, R18, R2 ;  /* 0x0000001205127210 */ /* 0x000fe20007ffe002 */
[----:B------:R-:W-:Y:S01]  /*0a10*/  IMAD.U32 R5, RZ, RZ, UR8 ;  /* 0x00000008ff057e24 */ /* 0x000fe2000f8e00ff */
[----:B------:R-:W-:Y:S01]  /*0a20*/  LOP3.LUT R2, R0, 0x8, R20, 0xf8, !PT ;  /* 0x0000000800027812 */ /* 0x000fe200078ef814 */
[----:B------:R-:W-:Y:S01]  /*0a30*/  USHF.R.S32.HI UR8, URZ, 0x1f, UR46 ;  /* 0x0000001f3f087899 */ /* 0x000fe2000801142e */
[----:B------:R-:W-:Y:S01]  /*0a40*/  SHF.R.U32.HI R0, RZ, 0x3, R8 ;  /* 0x00000003ff007819 */ /* 0x000fe20000011608 */
[----:B------:R-:W-:Y:S01]  /*0a50*/  IMAD.SHL.U32 R187, R18, 0x2, RZ ;  /* 0x0000000212bb7824 */ /* 0x000fe200078e00ff */
[----:B------:R-:W-:-:S02]  /*0a60*/  SHF.R.U32.HI R3, RZ, 0x3, R3 ;  /* 0x00000003ff037819 */ /* 0x000fc40000011603 */
[----:B------:R-:W-:Y:S01]  /*0a70*/  LOP3.LUT R5, R2, R0, RZ, 0x3c, !PT ;  /* 0x0000000002057212 */ /* 0x000fe200078e3cff */
[----:B------:R-:W-:Y:S01]  /*0a80*/  IMAD.U32 R0, RZ, RZ, UR9 ;  /* 0x00000009ff007e24 */ /* 0x000fe2000f8e00ff */
[----:B------:R-:W-:Y:S01]  /*0a90*/  USHF.R.S32.HI UR9, URZ, 0x1f, UR51 ;  /* 0x0000001f3f097899 */ /* 0x000fe20008011433 */
[----:B------:R-:W-:Y:S01]  /*0aa0*/  LOP3.LUT R3, R4, R3, RZ, 0x3c, !PT ;  /* 0x0000000304037212 */ /* 0x000fe200078e3cff */
[----:B------:R-:W-:Y:S01]  /*0ab0*/  IMAD.U32 R4, RZ, RZ, UR8 ;  /* 0x00000008ff047e24 */ /* 0x000fe2000f8e00ff */
[----:B------:R-:W-:Y:S01]  /*0ac0*/  IADD3 R0, R21, -0x80, RZ ;  /* 0xffffff8015007810 */ /* 0x000fe20007ffe0ff */
[----:B------:R-:W-:Y:S01]  /*0ad0*/  IMAD R2, R158, 0x200, R7 ;  /* 0x000002009e027824 */ /* 0x000fe200078e0207 */
[----:B------:R-:W-:Y:S01]  /*0ae0*/  @!UP5 UIMAD UR8, UR46, UR16, UR51 ;  /* 0x000000102e08d2a4 */ /* 0x000fe2000f8e0233 */
[----:B------:R-:W-:Y:S01]  /*0af0*/  IMAD.U32 R4, RZ, RZ, UR9 ;  /* 0x00000009ff047e24 */ /* 0x000fe2000f8e00ff */
[----:B------:R-:W-:Y:S01]  /*0b00*/  @UP5 UIMAD UR9, UR46, UR15, URZ ;  /* 0x0000000f2e0952a4 */ /* 0x000fe2000f8e023f */
[----:B------:R-:W-:Y:S01]  /*0b10*/  IMAD R13, R13, 0x20, R2 ;  /* 0x000000200d0d7824 */ /* 0x000fe200078e0202 */
[----:B------:R-:W-:Y:S01]  /*0b20*/  SHF.R.S32.HI R2, RZ, 0x1f, R0 ;  /* 0x0000001fff027819 */ /* 0x000fe20000011400 */
[----:B------:R-:W-:Y:S01]  /*0b30*/  IMAD.U32 R146, R146, 0x20, R3 ;  /* 0x0000002092927824 */ /* 0x000fe200078e0003 */
[----:B------:R-:W-:Y:S01]  /*0b40*/  @!UP5 UIMAD UR8, UR8, UR15, URZ ;  /* 0x0000000f0808d2a4 */ /* 0x000fe2000f8e023f */
[----:B------:R-:W-:Y:S01]  /*0b50*/  IMAD.U32 R3, RZ, RZ, UR4 ;  /* 0x00000004ff037e24 */ /* 0x000fe2000f8e00ff */
[----:B------:R-:W-:Y:S01]  /*0b60*/  SHF.L.U64.HI R2, R0, 0x2, R2 ;  /* 0x0000000200027819 */ /* 0x000fe20000010202 */
[----:B------:R-:W-:Y:S01]  /*0b70*/  IMAD.U32 R4, RZ, RZ, UR9 ;  /* 0x00000009ff047e24 */ /* 0x000fe2000f8e00ff */
[----:B------:R-:W-:Y:S01]  /*0b80*/  USHF.R.S32.HI UR4, URZ, 0x1f, UR18 ;  /* 0x0000001f3f047899 */ /* 0x000fe20008011412 */
[----:B------:R-:W-:Y:S01]  /*0b90*/  IMAD.U32 R0, RZ, RZ, UR5 ;  /* 0x00000005ff007e24 */ /* 0x000fe2000f8e00ff */
[----:B------:R-:W-:Y:S01]  /*0ba0*/  UIMAD UR5, UR53, UR60, URZ ;  /* 0x0000003c350572a4 */ /* 0x000fe2000f8e023f */
[C---:B------:R-:W-:Y:S01]  /*0bb0*/  IADD3 R180, R187.reuse, 0x40, RZ ;  /* 0x00000040bbb47810 */ /* 0x040fe20007ffe0ff */
[----:B------:R-:W-:Y:S01]  /*0bc0*/  STL [R1+0x40], R4 ;  /* 0x0000400401007387 */ /* 0x000fe20000100800 */
[C---:B------:R-:W-:Y:S01]  /*0bd0*/  @P4 IADD3 R180, R187.reuse, -0x40, RZ ;  /* 0xffffffc0bbb44810 */ /* 0x040fe20007ffe0ff */
[----:B------:R-:W-:Y:S01]  /*0be0*/  IMAD.IADD R185, R187, 0x1, R181 ;  /* 0x00000001bbb97824 */ /* 0x000fe200078e02b5 */
[----:B------:R-:W-:Y:S01]  /*0bf0*/  UIMAD UR18, UR57, 0x78, URZ ;  /* 0x00000078391278a4 */ /* 0x000fe2000f8e023f */
[----:B------:R1:W-:Y:S01]  /*0c00*/  STL [R1+0x3c], R3 ;  /* 0x00003c0301007387 */ /* 0x0003e20000100800 */
[----:B------:R-:W-:-:S02]  /*0c10*/  IMAD R145, R146, 0x2, R145 ;  /* 0x0000000292917824 */ /* 0x000fc400078e0291 */
[----:B------:R-:W-:Y:S01]  /*0c20*/  IMAD.IADD R181, R181, 0x1, R180 ;  /* 0x00000001b5b57824 */ /* 0x000fe200078e02b4 */
[----:B------:R2:W-:Y:S01]  /*0c30*/  STL [R1+0x18], R2 ;  /* 0x0000180201007387 */ /* 0x0005e20000100800 */
[--C-:B------:R-:W-:Y:S02]  /*0c40*/  IMAD.IADD R186, R187, 0x1, R182.reuse ;  /* 0x00000001bbba7824 */ /* 0x100fe400078e02b6 */
[----:B------:R-:W-:Y:S01]  /*0c50*/  IMAD.IADD R184, R185, 0x1, R182 ;  /* 0x00000001b9b87824 */ /* 0x000fe200078e02b6 */
[----:B------:R3:W-:Y:S01]  /*0c60*/  STL [R1+0x38], R0 ;  /* 0x0000380001007387 */ /* 0x0007e20000100800 */
[----:B------:R-:W-:Y:S02]  /*0c70*/  IMAD.IADD R183, R182, 0x1, R180 ;  /* 0x00000001b6b77824 */ /* 0x000fe400078e02b4 */
[----:B------:R-:W-:Y:S02]  /*0c80*/  IMAD.SHL.U32 R146, R146, 0x2, RZ ;  /* 0x0000000292927824 */ /* 0x000fe400078e00ff */
[----:B------:R-:W-:-:S02]  /*0c90*/  IMAD.IADD R182, R182, 0x1, R181 ;  /* 0x00000001b6b67824 */ /* 0x000fc400078e02b5 */
        /* <DEDUP_REMOVED lines=13> */
[----:B------:R2:W-:Y:S01]  /*0d70*/  STL [R1+0x14], R4 ;  /* 0x0000140401007387 */ /* 0x0005e20000100800 */
[----:B------:R-:W-:Y:S02]  /*0d80*/  SEL R148, R148, 0xffffffc0, !P2 ;  /* 0xffffffc094947807 */ /* 0x000fe40005000000 */
[----:B------:R-:W-:Y:S02]  /*0d90*/  LOP3.LUT R2, R2, 0x8, RZ, 0xc0, !PT ;  /* 0x0000000802027812 */ /* 0x000fe400078ec0ff */
[----:B------:R-:W-:-:S04]  /*0da0*/  LOP3.LUT P0, RZ, R15, 0x2, RZ, 0xc0, !PT ;  /* 0x000000020fff7812 */ /* 0x000fc8000780c0ff */
[----:B------:R-:W-:Y:S01]  /*0db0*/  SEL R153, R153, 0xffffffe0, !P0 ;  /* 0xffffffe099997807 */ /* 0x000fe20004000000 */
[----:B-1----:R-:W-:Y:S01]  /*0dc0*/  IMAD.U32 R3, RZ, RZ, UR5 ;  /* 0x00000005ff037e24 */ /* 0x002fe2000f8e00ff */
[----:B------:R-:W-:Y:S01]  /*0dd0*/  USHF.R.S32.HI UR5, URZ, 0x1f, UR4 ;  /* 0x0000001f3f057899 */ /* 0x000fe20008011404 */
[----:B------:R-:W-:Y:S01]  /*0de0*/  IMAD.U32 R3, RZ, RZ, UR4 ;  /* 0x00000004ff037e24 */ /* 0x000fe2000f8e00ff */
[----:B------:R-:W-:-:S04]  /*0df0*/  SHF.R.U32.HI R3, RZ, 0x3, R0 ;  /* 0x00000003ff037819 */ /* 0x000fc80000011600 */
[----:B------:R-:W-:Y:S01]  /*0e00*/  LOP3.LUT R8, R3, R0, R2, 0x1e, !PT ;  /* 0x0000000003087212 */ /* 0x000fe200078e1e02 */
[----:B------:R-:W-:Y:S02]  /*0e10*/  IMAD.SHL.U32 R0, R16, 0x40, RZ ;  /* 0x0000004010007824 */ /* 0x000fe400078e00ff */
[C---:B------:R-:W-:Y:S02]  /*0e20*/  IMAD R3, R14.reuse, 0x200, R5 ;  /* 0x000002000e037824 */ /* 0x040fe400078e0205 */
[----:B------:R-:W-:Y:S01]  /*0e30*/  IMAD.SHL.U32 R5, R14, 0x8, RZ ;  /* 0x000000080e057824 */ /* 0x000fe200078e00ff */
[----:B------:R-:W-:Y:S01]  /*0e40*/  LOP3.LUT R0, R0, 0x1c0, RZ, 0xc0, !PT ;  /* 0x000001c000007812 */ /* 0x000fe200078ec0ff */
[----:B------:R-:W-:Y:S02]  /*0e50*/  IMAD.IADD R8, R8, 0x1, R13 ;  /* 0x0000000108087824 */ /* 0x000fe400078e020d */
[----:B--2---:R-:W-:Y:S01]  /*0e60*/  IMAD.SHL.U32 R4, R14, 0x10, RZ ;  /* 0x000000100e047824 */ /* 0x004fe200078e00ff */
[----:B------:R-:W-:-:S02]  /*0e70*/  LOP3.LUT R5, R5, 0x8, RZ, 0xc0, !PT ;  /* 0x0000000805057812 */ /* 0x000fc400078ec0ff */
[----:B------:R-:W-:Y:S02]  /*0e80*/  SHF.R.U32.HI R6, RZ, 0x3, R0 ;  /* 0x00000003ff067819 */ /* 0x000fe40000011600 */
[----:B------:R-:W-:Y:S01]  /*0e90*/  LOP3.LUT R7, R2, 0x10, R4, 0xf8, !PT ;  /* 0x0000001002077812 */ /* 0x000fe200078ef804 */
[----:B------:R-:W-:Y:S01]  /*0ea0*/  IMAD.SHL.U32 R2, R15, 0x40, RZ ;  /* 0x000000400f027824 */ /* 0x000fe200078e00ff */
[----:B------:R-:W-:Y:S01]  /*0eb0*/  LOP3.LUT R6, R6, R0, R5, 0x1e, !PT ;  /* 0x0000000006067212 */ /* 0x000fe200078e1e05 */
[----:B------:R-:W-:-:S03]  /*0ec0*/  IMAD.SHL.U32 R0, R9, 0x20, RZ ;  /* 0x0000002009007824 */ /* 0x000fc600078e00ff */
[----:B------:R-:W-:Y:S01]  /*0ed0*/  LOP3.LUT R2, R2, 0xc0, RZ, 0xc0, !PT ;  /* 0x000000c002027812 */ /* 0x000fe200078ec0ff */
[----:B------:R-:W-:Y:S02]  /*0ee0*/  IMAD R158, R158, 0x200, R0 ;  /* 0x000002009e9e7824 */ /* 0x000fe400078e0200 */
[----:B------:R-:W-:Y:S01]  /*0ef0*/  IMAD.IADD R147, R147, 0x1, R6 ;  /* 0x0000000193937824 */ /* 0x000fe200078e0206 */
[----:B------:R-:W-:-:S04]  /*0f00*/  SHF.R.U32.HI R4, RZ, 0x3, R2 ;  /* 0x00000003ff047819 */ /* 0x000fc80000011602 */
[C---:B------:R-:W-:Y:S02]  /*0f10*/  LOP3.LUT R5, R4.reuse, R2, R5, 0x1e, !PT ;  /* 0x0000000204057212 */ /* 0x040fe400078e1e05 */
[----:B------:R-:W-:Y:S02]  /*0f20*/  LOP3.LUT R2, R4, R7, R2, 0x1e, !PT ;  /* 0x0000000704027212 */ /* 0x000fe400078e1e02 */
[----:B------:R-:W-:Y:S01]  /*0f30*/  LEA R4, R8, 0x6000, 0x1 ;  /* 0x0000600008047811 */ /* 0x000fe200078e08ff */
[----:B------:R-:W-:Y:S01]  /*0f40*/  IMAD.IADD R158, R158, 0x1, R5 ;  /* 0x000000019e9e7824 */ /* 0x000fe200078e0205 */
[----:B------:R-:W-:Y:S01]  /*0f50*/  LEA R147, R147, 0x8000, 0x1 ;  /* 0x0000800093937811 */ /* 0x000fe200078e08ff */
[----:B------:R-:W-:Y:S02]  /*0f60*/  IMAD.IADD R152, R0, 0x1, R2 ;  /* 0x0000000100987824 */ /* 0x000fe400078e0202 */
[----:B------:R-:W-:Y:S01]  /*0f70*/  IMAD.U32 R0, RZ, RZ, UR8 ;  /* 0x00000008ff007e24 */ /* 0x000fe2000f8e00ff */
[C---:B------:R-:W-:Y:S01]  /*0f80*/  IADD3 R154, R147.reuse, 0x20, RZ ;  /* 0x00000020939a7810 */ /* 0x040fe20007ffe0ff */
[C---:B------:R-:W-:Y:S01]  /*0f90*/  IMAD.IADD R149, R147.reuse, 0x1, R148 ;  /* 0x0000000193957824 */ /* 0x040fe200078e0294 */
[----:B------:R-:W-:Y:S01]  /*0fa0*/  @P1 IADD3 R154, R147, -0x20, RZ ;  /* 0xffffffe0939a1810 */ /* 0x000fe20007ffe0ff */
[----:B------:R-:W-:Y:S01]  /*0fb0*/  IMAD.SHL.U32 R2, R3, 0x2, RZ ;  /* 0x0000000203027824 */ /* 0x000fe200078e00ff */
[----:B------:R1:W-:Y:S02]  /*0fc0*/  STL [R1+0x34], R0 ;  /* 0x0000340001007387 */ /* 0x0003e40000100800 */
[----:B------:R-:W-:Y:S01]  /*0fd0*/  IADD3 R157, R154, 0x2000, RZ ;  /* 0x000020009a9d7810 */ /* 0x000fe20007ffe0ff */
[----:B------:R-:W-:Y:S01]  /*0fe0*/  IMAD.IADD R148, R148, 0x1, R154 ;  /* 0x0000000194947824 */ /* 0x000fe200078e029a */
[----:B------:R-:W-:-:S02]  /*0ff0*/  IADD3 R156, R154, 0x4000, RZ ;  /* 0x000040009a9c7810 */ /* 0x000fc40007ffe0ff */
[----:B------:R-:W-:Y:S01]  /*1000*/  IADD3 R155, R154, 0x6000, RZ ;  /* 0x000060009a9b7810 */ /* 0x000fe20007ffe0ff */
[----:B-1----:R-:W-:-:S05]  /*1010*/  IMAD.U32 R0, RZ, RZ, UR5 ;  /* 0x00000005ff007e24 */ /* 0x002fca000f8e00ff */
[----:B------:R1:W-:Y:S04]  /*1020*/  STL [R1+0x30], R0 ;  /* 0x0000300001007387 */ /* 0x0003e80000100800 */
[----:B------:R2:W-:Y:S01]  /*1030*/  STL [R1+0x20], R4 ;  /* 0x0000200401007387 */ /* 0x0005e20000100800 */
[C---:B-1----:R-:W-:Y:S02]  /*1040*/  IADD3 R0, R4.reuse, 0x20, RZ ;  /* 0x0000002004007810 */ /* 0x042fe40007ffe0ff */
[----:B------:R-:W-:-:S05]  /*1050*/  @P3 IADD3 R0, R4, -0x20, RZ ;  /* 0xffffffe004003810 */ /* 0x000fca0007ffe0ff */
[----:B------:R2:W-:Y:S02]  /*1060*/  STL [R1+0x24], R0 ;  /* 0x0000240001007387 */ /* 0x0005e40000100800 */
.L_x_130:
        /* <DEDUP_REMOVED lines=8> */
[----:B------:R-:W-:-:S03]  /*10f0*/  UISETP.NE.AND UP4, UPT, UR4, URZ, UPT ;  /* 0x0000003f0400728c */ /* 0x000fc6000bf85270 */
        /* <DEDUP_REMOVED lines=44> */
.L_x_86:
        /* <DEDUP_REMOVED lines=41> */
[----:B------:R-:W-:Y:S02]  /*1650*/  @UP0 UIMAD UR39, UR5, UR15, UR13 ;  /* 0x0000000f052702a4 */ /* 0x000fe4000f8e020d */
[----:B------:R-:W-:Y:S02]  /*1660*/  ULOP3.LUT UR5, UR11, 0xffffff80, URZ, 0xc0, !UPT ;  /* 0xffffff800b057892 */ /* 0x000fe4000f8ec03f */
[----:B------:R-:W-:Y:S02]  /*1670*/  @UP0 UMOV UR38, UR12 ;  /* 0x0000000c00260c82 */ /* 0x000fe40008000000 */
        /* <DEDUP_REMOVED lines=15> */
.L_x_88:
        /* <DEDUP_REMOVED lines=18> */
.L_x_89:
[----:B------:R-:W2:Y:S01]  /*1890*/  LDL R0, [R1+0x38] ;  /* 0x0000380001007983 */ /* 0x000ea20000100800 */
[----:B------:R-:W-:-:S03]  /*18a0*/  ULDC.64 UR14, c[0x0][0x370] ;  /* 0x0000dc00000e7ab9 */ /* 0x000fc60000000a00 */
[----:B------:R-:W3:Y:S04]  /*18b0*/  LDL R4, [R1+0x44] ;  /* 0x0000440001047983 */ /* 0x000ee80000100800 */
[----:B------:R-:W4:Y:S01]  /*18c0*/  LDL R3, [R1+0x40] ;  /* 0x0000400001037983 */ /* 0x000f220000100800 */
[----:B------:R-:W-:Y:S01]  /*18d0*/  @UP2 UIMAD.WIDE.U32 UR12, UR4, UR14, URZ ;  /* 0x0000000e040c22a5 */ /* 0x000fe2000f8e003f */
[----:B------:R-:W-:-:S03]  /*18e0*/  IABS R6, c[0x0][0x1c8] ;  /* 0x0000720000067a13 */ /* 0x000fc60000000000 */
[----:B------:R-:W-:-:S03]  /*18f0*/  @UP2 UIMAD UR43, UR4, UR15, UR13 ;  /* 0x0000000f042b22a4 */ /* 0x000fc6000f8e020d */
[----:B------:R-:W-:Y:S02]  /*1900*/  @UP2 UMOV UR36, UR12 ;  /* 0x0000000c00242c82 */ /* 0x000fe40008000000 */
[----:B------:R-:W-:Y:S02]  /*1910*/  ULDC.64 UR12, c[0x0][0x368] ;  /* 0x0000da00000c7ab9 */ /* 0x000fe40000000a00 */
[----:B------:R-:W-:Y:S02]  /*1920*/  @!UP2 UIMAD UR11, UR55, UR12, URZ ;  /* 0x0000000c370ba2a4 */ /* 0x000fe4000f8e023f */
[----:B------:R-:W-:Y:S02]  /*1930*/  ULDC UR34, c[0x0][0x224] ;  /* 0x0000890000227ab9 */ /* 0x000fe40000000800 */
[----:B------:R-:W-:Y:S02]  /*1940*/  @!UP2 UIMAD UR11, UR46, UR13, UR11 ;  /* 0x0000000d2e0ba2a4 */ /* 0x000fe4000f8e020b */
[----:B------:R-:W-:-:S02]  /*1950*/  @!UP2 UIMAD.WIDE.U32 UR12, UR46, UR12, URZ ;  /* 0x0000000c2e0ca2a5 */ /* 0x000fc4000f8e003f */
[----:B------:R-:W-:Y:S02]  /*1960*/  UIMAD UR16, UR53, UR60, URZ ;  /* 0x0000003c351072a4 */ /* 0x000fe4000f8e023f */
[----:B------:R-:W-:Y:S02]  /*1970*/  @!UP2 UIADD3 UR43, UR13, UR11, URZ ;  /* 0x0000000b0d2ba290 */ /* 0x000fe4000fffe03f */
[----:B------:R-:W-:Y:S01]  /*1980*/  ULDC.64 UR14, c[0x0][0x3d8] ;  /* 0x0000f600000e7ab9 */ /* 0x000fe20000000a00 */
[----:B--2---:R1:W2:Y:S02]  /*1990*/  R2UR UR35, R0 ;  /* 0x00000000002373c2 */ /* 0x0042a400000e0000 */
[----:B-1----:R-:W5:Y:S06]  /*19a0*/  LDL R0, [R1+0x34] ;  /* 0x0000340001007983 */ /* 0x002f6c0000100800 */
[----:B---3--:R1:W3:Y:S01]  /*19b0*/  R2UR UR42, R4 ;  /* 0x00000000042a73c2 */ /* 0x0082e200000e0000 */
[----:B--2---:R-:W-:-:S07]  /*19c0*/  UIMAD UR11, UR55, UR34, UR35 ;  /* 0x00000022370b72a4 */ /* 0x004fce000f8e0223 */
[----:B------:R-:W2:Y:S01]  /*19d0*/  S2UR UR34, SR_CTAID.X ;  /* 0x00000000002279c3 */ /* 0x000ea20000002500 */
[----:B-1----:R-:W1:Y:S01]  /*19e0*/  I2F.RP R4, R6 ;  /* 0x0000000600047306 */ /* 0x002e620000209400 */
[----:B------:R-:W-:-:S04]  /*19f0*/  UIADD3 UR11, UR61, UR11, URZ ;  /* 0x0000000b3d0b7290 */ /* 0x000fc8000fffe03f */
[----:B------:R-:W-:-:S03]  /*1a00*/  UIMAD UR11, UR52, UR11, UR16 ;  /* 0x0000000b340b72a4 */ /* 0x000fc6000f8e0210 */
[----:B-1----:R-:W1:Y:S01]  /*1a10*/  MUFU.RCP R4, R4 ;  /* 0x0000000400047308 */ /* 0x002e620000001000 */
[----:B------:R-:W-:Y:S02]  /*1a20*/  @!UP2 UMOV UR36, UR12 ;  /* 0x0000000c0024ac82 */ /* 0x000fe40008000000 */
[----:B------:R-:W-:Y:S02]  /*1a30*/  UIADD3 UR16, UR59, UR11, URZ ;  /* 0x0000000b3b107290 */ /* 0x000fe4000fffe03f */
[----:B------:R-:W-:Y:S02]  /*1a40*/  UIMAD UR11, UR53, UR4, URZ ;  /* 0x00000004350b72a4 */ /* 0x000fe4000f8e023f */
[----:B------:R-:W-:-:S04]  /*1a50*/  UIMAD.WIDE.U32 UR12, UR52, UR4, URZ ;  /* 0x00000004340c72a5 */ /* 0x000fc8000f8e003f */
[----:B------:R-:W-:Y:S02]  /*1a60*/  @UP2 UIADD3 UR16, UR13, UR11, URZ ;  /* 0x0000000b0d102290 */ /* 0x000fe4000fffe03f */
[----:B------:R-:W-:Y:S01]  /*1a70*/  USEL UR37, UR58, UR12, !UP2 ;  /* 0x0000000c3a257287 */ /* 0x000fe2000d000000 */
[----:B-1----:R-:W-:Y:S01]  /*1a80*/  IADD3 R4, R4, 0xffffffe, RZ ;  /* 0x0ffffffe04047810 */ /* 0x002fe20007ffe0ff */
[----:B--2---:R-:W-:-:S03]  /*1a90*/  UIMAD.WIDE.U32 UR12, UR34, UR14, URZ ;  /* 0x0000000e220c72a5 */ /* 0x004fc6000f8e003f */
[----:B------:R1:W2:Y:S01]  /*1aa0*/  F2I.FTZ.U32.TRUNC.NTZ R5, R4 ;  /* 0x0000000400057305 */ /* 0x0002a2000021f000 */
[----:B------:R-:W-:Y:S02]  /*1ab0*/  UIMAD UR15, UR34, UR15, UR13 ;  /* 0x0000000f220f72a4 */ /* 0x000fe4000f8e020d */
[----:B------:R-:W-:Y:S02]  /*1ac0*/  USHF.L.U32 UR34, UR46, 0x7, URZ ;  /* 0x000000072e227899 */ /* 0x000fe4000800063f */
[----:B------:R-:W-:Y:S02]  /*1ad0*/  USEL UR35, UR12, URZ, UP6 ;  /* 0x0000003f0c237287 */ /* 0x000fe4000b000000 */
[----:B------:R-:W-:Y:S01]  /*1ae0*/  USEL UR12, UR34, URZ, UP1 ;  /* 0x0000003f220c7287 */ /* 0x000fe20008800000 */
[----:B----4-:R4:W2:Y:S01]  /*1af0*/  R2UR UR45, R3 ;  /* 0x00000000032d73c2 */ /* 0x0108a200000e0000 */
[----:B-1----:R-:W-:Y:S01]  /*1b00*/  IMAD.MOV.U32 R4, RZ, RZ, RZ ;  /* 0x000000ffff047224 */ /* 0x002fe200078e00ff */
[----:B----4-:R-:W-:Y:S01]  /*1b10*/  IABS R3, UR51 ;  /* 0x0000003300037c13 */ /* 0x010fe20008000000 */
[----:B------:R-:W-:-:S04]  /*1b20*/  USHF.L.U64.HI UR11, UR46, 0x7, UR55 ;  /* 0x000000072e0b7899 */ /* 0x000fc80008010237 */
[----:B------:R-:W-:Y:S02]  /*1b30*/  USEL UR11, UR11, URZ, UP1 ;  /* 0x0000003f0b0b7287 */ /* 0x000fe40008800000 */
[----:B------:R-:W-:-:S04]  /*1b40*/  UIADD3 UR12, UP1, UR5, UR12, URZ ;  /* 0x0000000c050c7290 */ /* 0x000fc8000ff3e03f */
[----:B------:R-:W-:Y:S02]  /*1b50*/  UIADD3.X UR13, UR44, UR11, URZ, UP1, !UPT ;  /* 0x0000000b2c0d7290 */ /* 0x000fe40008ffe43f */
[----:B------:R-:W-:Y:S01]  /*1b60*/  UIMAD UR11, UR53, UR12, URZ ;  /* 0x0000000c350b72a4 */ /* 0x000fe2000f8e023f */
[----:B------:R-:W-:-:S03]  /*1b70*/  ISETP.NE.AND P2, PT, RZ, c[0x0][0x1c8], PT ;  /* 0x00007200ff007a0c */ /* 0x000fc60003f45270 */
[----:B------:R-:W-:Y:S02]  /*1b80*/  UIMAD UR14, UR52, UR13, UR11 ;  /* 0x0000000d340e72a4 */ /* 0x000fe4000f8e020b */
[----:B--2---:R-:W-:Y:S02]  /*1b90*/  @UP5 USEL UR11, UR45, UR4, !UP2 ;  /* 0x000000042d0b5287 */ /* 0x004fe4000d000000 */
[----:B------:R-:W-:-:S04]  /*1ba0*/  UIMAD.WIDE.U32 UR12, UR52, UR12, URZ ;  /* 0x0000000c340c72a5 */ /* 0x000fc8000f8e003f */
[----:B------:R-:W-:Y:S01]  /*1bb0*/  UIADD3 UR14, UR13, UR14, URZ ;  /* 0x0000000e0d0e7290 */ /* 0x000fe2000fffe03f */
[----:B-----5:R1:W2:Y:S02]  /*1bc0*/  R2UR UR34, R0 ;  /* 0x00000000002273c2 */ /* 0x0202a400000e0000 */
[----:B-1----:R-:W-:-:S04]  /*1bd0*/  IMAD.MOV R0, RZ, RZ, -R5 ;  /* 0x000000ffff007224 */ /* 0x002fc800078e0a05 */
[----:B------:R-:W-:-:S04]  /*1be0*/  IMAD R0, R0, R6, RZ ;  /* 0x0000000600007224 */ /* 0x000fc800078e02ff */
[----:B------:R-:W-:-:S06]  /*1bf0*/  IMAD.HI.U32 R0, R5, R0, R4 ;  /* 0x0000000005007227 */ /* 0x000fcc00078e0004 */
[----:B------:R-:W-:-:S04]  /*1c00*/  IMAD.HI.U32 R0, R0, R3, RZ ;  /* 0x0000000300007227 */ /* 0x000fc800078e00ff */
[----:B------:R-:W-:-:S04]  /*1c10*/  IMAD.MOV R4, RZ, RZ, -R0 ;  /* 0x000000ffff047224 */ /* 0x000fc800078e0a00 */
[----:B------:R-:W-:-:S05]  /*1c20*/  IMAD R3, R6, R4, R3 ;  /* 0x0000000406037224 */ /* 0x000fca00078e0203 */
[----:B------:R-:W-:-:S13]  /*1c30*/  ISETP.GT.U32.AND P0, PT, R6, R3, PT ;  /* 0x000000030600720c */ /* 0x000fda0003f04070 */
[----:B------:R-:W-:-:S05]  /*1c40*/  @!P0 IMAD.IADD R3, R3, 0x1, -R6 ;  /* 0x0000000103038824 */ /* 0x000fca00078e0a06 */
[----:B------:R-:W-:Y:S02]  /*1c50*/  ISETP.GE.U32.AND P3, PT, R3, R6, PT ;  /* 0x000000060300720c */ /* 0x000fe40003f66070 */
[----:B------:R-:W-:Y:S02]  /*1c60*/  @!P0 IADD3 R0, R0, 0x1, RZ ;  /* 0x0000000100008810 */ /* 0x000fe40007ffe0ff */
[----:B---3--:R-:W-:-:S09]  /*1c70*/  ISETP.LE.AND P0, PT, RZ, UR42, PT ;  /* 0x0000002aff007c0c */ /* 0x008fd2000bf03270 */
[----:B------:R-:W-:-:S05]  /*1c80*/  @P3 IADD3 R0, R0, 0x1, RZ ;  /* 0x0000000100003810 */ /* 0x000fca0007ffe0ff */
[----:B------:R-:W-:Y:S01]  /*1c90*/  IMAD.MOV.U32 R10, RZ, RZ, R0 ;  /* 0x000000ffff0a7224 */ /* 0x000fe200078e0000 */
[----:B------:R-:W-:-:S03]  /*1ca0*/  ULDC UR42, c[0x0][0x234] ;  /* 0x00008d00002a7ab9 */ /* 0x000fc60000000800 */
[----:B------:R-:W-:Y:S01]  /*1cb0*/  @!P0 IMAD.MOV R10, RZ, RZ, -R10 ;  /* 0x000000ffff0a8224 */ /* 0x000fe200078e0a0a */
[----:B------:R-:W-:Y:S01]  /*1cc0*/  PLOP3.LUT P0, PT, PT, PT, UP5, 0x80, 0x0 ;  /* 0x000000000000781c */ /* 0x000fe20003f0f058 */
[----:B------:R-:W-:Y:S01]  /*1cd0*/  @UP5 UIMAD UR11, UR51, UR42, UR11 ;  /* 0x0000002a330b52a4 */ /* 0x000fe2000f8e020b */
[----:B------:R-:W-:-:S06]  /*1ce0*/  @!P2 LOP3.LUT R10, RZ, c[0x0][0x1c8], RZ, 0x33, !PT ;  /* 0x00007200ff0aaa12 */ /* 0x000fcc00078e33ff */
[----:B--2---:R-:W-:Y:S02]  /*1cf0*/  @!UP5 UMOV UR11, UR34 ;  /* 0x00000022000bdc82 */ /* 0x004fe40008000000 */
[----:B------:R-:W-:Y:S02]  /*1d00*/  USEL UR34, UR15, URZ, UP6 ;  /* 0x0000003f0f227287 */ /* 0x000fe4000b000000 */
[----:B------:R-:W-:Y:S01]  /*1d10*/  USHF.R.S32.HI UR15, URZ, 0x1f, UR9 ;  /* 0x0000001f3f0f7899 */ /* 0x000fe20008011409 */
[----:B------:R-:W-:Y:S01]  /*1d20*/  SHF.R.S32.HI R13, RZ, 0x1f, R10 ;  /* 0x0000001fff0d7819 */ /* 0x000fe2000001140a */
        /* <DEDUP_REMOVED lines=8> */
.L_x_90:
[----:B------:R-:W2:Y:S02]  /*1db0*/  LDL R0, [R1+0x3c] ;  /* 0x00003c0001007983 */ /* 0x000ea40000100800 */
[----:B--2---:R1:W2:Y:S01]  /*1dc0*/  R2UR UR4, R0 ;  /* 0x00000000000473c2 */ /* 0x0042a200000e0000 */
[----:B------:R-:W-:-:S07]  /*1dd0*/  DEPBAR.LE SB1, 0x0, {2} ;  /* 0x000090040000791a */ /* 0x000fce0000000000 */
.L_x_91:
[----:B------:R-:W2:Y:S04]  /*1de0*/  LDL R4, [R1+0x48] ;  /* 0x0000480001047983 */ /* 0x000ea80000100800 */
[----:B------:R-:W3:Y:S04]  /*1df0*/  LDL R3, [R1+0x30] ;  /* 0x0000300001037983 */ /* 0x000ee80000100800 */
[----:B------:R-:W4:Y:S01]  /*1e00*/  LDL R0, [R1+0x28] ;  /* 0x0000280001007983 */ /* 0x000f220000100800 */
[----:B------:R-:W-:-:S03]  /*1e10*/  USHF.L.U32 UR45, UR57, 0x7, URZ ;  /* 0x00000007392d7899 */ /* 0x000fc6000800063f */
[----:B------:R-:W5:Y:S04]  /*1e20*/  LDL R11, [R1+0x2c] ;  /* 0x00002c00010b7983 */ /* 0x000f680000100800 */
[----:B------:R-:W1:Y:S04]  /*1e30*/  S2R R16, SR_TID.X ;  /* 0x0000000000107919 */ /* 0x000e680000002100 */
[----:B------:R-:W1:Y:S01]  /*1e40*/  S2R R17, SR_TID.X ;  /* 0x0000000000117919 */ /* 0x000e620000002100 */
[----:B------:R-:W-:Y:S02]  /*1e50*/  SHF.R.S32.HI R229, RZ, 0x1f, R228 ;  /* 0x0000001fffe57819 */ /* 0x000fe400000114e4 */
[----:B-1----:R-:W-:-:S04]  /*1e60*/  SHF.R.S32.HI R16, RZ, 0x1f, R16 ;  /* 0x0000001fff107819 */ /* 0x002fc80000011410 */
[----:B------:R-:W-:-:S04]  /*1e70*/  LEA.HI R16, R16, R17, RZ, 0x2 ;  /* 0x0000001110107211 */ /* 0x000fc800078f10ff */
[----:B------:R-:W-:-:S04]  /*1e80*/  SHF.R.S32.HI R16, RZ, 0x2, R16 ;  /* 0x00000002ff107819 */ /* 0x000fc80000011410 */
[----:B------:R-:W-:Y:S01]  /*1e90*/  SHF.R.S32.HI R14, RZ, 0x1f, R16 ;  /* 0x0000001fff0e7819 */ /* 0x000fe20000011410 */
[----:B------:R-:W-:Y:S01]  /*1ea0*/  UIADD3 UR11, UR5, UR11, URZ ;  /* 0x0000000b050b7290 */ /* 0x000fe2000fffe03f */
[----:B------:R-:W1:Y:S04]  /*1eb0*/  S2R R8, SR_TID.X ;  /* 0x0000000000087919 */ /* 0x000e680000002100 */
[----:B------:R-:W1:Y:S02]  /*1ec0*/  S2R R9, SR_TID.X ;  /* 0x0000000000097919 */ /* 0x000e640000002100 */
[----:B-1----:R-:W-:-:S04]  /*1ed0*/  SHF.R.S32.HI R8, RZ, 0x1f, R8 ;  /* 0x0000001fff087819 */ /* 0x002fc80000011408 */
[----:B------:R-:W-:-:S04]  /*1ee0*/  LEA.HI R8, R8, R9, RZ, 0x5 ;  /* 0x0000000908087211 */ /* 0x000fc800078f28ff */
[----:B------:R-:W-:Y:S01]  /*1ef0*/  SHF.R.S32.HI R8, RZ, 0x5, R8 ;  /* 0x00000005ff087819 */ /* 0x000fe20000011408 */
[----:B------:R-:W-:Y:S01]  /*1f00*/  BSSY B1, `(.L_x_87) ;  /* 0x00006fd000017945 */ /* 0x000fe20003800000 */
[----:B--2---:R-:W1:Y:S08]  /*1f10*/  R2UR UR46, R4 ;  /* 0x00000000042e73c2 */ /* 0x004e7000000e0000 */
[----:B---3--:R-:W2:Y:S08]  /*1f20*/  R2UR UR42, R3 ;  /* 0x00000000032a73c2 */ /* 0x008eb000000e0000 */
[----:B----4-:R-:W2:Y:S01]  /*1f30*/  R2UR UR13, R0 ;  /* 0x00000000000d73c2 */ /* 0x010ea200000e0000 */
[----:B-1----:R-:W-:-:S07]  /*1f40*/  UIADD3 UR12, UP4, UP3, UR12, UR45, UR46 ;  /* 0x0000002d0c0c7290 */ /* 0x002fce000fb9e02e */
[----:B------:R-:W1:Y:S01]  /*1f50*/  S2UR UR46, SR_CTAID.Y ;  /* 0x00000000002e79c3 */ /* 0x000e620000002600 */
[----:B------:R-:W-:Y:S02]  /*1f60*/  UIADD3 UR45, UP2, UP1, UR35, UR12, UR37 ;  /* 0x0000000c232d7290 */ /* 0x000fe4000f95e025 */
[----:B------:R-:W-:Y:S02]  /*1f70*/  USHF.R.S32.HI UR35, URZ, 0x1f, UR51 ;  /* 0x0000001f3f237899 */ /* 0x000fe40008011433 */
[----:B--2---:R-:W-:-:S04]  /*1f80*/  UIADD3.X UR12, UR14, UR42, UR13, UP4, UP3 ;  /* 0x0000002a0e0c7290 */ /* 0x004fc8000a7e640d */
[----:B------:R-:W-:-:S03]  /*1f90*/  UIADD3.X UR42, UR34, UR12, UR16, UP2, UP1 ;  /* 0x0000000c222a7290 */ /* 0x000fc600097e2410 */
[----:B------:R-:W-:Y:S02]  /*1fa0*/  ULDC.64 UR12, c[0x0][0x1a8] ;  /* 0x00006a00000c7ab9 */ /* 0x000fe40000000a00 */
[----:B------:R-:W-:Y:S01]  /*1fb0*/  UIMAD UR12, UR35, UR12, URZ ;  /* 0x0000000c230c72a4 */ /* 0x000fe2000f8e023f */
[----:B------:R-:W-:-:S03]  /*1fc0*/  IADD3 R0, P0, R16, UR5, RZ ;  /* 0x0000000510007c10 */ /* 0x000fc6000ff1e0ff */
[----:B------:R-:W-:-:S03]  /*1fd0*/  UIMAD UR37, UR51, UR13, UR12 ;  /* 0x0000000d332572a4 */ /* 0x000fc6000f8e020c */
[----:B------:R-:W-:Y:S02]  /*1fe0*/  ULDC.64 UR12, c[0x0][0x378] ;  /* 0x0000de00000c7ab9 */ /* 0x000fe40000000a00 */
[----:B------:R-:W-:Y:S01]  /*1ff0*/  UIMAD UR12, UR35, UR12, URZ ;  /* 0x0000000c230c72a4 */ /* 0x000fe2000f8e023f */
[----:B------:R-:W-:-:S03]  /*2000*/  IADD3.X R3, R14, UR44, RZ, P0, !PT ;  /* 0x0000002c0e037c10 */ /* 0x000fc600087fe4ff */
[----:B------:R-:W-:-:S03]  /*2010*/  UIMAD UR35, UR51, UR13, UR12 ;  /* 0x0000000d332372a4 */ /* 0x000fc6000f8e020c */
[----:B------:R-:W-:Y:S01]  /*2020*/  ULDC.64 UR12, c[0x0][0x370] ;  /* 0x0000dc00000c7ab9 */ /* 0x000fe20000000a00 */
[----:B------:R-:W-:Y:S01]  /*2030*/  IMAD R3, R3, c[0x0][0x190], RZ ;  /* 0x0000640003037a24 */ /* 0x000fe200078e02ff */
[----:B------:R-:W-:Y:S01]  /*2040*/  UIMAD UR12, UR44, UR12, URZ ;  /* 0x0000000c2c0c72a4 */ /* 0x000fe2000f8e023f */
[C---:B------:R-:W-:Y:S01]  /*2050*/  IMAD.WIDE.U32 R4, R0.reuse, c[0x0][0x190], R228 ;  /* 0x0000640000047a25 */ /* 0x040fe200078e00e4 */
[----:B------:R-:W-:Y:S02]  /*2060*/  UMOV UR14, 0x4 ;  /* 0x00000004000e7882 */ /* 0x000fe40000000000 */
[----:B------:R-:W-:Y:S01]  /*2070*/  UIMAD UR34, UR5, UR13, UR12 ;  /* 0x0000000d052272a4 */ /* 0x000fe2000f8e020c */
[----:B------:R-:W-:Y:S01]  /*2080*/  IMAD R0, R0, c[0x0][0x194], R3 ;  /* 0x0000650000007a24 */ /* 0x000fe200078e0203 */
[----:B------:R-:W-:Y:S01]  /*2090*/  UIADD3 UR13, UR5, UR4, URZ ;  /* 0x00000004050d7290 */ /* 0x000fe2000fffe03f */
[----:B------:R-:W-:Y:S02]  /*20a0*/  IMAD.U32 R3, RZ, RZ, UR5 ;  /* 0x00000005ff037e24 */ /* 0x000fe4000f8e00ff */
[----:B------:R-:W-:-:S02]  /*20b0*/  ULDC.64 UR4, c[0x0][0x200] ;  /* 0x0000800000047ab9 */ /* 0x000fc40000000a00 */
[----:B------:R-:W-:-:S07]  /*20c0*/  UIMAD.WIDE UR4, UR11, UR14, UR4 ;  /* 0x0000000e0b0472a5 */ /* 0x000fce000f8e0204 */
[----:B------:R-:W-:Y:S02]  /*20d0*/  UMOV UR12, UR4 ;  /* 0x00000004000c7c82 */ /* 0x000fe40008000000 */
[----:B------:R-:W-:Y:S02]  /*20e0*/  UMOV UR11, UR5 ;  /* 0x00000005000b7c82 */ /* 0x000fe40008000000 */
[----:B------:R-:W-:Y:S02]  /*20f0*/  ULDC.64 UR4, c[0x0][0x3c8] ;  /* 0x0000f20000047ab9 */ /* 0x000fe40000000a00 */
[----:B------:R-:W-:Y:S02]  /*2100*/  UIMAD.WIDE UR4, UR13, UR14, UR4 ;  /* 0x0000000e0d0472a5 */ /* 0x000fe4000f8e0204 */
[----:B------:R-:W-:-:S05]  /*2110*/  ULDC UR16, c[0x0][0x2e8] ;  /* 0x0000ba0000107ab9 */ /* 0x000fca0000000800 */
[----:B------:R-:W-:Y:S02]  /*2120*/  UMOV UR14, UR4 ;  /* 0x00000004000e7c82 */ /* 0x000fe40008000000 */
[----:B------:R-:W-:Y:S01]  /*2130*/  UIADD3 UR4, -UR8, UR41, UR9 ;  /* 0x0000002908047290 */ /* 0x000fe2000fffe109 */
[----:B------:R-:W-:-:S03]  /*2140*/  IADD3 R6, P0, R4, UR54, RZ ;  /* 0x0000003604067c10 */ /* 0x000fc6000ff1e0ff */
[----:B------:R-:W-:Y:S01]  /*2150*/  UIADD3 UR4, UR4, -UR16, URZ ;  /* 0x8000001004047290 */ /* 0x000fe2000fffe03f */
[----:B------:R-:W-:-:S03]  /*2160*/  IADD3.X R7, R5, UR50, R0, P0, !PT ;  /* 0x0000003205077c10 */ /* 0x000fc600087fe400 */
[----:B------:R-:W-:Y:S01]  /*2170*/  USHF.R.S32.HI UR16, URZ, 0x1f, UR4 ;  /* 0x0000001f3f107899 */ /* 0x000fe20008011404 */
[----:B------:R-:W-:-:S03]  /*2180*/  IADD3 R4, P0, R228, UR36, RZ ;  /* 0x00000024e4047c10 */ /* 0x000fc6000ff1e0ff */
[----:B------:R-:W-:Y:S01]  /*2190*/  ULEA.HI UR16, UR16, UR4, URZ, 0x7 ;  /* 0x0000000410107291 */ /* 0x000fe2000f8f383f */
[----:B------:R-:W-:Y:S01]  /*21a0*/  IADD3.X R5, R229, UR43, RZ, P0, !PT ;  /* 0x0000002be5057c10 */ /* 0x000fe200087fe4ff */
[----:B-----5:R-:W-:Y:S02]  /*21b0*/  IMAD R0, R8, UR57, R11 ;  /* 0x0000003908007c24 */ /* 0x020fe4000f8e020b */
[----:B------:R-:W-:Y:S02]  /*21c0*/  USHF.R.S32.HI UR16, URZ, 0x7, UR16 ;  /* 0x000000073f107899 */ /* 0x000fe40008011410 */
[----:B------:R-:W-:Y:S01]  /*21d0*/  IMAD.WIDE.U32 R4, R3, c[0x0][0x370], R4 ;  /* 0x0000dc0003047a25 */ /* 0x000fe200078e0004 */
[----:B------:R-:W-:Y:S01]  /*21e0*/  IADD3 R8, P0, R0, UR45, RZ ;  /* 0x0000002d00087c10 */ /* 0x000fe2000ff1e0ff */
[----:B------:R-:W-:-:S03]  /*21f0*/  UISETP.LT.AND UP1, UPT, URZ, UR16, UPT ;  /* 0x000000103f00728c */ /* 0x000fc6000bf21270 */
[----:B------:R-:W-:Y:S01]  /*2200*/  LEA.HI.X.SX32 R192, R0, UR42, 0x1, P0 ;  /* 0x0000002a00c07c11 */ /* 0x000fe200080f0eff */
[----:B------:R-:W-:Y:S01]  /*2210*/  USEL UR16, URZ, UR16, !UP1 ;  /* 0x000000103f107287 */ /* 0x000fe2000c800000 */
[----:B------:R-:W-:Y:S01]  /*2220*/  IADD3 R5, R5, UR34, RZ ;  /* 0x0000002205057c10 */ /* 0x000fe2000fffe0ff */
[----:B------:R-:W-:Y:S02]  /*2230*/  IMAD.U32 R0, RZ, RZ, UR51 ;  /* 0x00000033ff007e24 */ /* 0x000fe4000f8e00ff */
[----:B------:R-:W-:Y:S02]  /*2240*/  UISETP.GT.AND UP1, UPT, UR49, UR16, UPT ;  /* 0x000000103100728c */ /* 0x000fe4000bf24270 */
[----:B------:R-:W-:-:S04]  /*2250*/  IMAD.WIDE.U32 R4, R0, c[0x0][0x378], R4 ;  /* 0x0000de0000047a25 */ /* 0x000fc800078e0004 */
[----:B------:R-:W-:Y:S01]  /*2260*/  PLOP3.LUT P0, PT, PT, PT, UP1, 0x80, 0x0 ;  /* 0x000000000000781c */ /* 0x000fe20003f0f018 */
[----:B------:R-:W-:Y:S01]  /*2270*/  IMAD.WIDE.U32 R6, R0, c[0x0][0x1a8], R6 ;  /* 0x00006a0000067a25 */ /* 0x000fe200078e0006 */
[----:B------:R-:W-:-:S03]  /*2280*/  IADD3 R5, R5, UR35, RZ ;  /* 0x0000002305057c10 */ /* 0x000fc6000fffe0ff */
[----:B------:R-:W-:Y:S02]  /*2290*/  IMAD R0, R14, c[0x0][0x370], RZ ;  /* 0x0000dc000e007a24 */ /* 0x000fe400078e02ff */
[----:B------:R-:W-:-:S04]  /*22a0*/  IMAD.WIDE.U32 R4, R16, c[0x0][0x370], R4 ;  /* 0x0000dc0010047a25 */ /* 0x000fc800078e0004 */
[----:B------:R-:W-:Y:S01]  /*22b0*/  IMAD R0, R16, c[0x0][0x374], R0 ;  /* 0x0000dd0010007a24 */ /* 0x000fe200078e0200 */
[----:B------:R-:W-:Y:S01]  /*22c0*/  UMOV UR13, UR5 ;  /* 0x00000005000d7c82 */ /* 0x000fe20008000000 */
[----:B------:R-:W-:Y:S02]  /*22d0*/  IADD3 R3, R7, UR37, RZ ;  /* 0x0000002507037c10 */ /* 0x000fe4000fffe0ff */
[----:B------:R-:W-:Y:S01]  /*22e0*/  IMAD.IADD R0, R5, 0x1, R0 ;  /* 0x0000000105007824 */ /* 0x000fe200078e0200 */
[----:B------:R-:W-:Y:S01]  /*22f0*/  LEA R193, P2, R8, c[0x0][0x350], 0x2 ;  /* 0x0000d40008c17a11 */ /* 0x000fe200078410ff */
[----:B------:R-:W-:Y:S01]  /*2300*/  UIADD3 UR5, UR49, -0x1, URZ ;  /* 0xffffffff31057890 */ /* 0x000fe2000fffe03f */
[----:B------:R-:W-:Y:S02]  /*2310*/  LEA R190, P4, R6, c[0x0][0x160], 0x1 ;  /* 0x0000580006be7a11 */ /* 0x000fe400078808ff */
[----:B------:R-:W-:Y:S02]  /*2320*/  LEA R188, P3, R4, c[0x0][0x330], 0x1 ;  /* 0x0000cc0004bc7a11 */ /* 0x000fe400078608ff */
[----:B------:R-:W-:-:S02]  /*2330*/  LEA.HI.X R191, R6, c[0x0][0x164], R3, 0x1, P4 ;  /* 0x0000590006bf7a11 */ /* 0x000fc400020f0c03 */
[----:B------:R-:W-:Y:S02]  /*2340*/  LEA.HI.X R189, R4, c[0x0][0x334], R0, 0x1, P3 ;  /* 0x0000cd0004bd7a11 */ /* 0x000fe400018f0c00 */
[----:B------:R-:W-:Y:S01]  /*2350*/  LEA.HI.X R192, R8, c[0x0][0x354], R192, 0x2, P2 ;  /* 0x0000d50008c07a11 */ /* 0x000fe200010f14c0 */
        /* <DEDUP_REMOVED lines=19> */
.L_x_93:
        /* <DEDUP_REMOVED lines=18> */
.L_x_94:
        /* <DEDUP_REMOVED lines=29> */
.L_x_96:
[----:B------:R-:W-:Y:S05]  /*2780*/  BSYNC B0 ;  /* 0x0000000000007941 */ /* 0x000fea0003800000 */
.L_x_95:
        /* <DEDUP_REMOVED lines=14> */
.L_x_98:
[----:B------:R-:W-:Y:S05]  /*2870*/  BSYNC B0 ;  /* 0x0000000000007941 */ /* 0x000fea0003800000 */
.L_x_97:
        /* <DEDUP_REMOVED lines=25> */
.L_x_100:
[----:B------:R-:W-:Y:S05]  /*2a10*/  BSYNC B0 ;  /* 0x0000000000007941 */ /* 0x000fea0003800000 */
.L_x_99:
        /* <DEDUP_REMOVED lines=12> */
.L_x_92:
        /* <DEDUP_REMOVED lines=44> */
.L_x_103:
[----:B------:R-:W-:Y:S05]  /*2da0*/  BSYNC B0 ;  /* 0x0000000000007941 */ /* 0x000fea0003800000 */
.L_x_102:
        /* <DEDUP_REMOVED lines=21> */
.L_x_105:
[----:B------:R-:W-:Y:S05]  /*2f00*/  BSYNC B0 ;  /* 0x0000000000007941 */ /* 0x000fea0003800000 */
.L_x_104:
        /* <DEDUP_REMOVED lines=17> */
.L_x_107:
[----:B------:R-:W-:Y:S05]  /*3020*/  BSYNC B0 ;  /* 0x0000000000007941 */ /* 0x000fea0003800000 */
.L_x_106:
        /* <DEDUP_REMOVED lines=15> */
.L_x_109:
[----:B------:R-:W-:Y:S05]  /*3120*/  BSYNC B0 ;  /* 0x0000000000007941 */ /* 0x000fea0003800000 */
.L_x_108:
        /* <DEDUP_REMOVED lines=20> */
.L_x_111:
[----:B------:R-:W-:Y:S05]  /*3270*/  BSYNC B0 ;  /* 0x0000000000007941 */ /* 0x000fea0003800000 */
.L_x_110:
        /* <DEDUP_REMOVED lines=20> */
.L_x_113:
[----:B------:R-:W-:Y:S05]  /*33c0*/  BSYNC B0 ;  /* 0x0000000000007941 */ /* 0x000fea0003800000 */
.L_x_112:
        /* <DEDUP_REMOVED lines=15> */
[----:B------:R-:W-:Y:S02]  /*34c0*/  SHF.R.S32.HI R9, RZ, 0x1f, R3 ;  /* 0x0000001fff097819 */ /* 0x000fe40000011403 */
[----:B------:R-:W-:Y:S01]  /*34d0*/  ISETP.GE.AND P6, PT, R4, UR4, PT ;  /* 0x0000000404007c0c */ /* 0x000fe2000bfc6270 */
[----:B------:R-:W-:Y:S01]  /*34e0*/  IMAD.SHL.U32 R4, R15, 0x4, RZ ;  /* 0x000000040f047824 */ /* 0x000fe200078e00ff */
[----:B------:R-:W-:-:S02]  /*34f0*/  SHF.R.S32.HI R12, RZ, 0x1f, R15 ;  /* 0x0000001fff0c7819 */ /* 0x000fc4000001140f */
[C---:B------:R-:W-:Y:S02]  /*3500*/  IADD3 R11, R15.reuse, 0x40, RZ ;  /* 0x000000400f0b7810 */ /* 0x040fe40007ffe0ff */
[----:B------:R-:W-:Y:S02]  /*3510*/  IADD3 R4, P4, R4, UR12, RZ ;  /* 0x0000000c04047c10 */ /* 0x000fe4000ff9e0ff */
[----:B------:R-:W-:Y:S02]  /*3520*/  SHF.L.U64.HI R5, R15, 0x2, R12 ;  /* 0x000000020f057819 */ /* 0x000fe4000001020c */
[----:B------:R-:W-:Y:S01]  /*3530*/  @!P5 LEA R8, P3, R3, UR12, 0x2 ;  /* 0x0000000c0308dc11 */ /* 0x000fe2000f8610ff */
[----:B------:R2:W-:Y:S01]  /*3540*/  @P2 STS [R0+0x6000], RZ ;  /* 0x006000ff00002388 */ /* 0x0005e20000000800 */
[----:B------:R-:W-:Y:S02]  /*3550*/  IADD3.X R5, R5, UR11, RZ, P4, !PT ;  /* 0x0000000b05057c10 */ /* 0x000fe4000a7fe4ff */
[----:B------:R-:W-:Y:S01]  /*3560*/  @!P5 LEA.HI.X R9, R3, UR11, R9, 0x2, P3 ;  /* 0x0000000b0309dc11 */ /* 0x000fe200098f1409 */
[----:B------:R2:W-:Y:S01]  /*3570*/  @P2 STS [R0+0x6004], RZ ;  /* 0x006004ff00002388 */ /* 0x0005e20000000800 */
[----:B------:R-:W-:-:S02]  /*3580*/  ISETP.GE.AND P3, PT, R15, UR4, PT ;  /* 0x000000040f007c0c */ /* 0x000fc4000bf66270 */
[----:B------:R-:W-:Y:S01]  /*3590*/  ISETP.GE.AND P4, PT, R11, UR4, PT ;  /* 0x000000040b007c0c */ /* 0x000fe2000bf86270 */
[----:B------:R2:W5:Y:S04]  /*35a0*/  @!P5 LDG.E R248, [R8.64] ;  /* 0x0000000608f8d981 */ /* 0x000568000c1e1900 */
[----:B------:R2:W-:Y:S01]  /*35b0*/  @P2 STS.64 [R0+0x6008], RZ ;  /* 0x006008ff00002388 */ /* 0x0005e20000000a00 */
[----:B------:R-:W-:Y:S01]  /*35c0*/  IMAD R3, R13, c[0x0][0x1b0], RZ ;  /* 0x00006c000d037a24 */ /* 0x000fe200078e02ff */
[----:B------:R-:W-:Y:S02]  /*35d0*/  BSSY B0, `(.L_x_114) ;  /* 0x0000019000007945 */ /* 0x000fe40003800000 */
[----:B------:R3:W5:Y:S01]  /*35e0*/  @!P6 LDG.E R250, [R4.64+0x20] ;  /* 0x0000200604fae981 */ /* 0x000762000c1e1900 */
[----:B------:R-:W-:-:S03]  /*35f0*/  IMAD R3, R10, c[0x0][0x1b4], R3 ;  /* 0x00006d000a037a24 */ /* 0x000fc600078e0203 */
[----:B------:R3:W5:Y:S04]  /*3600*/  @!P3 LDG.E R249, [R4.64] ;  /* 0x0000000604f9b981 */ /* 0x000768000c1e1900 */
[----:B------:R3:W5:Y:S02]  /*3610*/  @!P4 LDG.E R247, [R4.64+0x100] ;  /* 0x0001000604f7c981 */ /* 0x000764000c1e1900 */
[----:B---3--:R-:W-:-:S04]  /*3620*/  IMAD.WIDE.U32 R4, R10, c[0x0][0x1b0], R6 ;  /* 0x00006c000a047a25 */ /* 0x008fc800078e0006 */
        /* <DEDUP_REMOVED lines=19> */
.L_x_115:
[----:B--2---:R-:W-:Y:S05]  /*3760*/  BSYNC B0 ;  /* 0x0000000000007941 */ /* 0x004fea0003800000 */
.L_x_114:
        /* <DEDUP_REMOVED lines=19> */
.L_x_117:
[----:B------:R-:W-:Y:S05]  /*38a0*/  BSYNC B0 ;  /* 0x0000000000007941 */ /* 0x000fea0003800000 */
.L_x_116:
[----:B------:R-:W0:Y:S01]  /*38b0*/  LDGDEPBAR ;  /* 0x00000000000079af */ /* 0x000e220000000000 */
[----:B------:R-:W-:Y:S02]  /*38c0*/  ULDC.64 UR36, c[0x0][0x318] ;  /* 0x0000c60000247ab9 */ /* 0x000fe40000000a00 */
[----:B------:R-:W-:Y:S01]  /*38d0*/  UISETP.NE.U32.AND UP1, UPT, URZ, UR36, UPT ;  /* 0x000000243f00728c */ /* 0x000fe2000bf25070 */
[----:B--2---:R-:W2:Y:S01]  /*38e0*/  LDL R7, [R1+0x14] ;  /* 0x0000140001077983 */ /* 0x004ea20000100800 */
[----:B------:R-:W-:Y:S01]  /*38f0*/  USHF.R.S32.HI UR15, URZ, 0x1f, UR51 ;  /* 0x0000001f3f0f7899 */ /* 0x000fe20008011433 */
[----:B------:R-:W-:Y:S01]  /*3900*/  IMAD.U32 R6, RZ, RZ, UR41 ;  /* 0x00000029ff067e24 */ /* 0x000fe2000f8e00ff */
[----:B------:R-:W-:Y:S02]  /*3910*/  UISETP.NE.AND.EX UP1, UPT, URZ, UR37, UPT, UP1 ;  /* 0x000000253f00728c */ /* 0x000fe4000bf25310 */
[----:B------:R-:W-:-:S04]  /*3920*/  ULDC.64 UR38, c[0x0][0x320] ;  /* 0x0000c80000267ab9 */ /* 0x000fc80000000a00 */
[----:B------:R-:W-:-:S05]  /*3930*/  PLOP3.LUT P1, PT, PT, PT, UP1, 0x80, 0x0 ;  /* 0x000000000000781c */ /* 0x000fca0003f2f018 */
[----:B------:R-:W-:Y:S02]  /*3940*/  @UP1 UIMAD UR4, UR55, UR38, URZ ;  /* 0x00000026370412a4 */ /* 0x000fe4000f8e023f */
[----:B------:R-:W-:Y:S02]  /*3950*/  @UP1 UMOV UR34, UR51 ;  /* 0x0000003300221c82 */ /* 0x000fe40008000000 */
[----:B------:R-:W-:Y:S01]  /*3960*/  @UP1 UMOV UR35, UR15 ;  /* 0x0000000f00231c82 */ /* 0x000fe20008000000 */
[----:B------:R-:W-:-:S04]  /*3970*/  DEPBAR.LE SB0, 0x1 ;  /* 0x000080400000791a */ /* 0x000fc80000000000 */
[----:B------:R-:W-:Y:S01]  /*3980*/  BAR.SYNC.DEFER_BLOCKING 0x0 ;  /* 0x0000000000007b1d */ /* 0x000fe20000010000 */
[----:B------:R-:W-:Y:S02]  /*3990*/  @UP1 UIMAD.WIDE.U32 UR34, UR46, UR38, UR34 ;  /* 0x000000262e2212a5 */ /* 0x000fe4000f8e0022 */
[----:B------:R-:W-:Y:S02]  /*39a0*/  @UP1 UIMAD UR39, UR46, UR39, UR4 ;  /* 0x000000272e2712a4 */ /* 0x000fe4000f8e0204 */
[----:B------:R-:W-:Y:S02]  /*39b0*/  @UP1 ULEA UR36, UP0, UR34, UR36, 0x2 ;  /* 0x0000002422241291 */ /* 0x000fe4000f80103f */
[----:B------:R-:W-:-:S04]  /*39c0*/  @UP1 UIADD3 UR39, UR35, UR39, URZ ;  /* 0x0000002723271290 */ /* 0x000fc8000fffe03f */
[----:B------:R-:W-:Y:S01]  /*39d0*/  @UP1 ULEA.HI.X UR37, UR34, UR37, UR39, 0x2, UP0 ;  /* 0x0000002522251291 */ /* 0x000fe200080f1427 */
[----:B---3--:R-:W-:Y:S01]  /*39e0*/  IMAD.U32 R4, RZ, RZ, UR36 ;  /* 0x00000024ff047e24 */ /* 0x008fe2000f8e00ff */
[----:B------:R-:W3:Y:S01]  /*39f0*/  @P1 MUFU.RCP R3, c[0x0][0x238] ;  /* 0x00008e0000031b08 */ /* 0x000ee20000001000 */
[----:B------:R-:W-:-:S03]  /*3a00*/  UIADD3 UR34, UR41, 0x80, UR9 ;  /* 0x0000008029227890 */ /* 0x000fc6000fffe009 */
[----:B------:R-:W-:-:S05]  /*3a10*/  IMAD.U32 R5, RZ, RZ, UR37 ;  /* 0x00000025ff057e24 */ /* 0x000fca000f8e00ff */
[----:B-1--4-:R1:W3:Y:S01]  /*3a20*/  @P1 LDG.E R0, [R4.64] ;  /* 0x0000000604001981 */ /* 0x0122e2000c1e1900 */
[C---:B------:R-:W-:Y:S01]  /*3a30*/  IADD3 R144, R158.reuse, 0x1000, RZ ;  /* 0x000010009e907810 */ /* 0x040fe20007ffe0ff */
[----:B------:R-:W-:Y:S01]  /*3a40*/  IMAD.SHL.U32 R150, R158, 0x2, RZ ;  /* 0x000000029e967824 */ /* 0x000fe200078e00ff */
[----:B------:R-:W-:Y:S01]  /*3a50*/  CS2R R94, SRZ ;  /* 0x00000000005e7805 */ /* 0x000fe2000001ff00 */
[----:B------:R-:W4:Y:S01]  /*3a60*/  LDSM.16.M88.4 R112, [R146+0x8000] ;  /* 0x008000009270783b */ /* 0x000f220000000200 */
[----:B------:R-:W-:Y:S01]  /*3a70*/  SEL R144, R144, R158, !P0 ;  /* 0x0000009e90907207 */ /* 0x000fe20004000000 */
[----:B------:R-:W-:Y:S01]  /*3a80*/  IMAD.MOV.U32 R216, RZ, RZ, R179 ;  /* 0x000000ffffd87224 */ /* 0x000fe200078e00b3 */
[----:B------:R-:W-:Y:S01]  /*3a90*/  CS2R R92, SRZ ;  /* 0x00000000005c7805 */ /* 0x000fe2000001ff00 */
[----:B------:R-:W2:Y:S01]  /*3aa0*/  LDSM.16.M88.4 R116, [R146+0x8400] ;  /* 0x008400009274783b */ /* 0x000ea20000000200 */
[----:B------:R-:W-:Y:S01]  /*3ab0*/  CS2R R98, SRZ ;  /* 0x0000000000627805 */ /* 0x000fe2000001ff00 */
[----:B------:R-:W-:Y:S01]  /*3ac0*/  CS2R R96, SRZ ;  /* 0x0000000000607805 */ /* 0x000fe2000001ff00 */
        /* <DEDUP_REMOVED lines=14> */
[----:B-1----:R-:W-:Y:S01]  /*3bb0*/  IADD3 R5, R152, 0x1000, RZ ;  /* 0x0000100098057810 */ /* 0x002fe20007ffe0ff */
[----:B------:R-:W-:Y:S01]  /*3bc0*/  CS2R R70, SRZ ;  /* 0x0000000000467805 */ /* 0x000fe2000001ff00 */
[----:B------:R-:W-:Y:S01]  /*3bd0*/  CS2R R68, SRZ ;  /* 0x0000000000447805 */ /* 0x000fe2000001ff00 */
[----:B------:R-:W1:Y:S01]  /*3be0*/  LDSM.16.M88.4 R136, [R145+0x8800] ;  /* 0x008800009188783b */ /* 0x000e620000000200 */
[----:B------:R-:W-:Y:S01]  /*3bf0*/  IMAD.SHL.U32 R144, R144, 0x2, RZ ;  /* 0x0000000290907824 */ /* 0x000fe200078e00ff */
[----:B------:R-:W-:Y:S01]  /*3c00*/  UMOV UR4, URZ ;  /* 0x0000003f00047c82 */ /* 0x000fe20008000000 */
[----:B------:R-:W-:Y:S01]  /*3c10*/  IMAD.IADD R151, R150, 0x1, R153 ;  /* 0x0000000196977824 */ /* 0x000fe200078e0299 */
[----:B------:R-:W1:Y:S01]  /*3c20*/  LDSM.16.M88.4 R140, [R145+0x8c00] ;  /* 0x008c0000918c783b */ /* 0x000e620000000200 */
[----:B------:R-:W-:Y:S01]  /*3c30*/  UIADD3 UR34, UR34, -UR8, URZ ;  /* 0x8000000822227290 */ /* 0x000fe2000fffe03f */
[----:B---3--:R-:W-:-:S04]  /*3c40*/  @P1 FMUL.FTZ R0, R0, R3 ;  /* 0x0000000300001220 */ /* 0x008fc80000410000 */
[----:B------:R3:W1:Y:S02]  /*3c50*/  @P1 R2UR UR9, R0 ;  /* 0x00000000000913c2 */ /* 0x00066400000e0000 */
[----:B---3--:R-:W-:Y:S01]  /*3c60*/  IMAD.U32 R0, RZ, RZ, UR10 ;  /* 0x0000000aff007e24 */ /* 0x008fe2000f8e00ff */
[----:B-1----:R-:W-:-:S03]  /*3c70*/  @UP1 UMOV UR4, UR9 ;  /* 0x0000000900041c82 */ /* 0x002fc60008000000 */
[----:B--2---:R-:W-:-:S05]  /*3c80*/  IMAD R0, R0, 0x80, R7 ;  /* 0x0000008000007824 */ /* 0x004fca00078e0207 */
[C---:B------:R-:W-:Y:S02]  /*3c90*/  IADD3 R3, R0.reuse, 0x21, RZ ;  /* 0x0000002100037810 */ /* 0x040fe40007ffe0ff */
[C---:B------:R-:W-:Y:S02]  /*3ca0*/  IADD3 R4, R0.reuse, 0x18, RZ ;  /* 0x0000001800047810 */ /* 0x040fe40007ffe0ff */
[----:B------:R1:W2:Y:S01]  /*3cb0*/  I2F R219, R3 ;  /* 0x0000000300db7306 */ /* 0x0002a20000201400 */
[C---:B------:R-:W-:Y:S02]  /*3cc0*/  IADD3 R212, R0.reuse, 0x9, RZ ;  /* 0x0000000900d47810 */ /* 0x040fe40007ffe0ff */
[C---:B------:R-:W-:Y:S02]  /*3cd0*/  IADD3 R211, R0.reuse, 0x8, RZ ;  /* 0x0000000800d37810 */ /* 0x040fe40007ffe0ff */
[----:B------:R-:W-:-:S03]  /*3ce0*/  IADD3 R210, R0, 0x1, RZ ;  /* 0x0000000100d27810 */ /* 0x000fc60007ffe0ff */
[----:B------:R3:W2:Y:S01]  /*3cf0*/  I2F R215, R4 ;  /* 0x0000000400d77306 */ /* 0x0006a20000201400 */
[----:B-1----:R-:W-:-:S07]  /*3d00*/  IADD3 R3, R0, 0x20, RZ ;  /* 0x0000002000037810 */ /* 0x002fce0007ffe0ff */
[----:B------:R-:W1:Y:S01]  /*3d10*/  I2F R212, R212 ;  /* 0x000000d400d47306 */ /* 0x000e620000201400 */
[----:B---3--:R-:W-:-:S07]  /*3d20*/  IMAD.SHL.U32 R4, R15, 0x4, RZ ;  /* 0x000000040f047824 */ /* 0x008fce00078e00ff */
[----:B------:R3:W1:Y:S08]  /*3d30*/  I2F R218, R3 ;  /* 0x0000000300da7306 */ /* 0x0006700000201400 */
[----:B------:R-:W1:Y:S01]  /*3d40*/  I2F R211, R211 ;  /* 0x000000d300d37306 */ /* 0x000e620000201400 */
[----:B---3--:R-:W-:-:S07]  /*3d50*/  IADD3 R3, R0, 0x19, RZ ;  /* 0x0000001900037810 */ /* 0x008fce0007ffe0ff */
[----:B------:R-:W3:Y:S08]  /*3d60*/  I2F R210, R210 ;  /* 0x000000d200d27306 */ /* 0x000ef00000201400 */
[----:B------:R1:W1:Y:S02]  /*3d70*/  I2F R217, R3 ;  /* 0x0000000300d97306 */ /* 0x0002640000201400 */
[----:B-1----:R-:W-:-:S04]  /*3d80*/  IADD3 R3, R15, 0x1, RZ ;  /* 0x000000010f037810 */ /* 0x002fc80007ffe0ff */
[----:B------:R-:W-:-:S05]  /*3d90*/  IADD3 R3, R3, UR8, -R6 ;  /* 0x0000000803037c10 */ /* 0x000fca000fffe806 */
[----:B------:R1:W-:Y:S02]  /*3da0*/  STL [R1+0xc], R3 ;  /* 0x00000c0301007387 */ /* 0x0003e40000100800 */
[----:B-1----:R-:W-:-:S04]  /*3db0*/  IADD3 R3, R0, 0x11, RZ ;  /* 0x0000001100037810 */ /* 0x002fc80007ffe0ff */
[----:B------:R1:W1:Y:S02]  /*3dc0*/  I2F R214, R3 ;  /* 0x0000000300d67306 */ /* 0x0002640000201400 */
[----:B-1----:R-:W-:Y:S02]  /*3dd0*/  IADD3 R3, R0, 0x10, RZ ;  /* 0x0000001000037810 */ /* 0x002fe40007ffe0ff */
[----:B------:R-:W-:-:S04]  /*3de0*/  IADD3 R0, R15, -0x80, RZ ;  /* 0xffffff800f007810 */ /* 0x000fc80007ffe0ff */
[----:B------:R1:W1:Y:S01]  /*3df0*/  I2F R213, R3 ;  /* 0x0000000300d57306 */ /* 0x0002620000201400 */
[----:B------:R-:W-:Y:S01]  /*3e00*/  IMAD.SHL.U32 R0, R0, 0x4, RZ ;  /* 0x0000000400007824 */ /* 0x000fe200078e00ff */
[----:B-1----:R-:W-:Y:S02]  /*3e10*/  SEL R3, R5, R152, !P0 ;  /* 0x0000009805037207 */ /* 0x002fe40004000000 */
[----:B------:R-:W-:-:S03]  /*3e20*/  SHF.L.U64.HI R5, R15, 0x2, R12 ;  /* 0x000000020f057819 */ /* 0x000fc6000001020c */
[----:B------:R-:W-:Y:S02]  /*3e30*/  IMAD.SHL.U32 R3, R3, 0x2, RZ ;  /* 0x0000000203037824 */ /* 0x000fe400078e00ff */
[----:B------:R1:W-:Y:S04]  /*3e40*/  STL [R1+0x4], R5 ;  /* 0x0000040501007387 */ /* 0x0003e80000100800 */
[----:B------:R1:W-:Y:S04]  /*3e50*/  STL [R1+0x8], R4 ;  /* 0x0000080401007387 */ /* 0x0003e80000100800 */
[----:B--234-:R1:W-:Y:S02]  /*3e60*/  STL [R1], R0 ;  /* 0x0000000001007387 */ /* 0x01c3e40000100800 */
.L_x_120:
[----:B-1----:R-:W2:Y:S01]  /*3e70*/  LDL R0, [R1+0xc] ;  /* 0x00000c0001007983 */ /* 0x002ea20000100800 */
[----:B------:R-:W-:Y:S01]  /*3e80*/  USHF.L.U32 UR9, UR10, 0x7, URZ ;  /* 0x000000070a097899 */ /* 0x000fe2000800063f */
[----:B------:R-:W-:Y:S01]  /*3e90*/  MOV R159, UR10 ;  /* 0x0000000a009f7c02 */ /* 0x000fe20008000f00 */
[C---:B-----5:R-:W-:Y:S01]  /*3ea0*/  FMUL.FTZ R162, R249.reuse, 1.4426950216293334961 ;  /* 0x3fb8aa3bf9a27820 */ /* 0x060fe20000410000 */
[----:B------:R-:W3:Y:S01]  /*3eb0*/  LDL R160, [R1+0x14] ;  /* 0x0000140001a07983 */ /* 0x000ee20000100800 */
[----:B------:R-:W-:Y:S01]  /*3ec0*/  UIADD3 UR15, UR9, 0x80, URZ ;  /* 0x00000080090f7890 */ /* 0x000fe2000fffe03f */
[----:B------:R-:W-:Y:S01]  /*3ed0*/  FSETP.NEU.FTZ.AND P1, PT, R249, -INF , PT ;  /* 0xff800000f900780b */ /* 0x000fe20003f3d000 */
[----:B------:R-:W-:Y:S01]  /*3ee0*/  USHF.L.U32 UR9, UR5, 0x7, URZ ;  /* 0x0000000705097899 */ /* 0x000fe2000800063f */
[----:B------:R-:W0:Y:S01]  /*3ef0*/  LDGDEPBAR ;  /* 0x00000000000079af */ /* 0x000e220000000000 */
[----:B------:R-:W-:Y:S01]  /*3f00*/  UISETP.GT.AND UP3, UPT, UR5, UR16, UPT ;  /* 0x000000100500728c */ /* 0x000fe2000bf64270 */
[----:B------:R-:W-:Y:S01]  /*3f10*/  FSEL R162, R162, RZ, P1 ;  /* 0x000000ffa2a27208 */ /* 0x000fe20000800000 */
[----:B------:R-:W-:Y:S04]  /*3f20*/  UISETP.GE.AND UP0, UPT, UR9, UR34, UPT ;  /* 0x000000220900728c */ /* 0x000fe8000bf06270 */
[----:B------:R-:W-:Y:S01]  /*3f30*/  UISETP.LT.AND UP0, UPT, UR15, UR8, UP0 ;  /* 0x000000080f00728c */ /* 0x000fe20008701270 */
[----:B------:R-:W-:Y:S04]  /*3f40*/  STL [R1+0x58], R68 ;  /* 0x0000584401007387 */ /* 0x000fe80000100800 */
[----:B------:R-:W-:Y:S01]  /*3f50*/  STL [R1+0x54], R3 ;  /* 0x0000540301007387 */ /* 0x000fe20000100800 */
[----:B------:R-:W-:Y:S03]  /*3f60*/  PLOP3.LUT P0, PT, PT, PT, UP0, 0x80, 0x0 ;  /* 0x000000000000781c */ /* 0x000fe60003f0f008 */
[----:B------:R-:W-:Y:S04]  /*3f70*/  STL [R1+0x50], R2 ;  /* 0x0000500201007387 */ /* 0x000fe80000100800 */
[----:B------:R-:W4:Y:S04]  /*3f80*/  LDL R198, [R1+0x8] ;  /* 0x0000080001c67983 */ /* 0x000f280000100800 */
[----:B------:R-:W4:Y:S01]  /*3f90*/  LDL R196, [R1+0x4] ;  /* 0x0000040001c47983 */ /* 0x000f220000100800 */
[----:B------:R-:W-:Y:S04]  /*3fa0*/  DEPBAR.LE SB0, 0x0 ;  /* 0x000080000000791a */ /* 0x000fe80000000000 */
[----:B------:R-:W-:Y:S08]  /*3fb0*/  BAR.SYNC.DEFER_BLOCKING 0x0 ;  /* 0x0000000000007b1d */ /* 0x000ff00000010000 */
[----:B------:R-:W-:Y:S08]  /*3fc0*/  LDSM.16.M88.4 R64, [R144] ;  /* 0x000000009040783b */ /* 0x000ff00000000200 */
[----:B------:R-:W1:Y:S08]  /*3fd0*/  LDSM.16.M88.4 R16, [R146+0x6000] ;  /* 0x006000009210783b */ /* 0x000e700000000200 */
[----:B------:R-:W1:Y:S08]  /*3fe0*/  LDSM.16.M88.4 R60, [R144+0x1000] ;  /* 0x00100000903c783b */ /* 0x000e700000000200 */
[----:B------:R-:W1:Y:S08]  /*3ff0*/  LDSM.16.M88.4 R32, [R146+0x6400] ;  /* 0x006400009220783b */ /* 0x000e700000000200 */
[----:B------:R-:W1:Y:S08]  /*4000*/  LDSM.16.M88.4 R48, [R146+0x6800] ;  /* 0x006800009230783b */ /* 0x000e700000000200 */
[----:B------:R-:W1:Y:S02]  /*4010*/  LDSM.16.M88.4 R100, [R146+0x6c00] ;  /* 0x006c00009264783b */ /* 0x000e640000000200 */
[-C--:B-1----:R-:W-:Y:S06]  /*4020*/  HMMA.16816.F32 R4, R64, R16.reuse, RZ ;  /* 0x000000104004723c */ /* 0x082fec00000018ff */
        /* <DEDUP_REMOVED lines=16> */
[----:B--2---:R-:W-:Y:S03]  /*4130*/  @!P0 IADD3 R166, R0, UR9, RZ ;  /* 0x0000000900a68c10 */ /* 0x004fe6000fffe0ff */
[----:B------:R-:W-:Y:S02]  /*4140*/  IADD3 R0, R153, R144, RZ ;  /* 0x0000009099007210 */ /* 0x000fe40007ffe0ff */
[----:B---3--:R-:W-:Y:S01]  /*4150*/  LEA R159, R159, R160, 0x7 ;  /* 0x000000a09f9f7211 */ /* 0x008fe200078e38ff */
[----:B------:R-:W-:Y:S01]  /*4160*/  FMUL.FTZ R160, R250, 1.4426950216293334961 ;  /* 0x3fb8aa3bfaa07820 */ /* 0x000fe20000410000 */
[C---:B------:R-:W-:Y:S01]  /*4170*/  @!P0 IMNMX R163, R166.reuse, UR8, PT ;  /* 0x00000008a6a38c17 */ /* 0x040fe2000b800200 */
[----:B------:R-:W1:Y:S01]  /*4180*/  LDSM.16.M88.4 R104, [R0] ;  /* 0x000000000068783b */ /* 0x000e620000000200 */
[----:B------:R-:W2:Y:S02]  /*4190*/  I2F R165, R159 ;  /* 0x0000009f00a57306 */ /* 0x000ea40000201400 */
[C---:B------:R-:W-:Y:S02]  /*41a0*/  @!P0 IADD3 R164, R159.reuse, 0x1, RZ ;  /* 0x000000019fa48810 */ /* 0x040fe40007ffe0ff */
[----:B------:R-:W-:Y:S02]  /*41b0*/  @!P0 IADD3 R161, R166, 0x8, RZ ;  /* 0x00000008a6a18810 */ /* 0x000fe40007ffe0ff */
[-C--:B------:R-:W-:Y:S01]  /*41c0*/  @!P0 ISETP.GE.AND P1, PT, R164, R163.reuse, PT ;  /* 0x000000a3a400820c */ /* 0x080fe20003f26270 */
[----:B------:R3:W2:Y:S01]  /*41d0*/  LDSM.16.M88.4 R100, [R0+0x1000] ;  /* 0x001000000064783b */ /* 0x0006a20000000200 */
[-C--:B------:R-:W-:Y:S02]  /*41e0*/  @!P0 ISETP.GE.AND P2, PT, R159, R163.reuse, PT ;  /* 0x000000a39f00820c */ /* 0x080fe40003f46270 */
[----:B------:R-:W-:Y:S02]  /*41f0*/  @!P0 IMNMX R161, R161, UR8, PT ;  /* 0x00000008a1a18c17 */ /* 0x000fe4000b800200 */
[C---:B------:R-:W-:Y:S02]  /*4200*/  IADD3 R168, R159.reuse, 0x28, RZ ;  /* 0x000000289fa87810 */ /* 0x040fe40007ffe0ff */
[C---:B------:R-:W-:Y:S02]  /*4210*/  IADD3 R167, R159.reuse, 0x29, RZ ;  /* 0x000000299fa77810 */ /* 0x040fe40007ffe0ff */
[----:B------:R-:W-:Y:S01]  /*4220*/  I2F R174, R168 ;  /* 0x000000a800ae7306 */ /* 0x000fe20000201400 */
[C---:B------:R-:W-:Y:S02]  /*4230*/  IADD3 R169, R159.reuse, 0x30, RZ ;  /* 0x000000309fa97810 */ /* 0x040fe40007ffe0ff */
[C---:B------:R-:W-:Y:S02]  /*4240*/  IADD3 R170, R159.reuse, 0x31, RZ ;  /* 0x000000319faa7810 */ /* 0x040fe40007ffe0ff */
[C---:B------:R-:W-:Y:S02]  /*4250*/  IADD3 R171, R159.reuse, 0x38, RZ ;  /* 0x000000389fab7810 */ /* 0x040fe40007ffe0ff */
[----:B------:R-:W-:Y:S02]  /*4260*/  IADD3 R172, R159, 0x39, RZ ;  /* 0x000000399fac7810 */ /* 0x000fe40007ffe0ff */
[CC--:B------:R-:W-:Y:S01]  /*4270*/  @!P0 ISETP.GE.AND P5, PT, R171.reuse, R163.reuse, PT ;  /* 0x000000a3ab00820c */ /* 0x0c0fe20003fa6270 */
[----:B------:R-:W-:Y:S01]  /*4280*/  I2F R173, R167 ;  /* 0x000000a700ad7306 */ /* 0x000fe20000201400 */
[----:B------:R-:W-:Y:S02]  /*4290*/  @!P0 ISETP.GE.AND P4, PT, R172, R163, PT ;  /* 0x000000a3ac00820c */ /* 0x000fe40003f86270 */
[-C--:B------:R-:W-:Y:S01]  /*42a0*/  @!P0 ISETP.GE.AND P3, PT, R171, R161.reuse, PT ;  /* 0x000000a1ab00820c */ /* 0x080fe20003f66270 */
[----:B---3--:R-:W-:Y:S06]  /*42b0*/  FMUL.FTZ R0, R248, 1.4426950216293334961 ;  /* 0x3fb8aa3bf8007820 */ /* 0x008fec0000410000 */
[----:B------:R-:W-:Y:S01]  /*42c0*/  I2F R175, R169 ;  /* 0x000000a900af7306 */ /* 0x000fe20000201400 */
[-C--:B-1----:R-:W-:Y:S09]  /*42d0*/  HMMA.16816.F32 R4, R104, R108.reuse, R4 ;  /* 0x0000006c6804723c */ /* 0x082ff20000001804 */
[----:B------:R-:W-:Y:S01]  /*42e0*/  I2F R176, R170 ;  /* 0x000000aa00b07306 */ /* 0x000fe20000201400 */
[C---:B--2---:R-:W-:Y:S07]  /*42f0*/  HMMA.16816.F32 R8, R100.reuse, R108, R8 ;  /* 0x0000006c6408723c */ /* 0x044fee0000001808 */
[----:B------:R-:W-:Y:S01]  /*4300*/  @!P0 IADD3 R108, R166, 0x40, RZ ;  /* 0x00000040a66c8810 */ /* 0x000fe20007ffe0ff */
[----:B------:R-:W-:Y:S01]  /*4310*/  FMUL.FTZ R109, R247, 1.4426950216293334961 ;  /* 0x3fb8aa3bf76d7820 */ /* 0x000fe20000410000 */
[----:B------:R-:W-:Y:S01]  /*4320*/  I2F R177, R171 ;  /* 0x000000ab00b17306 */ /* 0x000fe20000201400 */
[-C--:B------:R-:W-:Y:S02]  /*4330*/  HMMA.16816.F32 R12, R100, R110.reuse, R12 ;  /* 0x0000006e640c723c */ /* 0x080fe4000000180c */
[----:B------:R-:W-:Y:S02]  /*4340*/  @!P0 IMNMX R108, R108, UR8, PT ;  /* 0x000000086c6c8c17 */ /* 0x000fe4000b800200 */
[----:B------:R-:W-:Y:S01]  /*4350*/  @!P0 IADD3 R166, R166, 0x48, RZ ;  /* 0x00000048a6a68810 */ /* 0x000fe20007ffe0ff */
[----:B------:R-:W-:Y:S02]  /*4360*/  FFMA.FTZ R5, R210, UR4, R5 ;  /* 0x00000004d2057c23 */ /* 0x000fe40008010005 */
[----:B------:R-:W-:Y:S02]  /*4370*/  FFMA.FTZ R4, R165, UR4, R4 ;  /* 0x00000004a5047c23 */ /* 0x000fe40008010004 */
[----:B------:R-:W-:Y:S01]  /*4380*/  I2F R178, R172 ;  /* 0x000000ac00b27306 */ /* 0x000fe20000201400 */
[C---:B------:R-:W-:Y:S02]  /*4390*/  HMMA.16816.F32 R16, R104.reuse, R110, R16 ;  /* 0x0000006e6810723c */ /* 0x040fe40000001810 */
[----:B------:R-:W-:Y:S01]  /*43a0*/  @!P0 FSEL R5, R5, -INF , !P1 ;  /* 0xff80000005058808 */ /* 0x000fe20004800000 */
[C---:B------:R-:W-:Y:S01]  /*43b0*/  FFMA.FTZ R6, R165.reuse, UR4, R6 ;  /* 0x00000004a5067c23 */ /* 0x040fe20008010006 */
[----:B------:R-:W-:Y:S01]  /*43c0*/  FSETP.NEU.FTZ.AND P1, PT, R250, -INF , PT ;  /* 0xff800000fa00780b */ /* 0x000fe20003f3d000 */
[----:B------:R-:W-:Y:S01]  /*43d0*/  FFMA.FTZ R7, R210, UR4, R7 ;  /* 0x00000004d2077c23 */ /* 0x000fe20008010007 */
[----:B------:R-:W-:Y:S01]  /*43e0*/  @!P0 FSEL R4, R4, -INF , !P2 ;  /* 0xff80000004048808 */ /* 0x000fe20005000000 */
[----:B------:R-:W-:Y:S01]  /*43f0*/  FFMA.FTZ R8, R165, UR4, R8 ;  /* 0x00000004a5087c23 */ /* 0x000fe20008010008 */
[-C--:B------:R-:W-:Y:S01]  /*4400*/  @!P0 ISETP.GE.AND P2, PT, R159, R161.reuse, PT ;  /* 0x000000a19f00820c */ /* 0x080fe20003f46270 */
[--C-:B------:R-:W-:Y:S03]  /*4410*/  FFMA.FTZ R5, R5, c[0x0][0x23c], -R162.reuse ;  /* 0x00008f0005057a23 */ /* 0x100fe600000108a2 */
[----:B------:R-:W-:Y:S01]  /*4420*/  FSEL R160, R160, RZ, P1 ;  /* 0x000000ffa0a07208 */ /* 0x000fe20000800000 */
[----:B------:R-:W1:Y:S01]  /*4430*/  MUFU.EX2 R194, R5 ;  /* 0x0000000500c27308 */ /* 0x000e620000000800 */
[----:B------:R-:W-:Y:S01]  /*4440*/  @!P0 ISETP.GE.AND P1, PT, R164, R161, PT ;  /* 0x000000a1a400820c */ /* 0x000fe20003f26270 */
[----:B------:R-:W-:Y:S01]  /*4450*/  FFMA.FTZ R4, R4, c[0x0][0x23c], -R162 ;  /* 0x00008f0004047a23 */ /* 0x000fe200000108a2 */
[----:B------:R-:W-:Y:S01]  /*4460*/  @!P0 FSEL R6, R6, -INF , !P2 ;  /* 0xff80000006068808 */ /* 0x000fe20005000000 */
[----:B------:R-:W-:Y:S01]  /*4470*/  FFMA.FTZ R10, R165, UR4, R10 ;  /* 0x00000004a50a7c23 */ /* 0x000fe2000801000a */
[-C--:B------:R-:W-:Y:S01]  /*4480*/  @!P0 ISETP.GE.AND P2, PT, R159, R108.reuse, PT ;  /* 0x0000006c9f00820c */ /* 0x080fe20003f46270 */
[----:B------:R-:W-:Y:S01]  /*4490*/  FFMA.FTZ R9, R210, UR4, R9 ;  /* 0x00000004d2097c23 */ /* 0x000fe20008010009 */
[----:B------:R-:W-:Y:S01]  /*44a0*/  @!P0 FSEL R7, R7, -INF , !P1 ;  /* 0xff80000007078808 */ /* 0x000fe20004800000 */
[--C-:B------:R-:W-:Y:S01]  /*44b0*/  FFMA.FTZ R6, R6, c[0x0][0x23c], -R160.reuse ;  /* 0x00008f0006067a23 */ /* 0x100fe200000108a0 */
[----:B------:R-:W-:Y:S01]  /*44c0*/  FSETP.NEU.FTZ.AND P1, PT, R247, -INF , PT ;  /* 0xff800000f700780b */ /* 0x000fe20003f3d000 */
[----:B------:R-:W-:Y:S01]  /*44d0*/  MUFU.EX2 R208, R4 ;  /* 0x0000000400d07308 */ /* 0x000fe20000000800 */
[----:B------:R-:W-:Y:S01]  /*44e0*/  @!P0 FSEL R8, R8, -INF , !P2 ;  /* 0xff80000008088808 */ /* 0x000fe20005000000 */
[----:B------:R-:W-:Y:S01]  /*44f0*/  FFMA.FTZ R7, R7, c[0x0][0x23c], -R160 ;  /* 0x00008f0007077a23 */ /* 0x000fe200000108a0 */
[----:B------:R-:W-:Y:S01]  /*4500*/  FSEL R109, R109, RZ, P1 ;  /* 0x000000ff6d6d7208 */ /* 0x000fe20000800000 */
[----:B------:R-:W-:Y:S01]  /*4510*/  FFMA.FTZ R11, R210, UR4, R11 ;  /* 0x00000004d20b7c23 */ /* 0x000fe2000801000b */
[----:B------:R-:W-:Y:S01]  /*4520*/  @!P0 ISETP.GE.AND P1, PT, R164, R108, PT ;  /* 0x0000006ca400820c */ /* 0x000fe20003f26270 */
[----:B------:R-:W-:Y:S02]  /*4530*/  FFMA.FTZ R12, R211, UR4, R12 ;  /* 0x00000004d30c7c23 */ /* 0x000fe4000801000c */
[----:B------:R-:W-:Y:S01]  /*4540*/  FFMA.FTZ R8, R8, c[0x0][0x23c], -R109 ;  /* 0x00008f0008087a23 */ /* 0x000fe2000001086d */
[----:B------:R-:W-:Y:S01]  /*4550*/  @!P0 FSEL R9, R9, -INF , !P1 ;  /* 0xff80000009098808 */ /* 0x000fe20004800000 */
[----:B------:R-:W-:Y:S01]  /*4560*/  MUFU.EX2 R201, R6 ;  /* 0x0000000600c97308 */ /* 0x000fe20000000800 */
[----:B------:R-:W-:Y:S01]  /*4570*/  FSETP.NEU.FTZ.AND P1, PT, R248, -INF , PT ;  /* 0xff800000f800780b */ /* 0x000fe20003f3d000 */
[----:B------:R-:W-:Y:S01]  /*4580*/  FFMA.FTZ R13, R212, UR4, R13 ;  /* 0x00000004d40d7c23 */ /* 0x000fe2000801000d */
[----:B-1----:R-:W-:Y:S01]  /*4590*/  MOV R110, R194 ;  /* 0x000000c2006e7202 */ /* 0x002fe20000000f00 */
[----:B------:R-:W-:Y:S01]  /*45a0*/  FFMA.FTZ R9, R9, c[0x0][0x23c], -R109 ;  /* 0x00008f0009097a23 */ /* 0x000fe2000001086d */
[----:B------:R-:W-:Y:S01]  /*45b0*/  FSEL R0, R0, RZ, P1 ;  /* 0x000000ff00007208 */ /* 0x000fe20000800000 */
[C---:B------:R-:W-:Y:S02]  /*45c0*/  FFMA.FTZ R14, R211.reuse, UR4, R14 ;  /* 0x00000004d30e7c23 */ /* 0x040fe4000801000e */
[C---:B------:R-:W-:Y:S02]  /*45d0*/  FFMA.FTZ R15, R212.reuse, UR4, R15 ;  /* 0x00000004d40f7c23 */ /* 0x040fe4000801000f */
[----:B------:R1:W-:Y:S01]  /*45e0*/  MUFU.EX2 R205, R9 ;  /* 0x0000000900cd7308 */ /* 0x0003e20000000800 */
[C---:B------:R-:W-:Y:S02]  /*45f0*/  FFMA.FTZ R16, R211.reuse, UR4, R16 ;  /* 0x00000004d3107c23 */ /* 0x040fe40008010010 */
[C---:B------:R-:W-:Y:S02]  /*4600*/  FFMA.FTZ R17, R212.reuse, UR4, R17 ;  /* 0x00000004d4117c23 */ /* 0x040fe40008010011 */
[----:B------:R-:W-:Y:S02]  /*4610*/  FFMA.FTZ R18, R211, UR4, R18 ;  /* 0x00000004d3127c23 */ /* 0x000fe40008010012 */
[----:B------:R-:W-:Y:S03]  /*4620*/  FFMA.FTZ R19, R212, UR4, R19 ;  /* 0x00000004d4137c23 */ /* 0x000fe60008010013 */
[----:B------:R2:W-:Y:S10]  /*4630*/  MUFU.EX2 R202, R8 ;  /* 0x0000000800ca7308 */ /* 0x0005f40000000800 */
[----:B------:R3:W-:Y:S01]  /*4640*/  MUFU.EX2 R200, R7 ;  /* 0x0000000700c87308 */ /* 0x0007e20000000800 */
[C---:B-1----:R-:W-:Y:S02]  /*4650*/  @!P0 IADD3 R9, R159.reuse, 0x9, RZ ;  /* 0x000000099f098810 */ /* 0x042fe40007ffe0ff */
[----:B--2---:R-:W-:Y:S04]  /*4660*/  @!P0 IMNMX R8, R166, UR8, PT ;  /* 0x00000008a6088c17 */ /* 0x004fe8000b800200 */
[-C--:B------:R-:W-:Y:S02]  /*4670*/  @!P0 ISETP.GE.AND P2, PT, R159, R8.reuse, PT ;  /* 0x000000089f00820c */ /* 0x080fe40003f46270 */
[----:B------:R-:W-:Y:S02]  /*4680*/  @!P0 ISETP.GE.AND P1, PT, R164, R8, PT ;  /* 0x00000008a400820c */ /* 0x000fe40003f26270 */
[----:B------:R-:W-:Y:S01]  /*4690*/  @!P0 FSEL R10, R10, -INF , !P2 ;  /* 0xff8000000a0a8808 */ /* 0x000fe20005000000 */
[----:B---3--:R-:W1:Y:S01]  /*46a0*/  LDSM.16.M88.4 R4, [R145+0x6400] ;  /* 0x006400009104783b */ /* 0x008e620000000200 */
[----:B------:R-:W-:Y:S03]  /*46b0*/  @!P0 FSEL R11, R11, -INF , !P1 ;  /* 0xff8000000b0b8808 */ /* 0x000fe60004800000 */
[--C-:B------:R-:W-:Y:S01]  /*46c0*/  FFMA.FTZ R10, R10, c[0x0][0x23c], -R0.reuse ;  /* 0x00008f000a0a7a23 */ /* 0x100fe20000010800 */
[-C--:B------:R-:W-:Y:S01]  /*46d0*/  @!P0 ISETP.GE.AND P2, PT, R167, R163.reuse, PT ;  /* 0x000000a3a700820c */ /* 0x080fe20003f46270 */
[--C-:B------:R-:W-:Y:S02]  /*46e0*/  FFMA.FTZ R11, R11, c[0x0][0x23c], -R0.reuse ;  /* 0x00008f000b0b7a23 */ /* 0x100fe40000010800 */
[----:B------:R2:W3:Y:S10]  /*46f0*/  MUFU.EX2 R207, R10 ;  /* 0x0000000a00cf7308 */ /* 0x0004f40000000800 */
[----:B------:R-:W-:Y:S01]  /*4700*/  MUFU.EX2 R199, R11 ;  /* 0x0000000b00c77308 */ /* 0x000fe20000000800 */
[----:B--2---:R-:W-:Y:S04]  /*4710*/  @!P0 IADD3 R10, R159, 0x8, RZ ;  /* 0x000000089f0a8810 */ /* 0x004fe80007ffe0ff */
[-C--:B------:R-:W-:Y:S04]  /*4720*/  @!P0 ISETP.GE.AND P1, PT, R10, R108.reuse, PT ;  /* 0x0000006c0a00820c */ /* 0x080fe80003f26270 */
[----:B------:R-:W-:Y:S01]  /*4730*/  @!P0 FSEL R12, R12, -INF , !P1 ;  /* 0xff8000000c0c8808 */ /* 0x000fe20004800000 */
[-C--:B-1----:R-:W-:Y:S01]  /*4740*/  HMMA.16816.F32 R20, R104, R4.reuse, R20 ;  /* 0x000000046814723c */ /* 0x082fe20000001814 */
[----:B------:R-:W-:Y:S03]  /*4750*/  @!P0 ISETP.GE.AND P1, PT, R9, R108, PT ;  /* 0x0000006c0900820c */ /* 0x000fe60003f26270 */
[--C-:B------:R-:W-:Y:S01]  /*4760*/  FFMA.FTZ R12, R12, c[0x0][0x23c], -R109.reuse ;  /* 0x00008f000c0c7a23 */ /* 0x100fe2000001086d */
[----:B------:R-:W-:Y:S02]  /*4770*/  @!P0 FSEL R13, R13, -INF , !P1 ;  /* 0xff8000000d0d8808 */ /* 0x000fe40004800000 */
[-C--:B------:R-:W-:Y:S01]  /*4780*/  @!P0 ISETP.GE.AND P1, PT, R10, R8.reuse, PT ;  /* 0x000000080a00820c */ /* 0x080fe20003f26270 */
[----:B------:R-:W-:Y:S01]  /*4790*/  MUFU.EX2 R197, R12 ;  /* 0x0000000c00c57308 */ /* 0x000fe20000000800 */
[C---:B------:R-:W-:Y:S03]  /*47a0*/  HMMA.16816.F32 R24, R100.reuse, R4, R24 ;  /* 0x000000046418723c */ /* 0x040fe60000001818 */
[----:B------:R-:W-:Y:S01]  /*47b0*/  @!P0 FSEL R14, R14, -INF , !P1 ;  /* 0xff8000000e0e8808 */ /* 0x000fe20004800000 */
[----:B------:R-:W-:Y:S01]  /*47c0*/  FFMA.FTZ R13, R13, c[0x0][0x23c], -R109 ;  /* 0x00008f000d0d7a23 */ /* 0x000fe2000001086d */
[----:B------:R-:W-:Y:S03]  /*47d0*/  @!P0 ISETP.GE.AND P1, PT, R9, R8, PT ;  /* 0x000000080900820c */ /* 0x000fe60003f26270 */
[-C--:B------:R-:W-:Y:S01]  /*47e0*/  HMMA.16816.F32 R28, R100, R6.reuse, R28 ;  /* 0x00000006641c723c */ /* 0x080fe2000000181c */
[----:B------:R3:W1:Y:S03]  /*47f0*/  MUFU.EX2 R195, R13 ;  /* 0x0000000d00c37308 */ /* 0x0006660000000800 */
[----:B------:R-:W-:Y:S01]  /*4800*/  @!P0 FSEL R15, R15, -INF , !P1 ;  /* 0xff8000000f0f8808 */ /* 0x000fe20004800000 */
[----:B------:R-:W-:Y:S01]  /*4810*/  FFMA.FTZ R14, R14, c[0x0][0x23c], -R0 ;  /* 0x00008f000e0e7a23 */ /* 0x000fe20000010800 */
[-C--:B------:R-:W-:Y:S01]  /*4820*/  @!P0 ISETP.GE.AND P1, PT, R10, R163.reuse, PT ;  /* 0x000000a30a00820c */ /* 0x080fe20003f26270 */
[----:B------:R-:W-:Y:S01]  /*4830*/  FFMA.FTZ R20, R213, UR4, R20 ;  /* 0x00000004d5147c23 */ /* 0x000fe20008010014 */
[C---:B------:R-:W-:Y:S01]  /*4840*/  HMMA.16816.F32 R32, R104.reuse, R6, R32 ;  /* 0x000000066820723c */ /* 0x040fe20000001820 */
[----:B------:R-:W2:Y:S02]  /*4850*/  LDSM.16.M88.4 R4, [R145+0x6800] ;  /* 0x006800009104783b */ /* 0x000ea40000000200 */
[----:B------:R1:W-:Y:S01]  /*4860*/  MUFU.EX2 R12, R14 ;  /* 0x0000000e000c7308 */ /* 0x0003e20000000800 */
[----:B------:R-:W-:Y:S01]  /*4870*/  @!P0 FSEL R16, R16, -INF , !P1 ;  /* 0xff80000010108808 */ /* 0x000fe20004800000 */
[C---:B------:R-:W-:Y:S01]  /*4880*/  FFMA.FTZ R21, R214.reuse, UR4, R21 ;  /* 0x00000004d6157c23 */ /* 0x040fe20008010015 */
[----:B------:R-:W-:Y:S01]  /*4890*/  @!P0 ISETP.GE.AND P1, PT, R9, R163, PT ;  /* 0x000000a30900820c */ /* 0x000fe20003f26270 */
[----:B------:R-:W-:Y:S02]  /*48a0*/  FFMA.FTZ R22, R213, UR4, R22 ;  /* 0x00000004d5167c23 */ /* 0x000fe40008010016 */
[----:B------:R-:W-:Y:S03]  /*48b0*/  FFMA.FTZ R23, R214, UR4, R23 ;  /* 0x00000004d6177c23 */ /* 0x000fe60008010017 */
[----:B------:R-:W-:Y:S01]  /*48c0*/  @!P0 FSEL R17, R17, -INF , !P1 ;  /* 0xff80000011118808 */ /* 0x000fe20004800000 */
[----:B------:R-:W-:Y:S01]  /*48d0*/  FFMA.FTZ R24, R213, UR4, R24 ;  /* 0x00000004d5187c23 */ /* 0x000fe20008010018 */
[-C--:B------:R-:W-:Y:S01]  /*48e0*/  @!P0 ISETP.GE.AND P1, PT, R10, R161.reuse, PT ;  /* 0x000000a10a00820c */ /* 0x080fe20003f26270 */
[----:B------:R-:W-:Y:S01]  /*48f0*/  FFMA.FTZ R25, R214, UR4, R25 ;  /* 0x00000004d6197c23 */ /* 0x000fe20008010019 */
[----:B------:R-:W-:Y:S01]  /*4900*/  @!P0 IADD3 R10, R159, 0x10, RZ ;  /* 0x000000109f0a8810 */ /* 0x000fe20007ffe0ff */
[----:B------:R-:W-:Y:S01]  /*4910*/  FFMA.FTZ R26, R213, UR4, R26 ;  /* 0x00000004d51a7c23 */ /* 0x000fe2000801001a */
[----:B------:R-:W-:Y:S01]  /*4920*/  @!P0 FSEL R18, R18, -INF , !P1 ;  /* 0xff80000012128808 */ /* 0x000fe20004800000 */
[----:B------:R-:W-:Y:S01]  /*4930*/  FFMA.FTZ R27, R214, UR4, R27 ;  /* 0x00000004d61b7c23 */ /* 0x000fe2000801001b */
[----:B------:R-:W-:Y:S01]  /*4940*/  @!P0 ISETP.GE.AND P1, PT, R9, R161, PT ;  /* 0x000000a10900820c */ /* 0x000fe20003f26270 */
[----:B------:R-:W-:Y:S01]  /*4950*/  FFMA.FTZ R28, R215, UR4, R28 ;  /* 0x00000004d71c7c23 */ /* 0x000fe2000801001c */
[----:B------:R-:W-:Y:S01]  /*4960*/  @!P0 IADD3 R9, R159, 0x11, RZ ;  /* 0x000000119f098810 */ /* 0x000fe20007ffe0ff */
[----:B------:R-:W-:Y:S01]  /*4970*/  FFMA.FTZ R29, R217, UR4, R29 ;  /* 0x00000004d91d7c23 */ /* 0x000fe2000801001d */
[----:B------:R-:W-:Y:S01]  /*4980*/  @!P0 FSEL R19, R19, -INF , !P1 ;  /* 0xff80000013138808 */ /* 0x000fe20004800000 */
[----:B------:R-:W-:Y:S01]  /*4990*/  FFMA.FTZ R30, R215, UR4, R30 ;  /* 0x00000004d71e7c23 */ /* 0x000fe2000801001e */
[----:B------:R-:W-:Y:S01]  /*49a0*/  @!P0 ISETP.GE.AND P1, PT, R10, R163, PT ;  /* 0x000000a30a00820c */ /* 0x000fe20003f26270 */
[----:B------:R-:W-:Y:S01]  /*49b0*/  FFMA.FTZ R31, R217, UR4, R31 ;  /* 0x00000004d91f7c23 */ /* 0x000fe2000801001f */
[----:B---3--:R-:W-:Y:S01]  /*49c0*/  MOV R13, R207 ;  /* 0x000000cf000d7202 */ /* 0x008fe20000000f00 */
[----:B------:R-:W-:Y:S01]  /*49d0*/  FFMA.FTZ R32, R215, UR4, R32 ;  /* 0x00000004d7207c23 */ /* 0x000fe20008010020 */
[----:B------:R-:W-:Y:S01]  /*49e0*/  @!P0 FSEL R20, R20, -INF , !P1 ;  /* 0xff80000014148808 */ /* 0x000fe20004800000 */
[----:B------:R-:W-:Y:S01]  /*49f0*/  FFMA.FTZ R33, R217, UR4, R33 ;  /* 0x00000004d9217c23 */ /* 0x000fe20008010021 */
[----:B------:R-:W-:Y:S01]  /*4a00*/  @!P0 ISETP.GE.AND P1, PT, R9, R163, PT ;  /* 0x000000a30900820c */ /* 0x000fe20003f26270 */
[----:B------:R-:W-:Y:S01]  /*4a10*/  FFMA.FTZ R34, R215, UR4, R34 ;  /* 0x00000004d7227c23 */ /* 0x000fe20008010022 */
[----:B-1----:R-:W-:Y:S01]  /*4a20*/  MOV R14, R195 ;  /* 0x000000c3000e7202 */ /* 0x002fe20000000f00 */
[----:B------:R-:W-:Y:S01]  /*4a30*/  FFMA.FTZ R35, R217, UR4, R35 ;  /* 0x00000004d9237c23 */ /* 0x000fe20008010023 */
[----:B------:R-:W-:Y:S01]  /*4a40*/  @!P0 FSEL R21, R21, -INF , !P1 ;  /* 0xff80000015158808 */ /* 0x000fe20004800000 */
[--C-:B------:R-:W-:Y:S01]  /*4a50*/  FFMA.FTZ R16, R16, c[0x0][0x23c], -R162.reuse ;  /* 0x00008f0010107a23 */ /* 0x100fe200000108a2 */
[-C--:B------:R-:W-:Y:S01]  /*4a60*/  @!P0 ISETP.GE.AND P1, PT, R10, R161.reuse, PT ;  /* 0x000000a10a00820c */ /* 0x080fe20003f26270 */
[----:B------:R-:W-:Y:S02]  /*4a70*/  FFMA.FTZ R17, R17, c[0x0][0x23c], -R162 ;  /* 0x00008f0011117a23 */ /* 0x000fe400000108a2 */
[----:B------:R-:W-:Y:S01]  /*4a80*/  MUFU.EX2 R238, R16 ;  /* 0x0000001000ee7308 */ /* 0x000fe20000000800 */
[----:B------:R-:W-:Y:S01]  /*4a90*/  @!P0 FSEL R22, R22, -INF , !P1 ;  /* 0xff80000016168808 */ /* 0x000fe20004800000 */
[-C--:B--2---:R-:W-:Y:S01]  /*4aa0*/  HMMA.16816.F32 R36, R104, R4.reuse, R36 ;  /* 0x000000046824723c */ /* 0x084fe20000001824 */
[----:B------:R-:W-:Y:S01]  /*4ab0*/  @!P0 ISETP.GE.AND P1, PT, R9, R161, PT ;  /* 0x000000a10900820c */ /* 0x000fe20003f26270 */
[--C-:B------:R-:W-:Y:S02]  /*4ac0*/  FFMA.FTZ R18, R18, c[0x0][0x23c], -R160.reuse ;  /* 0x00008f0012127a23 */ /* 0x100fe400000108a0 */
[----:B------:R-:W-:Y:S01]  /*4ad0*/  FFMA.FTZ R19, R19, c[0x0][0x23c], -R160 ;  /* 0x00008f0013137a23 */ /* 0x000fe200000108a0 */
[----:B------:R-:W-:Y:S01]  /*4ae0*/  @!P0 FSEL R23, R23, -INF , !P1 ;  /* 0xff80000017178808 */ /* 0x000fe20004800000 */
[----:B------:R-:W-:Y:S01]  /*4af0*/  FFMA.FTZ R15, R15, c[0x0][0x23c], -R0 ;  /* 0x00008f000f0f7a23 */ /* 0x000fe20000010800 */
[-C--:B------:R-:W-:Y:S01]  /*4b00*/  @!P0 ISETP.GE.AND P1, PT, R10, R108.reuse, PT ;  /* 0x0000006c0a00820c */ /* 0x080fe20003f26270 */
[----:B------:R-:W-:Y:S01]  /*4b10*/  MUFU.EX2 R237, R17 ;  /* 0x0000001100ed7308 */ /* 0x000fe20000000800 */
[C---:B------:R-:W-:Y:S03]  /*4b20*/  HMMA.16816.F32 R40, R100.reuse, R4, R40 ;  /* 0x000000046428723c */ /* 0x040fe60000001828 */
[----:B------:R-:W-:Y:S01]  /*4b30*/  @!P0 FSEL R24, R24, -INF , !P1 ;  /* 0xff80000018188808 */ /* 0x000fe20004800000 */
[--C-:B------:R-:W-:Y:S01]  /*4b40*/  FFMA.FTZ R20, R20, c[0x0][0x23c], -R162.reuse ;  /* 0x00008f0014147a23 */ /* 0x100fe200000108a2 */
[----:B------:R-:W-:Y:S01]  /*4b50*/  @!P0 ISETP.GE.AND P1, PT, R9, R108, PT ;  /* 0x0000006c0900820c */ /* 0x000fe20003f26270 */
[----:B------:R-:W-:Y:S02]  /*4b60*/  FFMA.FTZ R21, R21, c[0x0][0x23c], -R162 ;  /* 0x00008f0015157a23 */ /* 0x000fe400000108a2 */
[-C--:B------:R-:W-:Y:S01]  /*4b70*/  HMMA.16816.F32 R44, R100, R6.reuse, R44 ;  /* 0x00000006642c723c */ /* 0x080fe2000000182c */
[----:B------:R-:W-:Y:S03]  /*4b80*/  MUFU.EX2 R244, R18 ;  /* 0x0000001200f47308 */ /* 0x000fe60000000800 */
[----:B------:R-:W-:Y:S01]  /*4b90*/  @!P0 FSEL R25, R25, -INF , !P1 ;  /* 0xff80000019198808 */ /* 0x000fe20004800000 */
[----:B------:R-:W-:Y:S01]  /*4ba0*/  FFMA.FTZ R24, R24, c[0x0][0x23c], -R109 ;  /* 0x00008f0018187a23 */ /* 0x000fe2000001086d */
[-C--:B------:R-:W-:Y:S01]  /*4bb0*/  @!P0 ISETP.GE.AND P1, PT, R10, R8.reuse, PT ;  /* 0x000000080a00820c */ /* 0x080fe20003f26270 */
[----:B------:R-:W-:Y:S01]  /*4bc0*/  FFMA.FTZ R36, R218, UR4, R36 ;  /* 0x00000004da247c23 */ /* 0x000fe20008010024 */
[----:B------:R-:W-:Y:S01]  /*4bd0*/  @!P0 IADD3 R10, R159, 0x18, RZ ;  /* 0x000000189f0a8810 */ /* 0x000fe20007ffe0ff */
[C---:B------:R-:W-:Y:S01]  /*4be0*/  HMMA.16816.F32 R48, R104.reuse, R6, R48 ;  /* 0x000000066830723c */ /* 0x040fe20000001830 */
[----:B------:R-:W1:Y:S01]  /*4bf0*/  LDSM.16.M88.4 R4, [R145+0x6c00] ;  /* 0x006c00009104783b */ /* 0x000e620000000200 */
[----:B------:R-:W2:Y:S01]  /*4c00*/  MUFU.EX2 R243, R19 ;  /* 0x0000001300f37308 */ /* 0x000ea20000000800 */
[----:B------:R-:W-:Y:S01]  /*4c10*/  @!P0 FSEL R26, R26, -INF , !P1 ;  /* 0xff8000001a1a8808 */ /* 0x000fe20004800000 */
[----:B------:R-:W-:Y:S01]  /*4c20*/  FFMA.FTZ R37, R219, UR4, R37 ;  /* 0x00000004db257c23 */ /* 0x000fe20008010025 */
[----:B------:R-:W-:Y:S01]  /*4c30*/  @!P0 ISETP.GE.AND P1, PT, R9, R8, PT ;  /* 0x000000080900820c */ /* 0x000fe20003f26270 */
[----:B------:R-:W-:Y:S01]  /*4c40*/  FFMA.FTZ R38, R218, UR4, R38 ;  /* 0x00000004da267c23 */ /* 0x000fe20008010026 */
[----:B------:R-:W-:Y:S01]  /*4c50*/  @!P0 IADD3 R9, R159, 0x19, RZ ;  /* 0x000000199f098810 */ /* 0x000fe20007ffe0ff */
[----:B------:R-:W-:Y:S01]  /*4c60*/  FFMA.FTZ R39, R219, UR4, R39 ;  /* 0x00000004db277c23 */ /* 0x000fe20008010027 */
[----:B------:R-:W-:Y:S02]  /*4c70*/  @!P0 FSEL R27, R27, -INF , !P1 ;  /* 0xff8000001b1b8808 */ /* 0x000fe40004800000 */
[-C--:B------:R-:W-:Y:S01]  /*4c80*/  @!P0 ISETP.GE.AND P1, PT, R10, R108.reuse, PT ;  /* 0x0000006c0a00820c */ /* 0x080fe20003f26270 */
[----:B------:R-:W-:Y:S01]  /*4c90*/  MUFU.EX2 R68, R15 ;  /* 0x0000000f00447308 */ /* 0x000fe20000000800 */
[----:B------:R-:W-:Y:S02]  /*4ca0*/  FFMA.FTZ R40, R218, UR4, R40 ;  /* 0x00000004da287c23 */ /* 0x000fe40008010028 */
[----:B------:R-:W-:Y:S01]  /*4cb0*/  @!P0 FSEL R28, R28, -INF , !P1 ;  /* 0xff8000001c1c8808 */ /* 0x000fe20004800000 */
[----:B------:R-:W-:Y:S01]  /*4cc0*/  FFMA.FTZ R41, R219, UR4, R41 ;  /* 0x00000004db297c23 */ /* 0x000fe20008010029 */
[----:B------:R-:W-:Y:S01]  /*4cd0*/  @!P0 ISETP.GE.AND P1, PT, R9, R108, PT ;  /* 0x0000006c0900820c */ /* 0x000fe20003f26270 */
[----:B------:R-:W-:Y:S02]  /*4ce0*/  FFMA.FTZ R42, R218, UR4, R42 ;  /* 0x00000004da2a7c23 */ /* 0x000fe4000801002a */
[----:B------:R-:W-:Y:S01]  /*4cf0*/  FFMA.FTZ R43, R219, UR4, R43 ;  /* 0x00000004db2b7c23 */ /* 0x000fe2000801002b */
[----:B------:R-:W-:Y:S01]  /*4d00*/  @!P0 FSEL R29, R29, -INF , !P1 ;  /* 0xff8000001d1d8808 */ /* 0x000fe20004800000 */
[----:B------:R-:W-:Y:S01]  /*4d10*/  MUFU.EX2 R234, R20 ;  /* 0x0000001400ea7308 */ /* 0x000fe20000000800 */
[-C--:B------:R-:W-:Y:S01]  /*4d20*/  @!P0 ISETP.GE.AND P1, PT, R10, R8.reuse, PT ;  /* 0x000000080a00820c */ /* 0x080fe20003f26270 */
[----:B------:R-:W-:Y:S02]  /*4d30*/  FFMA.FTZ R44, R174, UR4, R44 ;  /* 0x00000004ae2c7c23 */ /* 0x000fe4000801002c */
[----:B------:R-:W-:Y:S01]  /*4d40*/  FFMA.FTZ R45, R173, UR4, R45 ;  /* 0x00000004ad2d7c23 */ /* 0x000fe2000801002d */
[----:B------:R-:W-:Y:S01]  /*4d50*/  @!P0 FSEL R30, R30, -INF , !P1 ;  /* 0xff8000001e1e8808 */ /* 0x000fe20004800000 */
[C---:B------:R-:W-:Y:S01]  /*4d60*/  FFMA.FTZ R46, R174.reuse, UR4, R46 ;  /* 0x00000004ae2e7c23 */ /* 0x040fe2000801002e */
[----:B------:R-:W-:Y:S01]  /*4d70*/  @!P0 ISETP.GE.AND P1, PT, R9, R8, PT ;  /* 0x000000080900820c */ /* 0x000fe20003f26270 */
[----:B------:R-:W-:Y:S02]  /*4d80*/  FFMA.FTZ R47, R173, UR4, R47 ;  /* 0x00000004ad2f7c23 */ /* 0x000fe4000801002f */
[----:B------:R-:W-:Y:S01]  /*4d90*/  MUFU.EX2 R166, R21 ;  /* 0x0000001500a67308 */ /* 0x000fe20000000800 */
[----:B------:R-:W-:Y:S01]  /*4da0*/  @!P0 FSEL R31, R31, -INF , !P1 ;  /* 0xff8000001f1f8808 */ /* 0x000fe20004800000 */
[----:B------:R-:W-:Y:S01]  /*4db0*/  FFMA.FTZ R48, R174, UR4, R48 ;  /* 0x00000004ae307c23 */ /* 0x000fe20008010030 */
[-C--:B------:R-:W-:Y:S01]  /*4dc0*/  @!P0 ISETP.GE.AND P1, PT, R10, R163.reuse, PT ;  /* 0x000000a30a00820c */ /* 0x080fe20003f26270 */
[----:B------:R-:W-:Y:S01]  /*4dd0*/  FFMA.FTZ R50, R174, UR4, R50 ;  /* 0x00000004ae327c23 */ /* 0x000fe20008010032 */
[----:B------:R-:W-:Y:S01]  /*4de0*/  MOV R174, R208 ;  /* 0x000000d000ae7202 */ /* 0x000fe20000000f00 */
[C---:B------:R-:W-:Y:S01]  /*4df0*/  FFMA.FTZ R51, R173.reuse, UR4, R51 ;  /* 0x00000004ad337c23 */ /* 0x040fe20008010033 */
[----:B------:R-:W-:Y:S01]  /*4e00*/  @!P0 FSEL R32, R32, -INF , !P1 ;  /* 0xff80000020208808 */ /* 0x000fe20004800000 */
[----:B------:R-:W-:Y:S01]  /*4e10*/  FFMA.FTZ R49, R173, UR4, R49 ;  /* 0x00000004ad317c23 */ /* 0x000fe20008010031 */
[----:B------:R-:W-:Y:S01]  /*4e20*/  @!P0 ISETP.GE.AND P1, PT, R9, R163, PT ;  /* 0x000000a30900820c */ /* 0x000fe20003f26270 */
[----:B------:R-:W-:Y:S01]  /*4e30*/  MUFU.EX2 R246, R24 ;  /* 0x0000001800f67308 */ /* 0x000fe20000000800 */
[-C--:B-1----:R-:W-:Y:S01]  /*4e40*/  HMMA.16816.F32 R52, R104, R4.reuse, R52 ;  /* 0x000000046834723c */ /* 0x082fe20000001834 */
[----:B------:R-:W-:Y:S01]  /*4e50*/  MOV R173, R201 ;  /* 0x000000c900ad7202 */ /* 0x000fe20000000f00 */
[--C-:B------:R-:W-:Y:S01]  /*4e60*/  FFMA.FTZ R25, R25, c[0x0][0x23c], -R109.reuse ;  /* 0x00008f0019197a23 */ /* 0x100fe2000001086d */
[----:B------:R-:W-:Y:S01]  /*4e70*/  @!P0 FSEL R33, R33, -INF , !P1 ;  /* 0xff80000021218808 */ /* 0x000fe20004800000 */
[--C-:B------:R-:W-:Y:S01]  /*4e80*/  FFMA.FTZ R28, R28, c[0x0][0x23c], -R109.reuse ;  /* 0x00008f001c1c7a23 */ /* 0x100fe2000001086d */
[-C--:B------:R-:W-:Y:S01]  /*4e90*/  @!P0 ISETP.GE.AND P1, PT, R10, R161.reuse, PT ;  /* 0x000000a10a00820c */ /* 0x080fe20003f26270 */
[----:B------:R-:W-:Y:S01]  /*4ea0*/  FFMA.FTZ R29, R29, c[0x0][0x23c], -R109 ;  /* 0x00008f001d1d7a23 */ /* 0x000fe2000001086d */
[----:B------:R-:W-:Y:S01]  /*4eb0*/  @!P0 FSEL R49, R49, -INF , !P2 ;  /* 0xff80000031318808 */ /* 0x000fe20005000000 */
[C---:B------:R-:W-:Y:S01]  /*4ec0*/  HMMA.16816.F32 R56, R100.reuse, R4, R56 ;  /* 0x000000046438723c */ /* 0x040fe20000001838 */
[----:B------:R-:W-:Y:S01]  /*4ed0*/  MUFU.EX2 R245, R25 ;  /* 0x0000001900f57308 */ /* 0x000fe20000000800 */
[----:B------:R-:W-:Y:S02]  /*4ee0*/  @!P0 ISETP.GE.AND P2, PT, R171, R108, PT ;  /* 0x0000006cab00820c */ /* 0x000fe40003f46270 */
[----:B------:R-:W-:Y:S01]  /*4ef0*/  @!P0 FSEL R34, R34, -INF , !P1 ;  /* 0xff80000022228808 */ /* 0x000fe20004800000 */
[--C-:B------:R-:W-:Y:S01]  /*4f00*/  FFMA.FTZ R22, R22, c[0x0][0x23c], -R160.reuse ;  /* 0x00008f0016167a23 */ /* 0x100fe200000108a0 */
[----:B------:R-:W-:Y:S01]  /*4f10*/  @!P0 ISETP.GE.AND P1, PT, R9, R161, PT ;  /* 0x000000a10900820c */ /* 0x000fe20003f26270 */
[----:B------:R-:W-:Y:S01]  /*4f20*/  FFMA.FTZ R23, R23, c[0x0][0x23c], -R160 ;  /* 0x00008f0017177a23 */ /* 0x000fe200000108a0 */
[C---:B------:R-:W-:Y:S01]  /*4f30*/  @!P0 IADD3 R9, R159.reuse, 0x20, RZ ;  /* 0x000000209f098810 */ /* 0x040fe20007ffe0ff */
[-C--:B------:R-:W-:Y:S02]  /*4f40*/  HMMA.16816.F32 R60, R100, R6.reuse, R60 ;  /* 0x00000006643c723c */ /* 0x080fe4000000183c */
[----:B------:R-:W-:Y:S01]  /*4f50*/  MUFU.EX2 R240, R22 ;  /* 0x0000001600f07308 */ /* 0x000fe20000000800 */
[----:B------:R-:W-:Y:S01]  /*4f60*/  @!P0 IADD3 R159, R159, 0x21, RZ ;  /* 0x000000219f9f8810 */ /* 0x000fe20007ffe0ff */
[--C-:B------:R-:W-:Y:S01]  /*4f70*/  FFMA.FTZ R32, R32, c[0x0][0x23c], -R162.reuse ;  /* 0x00008f0020207a23 */ /* 0x100fe200000108a2 */
[----:B------:R-:W-:Y:S01]  /*4f80*/  @!P0 FSEL R35, R35, -INF , !P1 ;  /* 0xff80000023238808 */ /* 0x000fe20004800000 */
[----:B------:R-:W-:Y:S01]  /*4f90*/  FFMA.FTZ R33, R33, c[0x0][0x23c], -R162 ;  /* 0x00008f0021217a23 */ /* 0x000fe200000108a2 */
[-C--:B------:R-:W-:Y:S01]  /*4fa0*/  @!P0 ISETP.GE.AND P1, PT, R9, R163.reuse, PT ;  /* 0x000000a30900820c */ /* 0x080fe20003f26270 */
[----:B------:R-:W-:Y:S01]  /*4fb0*/  FFMA.FTZ R52, R175, UR4, R52 ;  /* 0x00000004af347c23 */ /* 0x000fe20008010034 */
[----:B------:R-:W-:Y:S03]  /*4fc0*/  HMMA.16816.F32 R64, R104, R6, R64 ;  /* 0x000000066840723c */ /* 0x000fe60000001840 */
[----:B------:R-:W-:Y:S01]  /*4fd0*/  MUFU.EX2 R239, R23 ;  /* 0x0000001700ef7308 */ /* 0x000fe20000000800 */
[----:B------:R-:W-:Y:S01]  /*4fe0*/  @!P0 FSEL R36, R36, -INF , !P1 ;  /* 0xff80000024248808 */ /* 0x000fe20004800000 */
[C---:B------:R-:W-:Y:S01]  /*4ff0*/  FFMA.FTZ R53, R176.reuse, UR4, R53 ;  /* 0x00000004b0357c23 */ /* 0x040fe20008010035 */
[----:B------:R-:W-:Y:S01]  /*5000*/  @!P0 ISETP.GE.AND P1, PT, R159, R163, PT ;  /* 0x000000a39f00820c */ /* 0x000fe20003f26270 */
[----:B------:R-:W-:Y:S01]  /*5010*/  FFMA.FTZ R54, R175, UR4, R54 ;  /* 0x00000004af367c23 */ /* 0x000fe20008010036 */
[----:B--2---:R-:W-:Y:S01]  /*5020*/  F2FP.PACK_AB R6, R243, R244 ;  /* 0x000000f4f306723e */ /* 0x004fe200000000ff */
[C---:B------:R-:W-:Y:S03]  /*5030*/  FFMA.FTZ R55, R176.reuse, UR4, R55 ;  /* 0x00000004b0377c23 */ /* 0x040fe60008010037 */
[----:B------:R-:W-:Y:S01]  /*5040*/  @!P0 FSEL R37, R37, -INF , !P1 ;  /* 0xff80000025258808 */ /* 0x000fe20004800000 */
[----:B------:R-:W-:Y:S01]  /*5050*/  MUFU.EX2 R221, R32 ;  /* 0x0000002000dd7308 */ /* 0x000fe20000000800 */
[-C--:B------:R-:W-:Y:S01]  /*5060*/  @!P0 ISETP.GE.AND P1, PT, R9, R161.reuse, PT ;  /* 0x000000a10900820c */ /* 0x080fe20003f26270 */
[C---:B------:R-:W-:Y:S02]  /*5070*/  FFMA.FTZ R56, R175.reuse, UR4, R56 ;  /* 0x00000004af387c23 */ /* 0x040fe40008010038 */
[----:B------:R-:W-:Y:S01]  /*5080*/  FFMA.FTZ R57, R176, UR4, R57 ;  /* 0x00000004b0397c23 */ /* 0x000fe20008010039 */
[----:B------:R-:W-:Y:S01]  /*5090*/  @!P0 FSEL R38, R38, -INF , !P1 ;  /* 0xff80000026268808 */ /* 0x000fe20004800000 */
[----:B------:R-:W-:Y:S01]  /*50a0*/  FFMA.FTZ R58, R175, UR4, R58 ;  /* 0x00000004af3a7c23 */ /* 0x000fe2000801003a */
[-C--:B------:R-:W-:Y:S01]  /*50b0*/  @!P0 ISETP.GE.AND P1, PT, R159, R161.reuse, PT ;  /* 0x000000a19f00820c */ /* 0x080fe20003f26270 */
[----:B------:R-:W-:Y:S02]  /*50c0*/  FFMA.FTZ R59, R176, UR4, R59 ;  /* 0x00000004b03b7c23 */ /* 0x000fe4000801003b */
[----:B------:R-:W-:Y:S01]  /*50d0*/  MUFU.EX2 R165, R33 ;  /* 0x0000002100a57308 */ /* 0x000fe20000000800 */
[----:B------:R-:W-:Y:S01]  /*50e0*/  @!P0 FSEL R39, R39, -INF , !P1 ;  /* 0xff80000027278808 */ /* 0x000fe20004800000 */
[----:B------:R-:W-:Y:S01]  /*50f0*/  FFMA.FTZ R60, R177, UR4, R60 ;  /* 0x00000004b13c7c23 */ /* 0x000fe2000801003c */
[-C--:B------:R-:W-:Y:S01]  /*5100*/  @!P0 ISETP.GE.AND P1, PT, R9, R108.reuse, PT ;  /* 0x0000006c0900820c */ /* 0x080fe20003f26270 */
[----:B------:R-:W-:Y:S02]  /*5110*/  FFMA.FTZ R61, R178, UR4, R61 ;  /* 0x00000004b23d7c23 */ /* 0x000fe4000801003d */
[----:B------:R-:W-:Y:S01]  /*5120*/  FFMA.FTZ R62, R177, UR4, R62 ;  /* 0x00000004b13e7c23 */ /* 0x000fe2000801003e */
[----:B------:R-:W-:Y:S01]  /*5130*/  @!P0 FSEL R40, R40, -INF , !P1 ;  /* 0xff80000028288808 */ /* 0x000fe20004800000 */
[--C-:B------:R-:W-:Y:S01]  /*5140*/  FFMA.FTZ R34, R34, c[0x0][0x23c], -R160.reuse ;  /* 0x00008f0022227a23 */ /* 0x100fe200000108a0 */
[----:B------:R-:W-:Y:S01]  /*5150*/  @!P0 ISETP.GE.AND P1, PT, R159, R108, PT ;  /* 0x0000006c9f00820c */ /* 0x000fe20003f26270 */
[----:B------:R-:W-:Y:S01]  /*5160*/  MUFU.EX2 R242, R28 ;  /* 0x0000001c00f27308 */ /* 0x000fe20000000800 */
[----:B------:R-:W-:Y:S01]  /*5170*/  @!P0 FSEL R60, R60, -INF , !P2 ;  /* 0xff8000003c3c8808 */ /* 0x000fe20005000000 */
[--C-:B------:R-:W-:Y:S01]  /*5180*/  FFMA.FTZ R40, R40, c[0x0][0x23c], -R109.reuse ;  /* 0x00008f0028287a23 */ /* 0x100fe2000001086d */
[----:B------:R-:W-:Y:S01]  /*5190*/  @!P0 FSEL R41, R41, -INF , !P1 ;  /* 0xff80000029298808 */ /* 0x000fe20004800000 */
[----:B------:R-:W-:Y:S01]  /*51a0*/  FFMA.FTZ R35, R35, c[0x0][0x23c], -R160 ;  /* 0x00008f0023237a23 */ /* 0x000fe200000108a0 */
[-C--:B------:R-:W-:Y:S01]  /*51b0*/  @!P0 ISETP.GE.AND P1, PT, R9, R8.reuse, PT ;  /* 0x000000080900820c */ /* 0x080fe20003f26270 */
[--C-:B------:R-:W-:Y:S01]  /*51c0*/  FFMA.FTZ R60, R60, c[0x0][0x23c], -R109.reuse ;  /* 0x00008f003c3c7a23 */ /* 0x100fe2000001086d */
[----:B------:R-:W-:Y:S01]  /*51d0*/  @!P0 ISETP.GE.AND P2, PT, R172, R161, PT ;  /* 0x000000a1ac00820c */ /* 0x000fe20003f46270 */
[--C-:B------:R-:W-:Y:S01]  /*51e0*/  FFMA.FTZ R41, R41, c[0x0][0x23c], -R109.reuse ;  /* 0x00008f0029297a23 */ /* 0x100fe2000001086d */
[----:B------:R-:W-:Y:S01]  /*51f0*/  @!P0 FSEL R42, R42, -INF , !P1 ;  /* 0xff8000002a2a8808 */ /* 0x000fe20004800000 */
[----:B------:R-:W-:Y:S01]  /*5200*/  MUFU.EX2 R227, R34 ;  /* 0x0000002200e37308 */ /* 0x000fe20000000800 */
[----:B------:R-:W-:Y:S01]  /*5210*/  @!P0 ISETP.GE.AND P1, PT, R159, R8, PT ;  /* 0x000000089f00820c */ /* 0x000fe20003f26270 */
[--C-:B------:R-:W-:Y:S02]  /*5220*/  FFMA.FTZ R26, R26, c[0x0][0x23c], -R0.reuse ;  /* 0x00008f001a1a7a23 */ /* 0x100fe40000010800 */
[--C-:B------:R-:W-:Y:S01]  /*5230*/  FFMA.FTZ R27, R27, c[0x0][0x23c], -R0.reuse ;  /* 0x00008f001b1b7a23 */ /* 0x100fe20000010800 */
[----:B------:R-:W-:Y:S01]  /*5240*/  @!P0 FSEL R43, R43, -INF , !P1 ;  /* 0xff8000002b2b8808 */ /* 0x000fe20004800000 */
[--C-:B------:R-:W-:Y:S01]  /*5250*/  FFMA.FTZ R30, R30, c[0x0][0x23c], -R0.reuse ;  /* 0x00008f001e1e7a23 */ /* 0x100fe20000010800 */
[-C--:B------:R-:W-:Y:S01]  /*5260*/  @!P0 ISETP.GE.AND P1, PT, R168, R108.reuse, PT ;  /* 0x0000006ca800820c */ /* 0x080fe20003f26270 */
[----:B------:R-:W-:Y:S02]  /*5270*/  FFMA.FTZ R31, R31, c[0x0][0x23c], -R0 ;  /* 0x00008f001f1f7a23 */ /* 0x000fe40000010800 */
[----:B------:R-:W-:Y:S01]  /*5280*/  MUFU.EX2 R226, R35 ;  /* 0x0000002300e27308 */ /* 0x000fe20000000800 */
[----:B------:R-:W-:Y:S01]  /*5290*/  @!P0 FSEL R44, R44, -INF , !P1 ;  /* 0xff8000002c2c8808 */ /* 0x000fe20004800000 */
[--C-:B------:R-:W-:Y:S01]  /*52a0*/  FFMA.FTZ R36, R36, c[0x0][0x23c], -R162.reuse ;  /* 0x00008f0024247a23 */ /* 0x100fe200000108a2 */
[----:B------:R-:W-:Y:S01]  /*52b0*/  @!P0 ISETP.GE.AND P1, PT, R167, R108, PT ;  /* 0x0000006ca700820c */ /* 0x000fe20003f26270 */
[----:B------:R-:W-:Y:S02]  /*52c0*/  FFMA.FTZ R37, R37, c[0x0][0x23c], -R162 ;  /* 0x00008f0025257a23 */ /* 0x000fe400000108a2 */
[----:B------:R-:W-:Y:S01]  /*52d0*/  FFMA.FTZ R44, R44, c[0x0][0x23c], -R109 ;  /* 0x00008f002c2c7a23 */ /* 0x000fe2000001086d */
[----:B------:R-:W-:Y:S01]  /*52e0*/  @!P0 FSEL R45, R45, -INF , !P1 ;  /* 0xff8000002d2d8808 */ /* 0x000fe20004800000 */
[----:B------:R-:W-:Y:S01]  /*52f0*/  FFMA.FTZ R63, R178, UR4, R63 ;  /* 0x00000004b23f7c23 */ /* 0x000fe2000801003f */
[-C--:B------:R-:W-:Y:S01]  /*5300*/  @!P0 ISETP.GE.AND P1, PT, R168, R8.reuse, PT ;  /* 0x00000008a800820c */ /* 0x080fe20003f26270 */
[----:B------:R-:W-:Y:S01]  /*5310*/  MUFU.EX2 R3, R26 ;  /* 0x0000001a00037308 */ /* 0x000fe20000000800 */
[--C-:B------:R-:W-:Y:S02]  /*5320*/  FFMA.FTZ R38, R38, c[0x0][0x23c], -R160.reuse ;  /* 0x00008f0026267a23 */ /* 0x100fe400000108a0 */
[----:B------:R-:W-:Y:S01]  /*5330*/  @!P0 FSEL R46, R46, -INF , !P1 ;  /* 0xff8000002e2e8808 */ /* 0x000fe20004800000 */
[----:B------:R-:W-:Y:S01]  /*5340*/  FFMA.FTZ R45, R45, c[0x0][0x23c], -R109 ;  /* 0x00008f002d2d7a23 */ /* 0x000fe2000001086d */
[----:B------:R-:W-:Y:S01]  /*5350*/  @!P0 ISETP.GE.AND P1, PT, R167, R8, PT ;  /* 0x00000008a700820c */ /* 0x000fe20003f26270 */
[----:B------:R-:W-:Y:S02]  /*5360*/  FFMA.FTZ R39, R39, c[0x0][0x23c], -R160 ;  /* 0x00008f0027277a23 */ /* 0x000fe400000108a0 */
[--C-:B------:R-:W-:Y:S01]  /*5370*/  FFMA.FTZ R42, R42, c[0x0][0x23c], -R0.reuse ;  /* 0x00008f002a2a7a23 */ /* 0x100fe20000010800 */
[----:B------:R-:W-:Y:S01]  /*5380*/  @!P0 FSEL R47, R47, -INF , !P1 ;  /* 0xff8000002f2f8808 */ /* 0x000fe20004800000 */
[----:B------:R-:W1:Y:S01]  /*5390*/  MUFU.EX2 R2, R27 ;  /* 0x0000001b00027308 */ /* 0x000e620000000800 */
[----:B------:R-:W-:Y:S01]  /*53a0*/  @!P0 ISETP.GE.AND P1, PT, R168, R163, PT ;  /* 0x000000a3a800820c */ /* 0x000fe20003f26270 */
[--C-:B------:R-:W-:Y:S02]  /*53b0*/  FFMA.FTZ R43, R43, c[0x0][0x23c], -R0.reuse ;  /* 0x00008f002b2b7a23 */ /* 0x100fe40000010800 */
[--C-:B------:R-:W-:Y:S01]  /*53c0*/  FFMA.FTZ R46, R46, c[0x0][0x23c], -R0.reuse ;  /* 0x00008f002e2e7a23 */ /* 0x100fe20000010800 */
[----:B------:R-:W-:Y:S01]  /*53d0*/  @!P0 FSEL R48, R48, -INF , !P1 ;  /* 0xff80000030308808 */ /* 0x000fe20004800000 */
[----:B------:R-:W-:Y:S01]  /*53e0*/  FFMA.FTZ R47, R47, c[0x0][0x23c], -R0 ;  /* 0x00008f002f2f7a23 */ /* 0x000fe20000010800 */
[----:B----4-:R-:W-:Y:S01]  /*53f0*/  IADD3 R10, P1, R198, UR14, RZ ;  /* 0x0000000ec60a7c10 */ /* 0x010fe2000ff3e0ff */
[--C-:B------:R-:W-:Y:S02]  /*5400*/  FFMA.FTZ R49, R49, c[0x0][0x23c], -R162.reuse ;  /* 0x00008f0031317a23 */ /* 0x100fe400000108a2 */
[----:B------:R-:W-:Y:S01]  /*5410*/  MUFU.EX2 R241, R29 ;  /* 0x0000001d00f17308 */ /* 0x000fe20000000800 */
[----:B------:R-:W-:Y:S01]  /*5420*/  IADD3.X R11, R196, UR13, RZ, P1, !PT ;  /* 0x0000000dc40b7c10 */ /* 0x000fe20008ffe4ff */
[----:B------:R-:W-:Y:S01]  /*5430*/  FFMA.FTZ R48, R48, c[0x0][0x23c], -R162 ;  /* 0x00008f0030307a23 */ /* 0x000fe200000108a2 */
[-C--:B------:R-:W-:Y:S01]  /*5440*/  @!P0 ISETP.GE.AND P1, PT, R168, R161.reuse, PT ;  /* 0x000000a1a800820c */ /* 0x080fe20003f26270 */
[----:B------:R-:W-:Y:S01]  /*5450*/  FFMA.FTZ R65, R178, UR4, R65 ;  /* 0x00000004b2417c23 */ /* 0x000fe20008010041 */
[----:B------:R-:W-:Y:S01]  /*5460*/  MOV R168, R110 ;  /* 0x0000006e00a87202 */ /* 0x000fe20000000f00 */
[----:B------:R2:W3:Y:S01]  /*5470*/  LDG.E R164, [R10.64] ;  /* 0x000000060aa47981 */ /* 0x0004e2000c1e1900 */
[----:B------:R-:W-:Y:S01]  /*5480*/  @!P0 FSEL R50, R50, -INF , !P1 ;  /* 0xff80000032328808 */ /* 0x000fe20004800000 */
[----:B------:R-:W-:Y:S01]  /*5490*/  FFMA.FTZ R67, R178, UR4, R67 ;  /* 0x00000004b2437c23 */ /* 0x000fe20008010043 */
[----:B------:R-:W-:Y:S01]  /*54a0*/  @!P0 ISETP.GE.AND P1, PT, R167, R161, PT ;  /* 0x000000a1a700820c */ /* 0x000fe20003f26270 */
[----:B------:R-:W-:Y:S01]  /*54b0*/  MUFU.EX2 R252, R30 ;  /* 0x0000001e00fc7308 */ /* 0x000fe20000000800 */
[----:B------:R-:W-:Y:S01]  /*54c0*/  F2FP.PACK_AB R4, R168, R174 ;  /* 0x000000aea804723e */ /* 0x000fe200000000ff */
[----:B------:R2:W4:Y:S01]  /*54d0*/  LDG.E R159, [R10.64+0x20] ;  /* 0x000020060a9f7981 */ /* 0x000522000c1e1900 */
[----:B------:R-:W-:Y:S01]  /*54e0*/  @!P0 FSEL R51, R51, -INF , !P1 ;  /* 0xff80000033338808 */ /* 0x000fe20004800000 */
[--C-:B------:R-:W-:Y:S01]  /*54f0*/  FFMA.FTZ R50, R50, c[0x0][0x23c], -R160.reuse ;  /* 0x00008f0032327a23 */ /* 0x100fe200000108a0 */
[-C--:B------:R-:W-:Y:S01]  /*5500*/  @!P0 ISETP.GE.AND P1, PT, R169, R163.reuse, PT ;  /* 0x000000a3a900820c */ /* 0x080fe20003f26270 */
[----:B------:R1:W-:Y:S01]  /*5510*/  STS [R187+0x10000], R4 ;  /* 0x01000004bb007388 */ /* 0x0003e20000000800 */
[----:B------:R-:W-:Y:S01]  /*5520*/  MOV R167, R200 ;  /* 0x000000c800a77202 */ /* 0x000fe20000000f00 */
[----:B------:R-:W-:Y:S01]  /*5530*/  FFMA.FTZ R51, R51, c[0x0][0x23c], -R160 ;  /* 0x00008f0033337a23 */ /* 0x000fe200000108a0 */
[----:B------:R-:W-:Y:S01]  /*5540*/  @!P0 FSEL R52, R52, -INF , !P1 ;  /* 0xff80000034348808 */ /* 0x000fe20004800000 */
[----:B------:R-:W-:Y:S01]  /*5550*/  MUFU.EX2 R251, R31 ;  /* 0x0000001f00fb7308 */ /* 0x000fe20000000800 */
[----:B------:R-:W-:Y:S01]  /*5560*/  @!P0 ISETP.GE.AND P1, PT, R170, R163, PT ;  /* 0x000000a3aa00820c */ /* 0x000fe20003f26270 */
[----:B------:R2:W2:Y:S01]  /*5570*/  LDG.E R111, [R10.64+0x100] ;  /* 0x000100060a6f7981 */ /* 0x0004a2000c1e1900 */
[----:B------:R-:W-:Y:S01]  /*5580*/  F2FP.PACK_AB R5, R167, R173 ;  /* 0x000000ada705723e */ /* 0x000fe200000000ff */
[----:B------:R-:W-:Y:S01]  /*5590*/  FFMA.FTZ R64, R177, UR4, R64 ;  /* 0x00000004b1407c23 */ /* 0x000fe20008010040 */
[----:B------:R-:W-:Y:S01]  /*55a0*/  @!P0 FSEL R53, R53, -INF , !P1 ;  /* 0xff80000035358808 */ /* 0x000fe20004800000 */
[----:B------:R2:W2:Y:S01]  /*55b0*/  LDG.E R110, [R10.64+0x120] ;  /* 0x000120060a6e7981 */ /* 0x0004a2000c1e1900 */
[-C--:B------:R-:W-:Y:S01]  /*55c0*/  @!P0 ISETP.GE.AND P1, PT, R169, R161.reuse, PT ;  /* 0x000000a1a900820c */ /* 0x080fe20003f26270 */
[--C-:B------:R-:W-:Y:S01]  /*55d0*/  FFMA.FTZ R52, R52, c[0x0][0x23c], -R162.reuse ;  /* 0x00008f0034347a23 */ /* 0x100fe200000108a2 */
[----:B------:R-:W-:Y:S01]  /*55e0*/  MOV R163, R14 ;  /* 0x0000000e00a37202 */ /* 0x000fe20000000f00 */
[----:B------:R-:W-:Y:S01]  /*55f0*/  MUFU.EX2 R220, R36 ;  /* 0x0000002400dc7308 */ /* 0x000fe20000000800 */
[----:B------:R-:W-:Y:S01]  /*5600*/  @!P0 FSEL R54, R54, -INF , !P1 ;  /* 0xff80000036368808 */ /* 0x000fe20004800000 */
[----:B------:R-:W-:Y:S01]  /*5610*/  STS [R187+0x10400], R5 ;  /* 0x01040005bb007388 */ /* 0x000fe20000000800 */
[----:B------:R-:W-:Y:S01]  /*5620*/  @!P0 ISETP.GE.AND P1, PT, R170, R161, PT ;  /* 0x000000a1aa00820c */ /* 0x000fe20003f26270 */
[----:B------:R-:W-:Y:S01]  /*5630*/  FFMA.FTZ R53, R53, c[0x0][0x23c], -R162 ;  /* 0x00008f0035357a23 */ /* 0x000fe200000108a2 */
[----:B------:R-:W-:Y:S01]  /*5640*/  @!P0 FSEL R65, R65, -INF , !P4 ;  /* 0xff80000041418808 */ /* 0x000fe20006000000 */
[----:B------:R1:W-:Y:S01]  /*5650*/  STS [R185+0x10400], R6 ;  /* 0x01040006b9007388 */ /* 0x0003e20000000800 */
[----:B------:R-:W-:Y:S01]  /*5660*/  @!P0 FSEL R55, R55, -INF , !P1 ;  /* 0xff80000037378808 */ /* 0x000fe20004800000 */
[--C-:B------:R-:W-:Y:S01]  /*5670*/  FFMA.FTZ R54, R54, c[0x0][0x23c], -R160.reuse ;  /* 0x00008f0036367a23 */ /* 0x100fe200000108a0 */
[----:B------:R-:W-:Y:S01]  /*5680*/  @!P0 ISETP.GE.AND P1, PT, R169, R108, PT ;  /* 0x0000006ca900820c */ /* 0x000fe20003f26270 */
[----:B------:R-:W-:Y:S01]  /*5690*/  MUFU.EX2 R209, R37 ;  /* 0x0000002500d17308 */ /* 0x000fe20000000800 */
[----:B-1----:R-:W-:Y:S01]  /*56a0*/  F2FP.PACK_AB R4, R237, R238 ;  /* 0x000000eeed04723e */ /* 0x002fe200000000ff */
[----:B------:R-:W-:Y:S01]  /*56b0*/  FFMA.FTZ R55, R55, c[0x0][0x23c], -R160 ;  /* 0x00008f0037377a23 */ /* 0x000fe200000108a0 */
[----:B------:R-:W-:Y:S01]  /*56c0*/  @!P0 FSEL R56, R56, -INF , !P1 ;  /* 0xff80000038388808 */ /* 0x000fe20004800000 */
[----:B------:R-:W-:Y:S01]  /*56d0*/  FFMA.FTZ R66, R177, UR4, R66 ;  /* 0x00000004b1427c23 */ /* 0x000fe20008010042 */
[----:B------:R-:W-:Y:S01]  /*56e0*/  @!P0 ISETP.GE.AND P1, PT, R170, R108, PT ;  /* 0x0000006caa00820c */ /* 0x000fe20003f26270 */
[----:B------:R1:W-:Y:S01]  /*56f0*/  STS [R185+0x10000], R4 ;  /* 0x01000004b9007388 */ /* 0x0003e20000000800 */
[----:B------:R-:W-:Y:S01]  /*5700*/  F2FP.PACK_AB R7, R2, R3 ;  /* 0x000000030207723e */ /* 0x000fe200000000ff */
[--C-:B------:R-:W-:Y:S01]  /*5710*/  FFMA.FTZ R56, R56, c[0x0][0x23c], -R109.reuse ;  /* 0x00008f0038387a23 */ /* 0x100fe2000001086d */
[----:B------:R-:W-:Y:S01]  /*5720*/  @!P0 FSEL R57, R57, -INF , !P1 ;  /* 0xff80000039398808 */ /* 0x000fe20004800000 */
[----:B------:R-:W-:Y:S01]  /*5730*/  MUFU.EX2 R223, R38 ;  /* 0x0000002600df7308 */ /* 0x000fe20000000800 */
[----:B------:R-:W-:Y:S02]  /*5740*/  @!P0 ISETP.GE.AND P1, PT, R169, R8, PT ;  /* 0x00000008a900820c */ /* 0x000fe40003f26270 */
[----:B------:R-:W-:Y:S01]  /*5750*/  MOV R169, R12 ;  /* 0x0000000c00a97202 */ /* 0x000fe20000000f00 */
[--C-:B------:R-:W-:Y:S01]  /*5760*/  FFMA.FTZ R57, R57, c[0x0][0x23c], -R109.reuse ;  /* 0x00008f0039397a23 */ /* 0x100fe2000001086d */
[----:B------:R-:W-:Y:S02]  /*5770*/  @!P0 FSEL R58, R58, -INF , !P1 ;  /* 0xff8000003a3a8808 */ /* 0x000fe40004800000 */
[----:B------:R-:W-:Y:S02]  /*5780*/  @!P0 ISETP.GE.AND P1, PT, R170, R8, PT ;  /* 0x00000008aa00820c */ /* 0x000fe40003f26270 */
[----:B------:R-:W-:Y:S01]  /*5790*/  MOV R12, R205 ;  /* 0x000000cd000c7202 */ /* 0x000fe20000000f00 */
[----:B------:R-:W-:Y:S01]  /*57a0*/  MUFU.EX2 R222, R39 ;  /* 0x0000002700de7308 */ /* 0x000fe20000000800 */
[----:B------:R-:W-:Y:S01]  /*57b0*/  @!P0 FSEL R59, R59, -INF , !P1 ;  /* 0xff8000003b3b8808 */ /* 0x000fe20004800000 */
[--C-:B------:R-:W-:Y:S01]  /*57c0*/  FFMA.FTZ R58, R58, c[0x0][0x23c], -R0.reuse ;  /* 0x00008f003a3a7a23 */ /* 0x100fe20000010800 */
[----:B------:R-:W-:Y:S02]  /*57d0*/  @!P0 ISETP.GE.AND P1, PT, R172, R108, PT ;  /* 0x0000006cac00820c */ /* 0x000fe40003f26270 */
[----:B------:R-:W-:Y:S01]  /*57e0*/  MOV R161, R12 ;  /* 0x0000000c00a17202 */ /* 0x000fe20000000f00 */
[--C-:B------:R-:W-:Y:S01]  /*57f0*/  FFMA.FTZ R59, R59, c[0x0][0x23c], -R0.reuse ;  /* 0x00008f003b3b7a23 */ /* 0x100fe20000010800 */
[----:B------:R-:W-:Y:S02]  /*5800*/  @!P0 FSEL R61, R61, -INF , !P1 ;  /* 0xff8000003d3d8808 */ /* 0x000fe40004800000 */
[-C--:B------:R-:W-:Y:S01]  /*5810*/  @!P0 ISETP.GE.AND P1, PT, R171, R8.reuse, PT ;  /* 0x00000008ab00820c */ /* 0x080fe20003f26270 */
[----:B------:R-:W-:Y:S01]  /*5820*/  MUFU.EX2 R198, R48 ;  /* 0x0000003000c67308 */ /* 0x000fe20000000800 */
[----:B------:R-:W-:Y:S01]  /*5830*/  MOV R171, R197 ;  /* 0x000000c500ab7202 */ /* 0x000fe20000000f00 */
[----:B------:R-:W-:Y:S01]  /*5840*/  FFMA.FTZ R109, R61, c[0x0][0x23c], -R109 ;  /* 0x00008f003d6d7a23 */ /* 0x000fe2000001086d */
[----:B------:R-:W-:Y:S02]  /*5850*/  @!P0 FSEL R67, R67, -INF , !P2 ;  /* 0xff80000043438808 */ /* 0x000fe40005000000 */
[----:B------:R-:W-:Y:S02]  /*5860*/  F2FP.PACK_AB R6, R163, R171 ;  /* 0x000000aba306723e */ /* 0x000fe400000000ff */
[----:B------:R-:W-:Y:S02]  /*5870*/  @!P0 FSEL R62, R62, -INF , !P1 ;  /* 0xff8000003e3e8808 */ /* 0x000fe40004800000 */
[----:B------:R-:W-:Y:S01]  /*5880*/  @!P0 ISETP.GE.AND P1, PT, R172, R8, PT ;  /* 0x00000008ac00820c */ /* 0x000fe20003f26270 */
[----:B------:R1:W-:Y:S01]  /*5890*/  MUFU.EX2 R197, R109 ;  /* 0x0000006d00c57308 */ /* 0x0003e20000000800 */
[----:B------:R-:W-:Y:S01]  /*58a0*/  MOV R172, R202 ;  /* 0x000000ca00ac7202 */ /* 0x000fe20000000f00 */
[--C-:B------:R-:W-:Y:S01]  /*58b0*/  FFMA.FTZ R62, R62, c[0x0][0x23c], -R0.reuse ;  /* 0x00008f003e3e7a23 */ /* 0x100fe20000010800 */
[----:B------:R-:W-:Y:S02]  /*58c0*/  MOV R170, R199 ;  /* 0x000000c700aa7202 */ /* 0x000fe40000000f00 */
[----:B------:R-:W-:Y:S02]  /*58d0*/  F2FP.PACK_AB R5, R161, R172 ;  /* 0x000000aca105723e */ /* 0x000fe400000000ff */
[----:B------:R-:W-:Y:S02]  /*58e0*/  @!P0 FSEL R63, R63, -INF , !P1 ;  /* 0xff8000003f3f8808 */ /* 0x000fe40004800000 */
[----:B------:R-:W-:Y:S01]  /*58f0*/  @!P0 FSEL R64, R64, -INF , !P5 ;  /* 0xff80000040408808 */ /* 0x000fe20006800000 */
[----:B------:R1:W-:Y:S01]  /*5900*/  STS [R187+0x12000], R5 ;  /* 0x01200005bb007388 */ /* 0x0003e20000000800 */
[----:B------:R-:W-:Y:S01]  /*5910*/  MUFU.EX2 R199, R60 ;  /* 0x0000003c00c77308 */ /* 0x000fe20000000800 */
[----:B------:R-:W-:Y:S01]  /*5920*/  FFMA.FTZ R0, R63, c[0x0][0x23c], -R0 ;  /* 0x00008f003f007a23 */ /* 0x000fe20000010800 */
[----:B------:R-:W-:Y:S01]  /*5930*/  @!P0 FSEL R66, R66, -INF , !P3 ;  /* 0xff80000042428808 */ /* 0x000fe20005800000 */
[--C-:B------:R-:W-:Y:S01]  /*5940*/  FFMA.FTZ R64, R64, c[0x0][0x23c], -R162.reuse ;  /* 0x00008f0040407a23 */ /* 0x100fe200000108a2 */
[----:B------:R-:W-:Y:S01]  /*5950*/  PLOP3.LUT P1, PT, PT, PT, UP3, 0x80, 0x0 ;  /* 0x000000000000781c */ /* 0x000fe20003f2f038 */
[----:B------:R-:W-:Y:S02]  /*5960*/  FFMA.FTZ R162, R65, c[0x0][0x23c], -R162 ;  /* 0x00008f0041a27a23 */ /* 0x000fe400000108a2 */
[--C-:B------:R-:W-:Y:S02]  /*5970*/  FFMA.FTZ R66, R66, c[0x0][0x23c], -R160.reuse ;  /* 0x00008f0042427a23 */ /* 0x100fe400000108a0 */
[----:B------:R-:W-:Y:S01]  /*5980*/  FFMA.FTZ R160, R67, c[0x0][0x23c], -R160 ;  /* 0x00008f0043a07a23 */ /* 0x000fe200000108a0 */
[----:B------:R-:W-:Y:S01]  /*5990*/  MUFU.EX2 R196, R49 ;  /* 0x0000003100c47308 */ /* 0x000fe20000000800 */
[----:B-1----:R-:W-:Y:S04]  /*59a0*/  MOV R109, R13 ;  /* 0x0000000d006d7202 */ /* 0x002fe80000000f00 */
[----:B------:R-:W-:Y:S05]  /*59b0*/  F2FP.PACK_AB R4, R170, R109 ;  /* 0x0000006daa04723e */ /* 0x000fea00000000ff */
[----:B------:R-:W-:Y:S01]  /*59c0*/  MUFU.EX2 R204, R50 ;  /* 0x0000003200cc7308 */ /* 0x000fe20000000800 */
[----:B------:R1:W-:Y:S01]  /*59d0*/  STS [R187+0x12400], R4 ;  /* 0x01240004bb007388 */ /* 0x0003e20000000800 */
[----:B------:R-:W-:Y:S03]  /*59e0*/  F2FP.PACK_AB R5, R68, R169 ;  /* 0x000000a94405723e */ /* 0x000fe600000000ff */
[----:B------:R1:W-:Y:S04]  /*59f0*/  STS [R185+0x12000], R6 ;  /* 0x01200006b9007388 */ /* 0x0003e80000000800 */
[----:B------:R1:W-:Y:S01]  /*5a00*/  STS [R185+0x12400], R5 ;  /* 0x01240005b9007388 */ /* 0x0003e20000000800 */
[----:B------:R-:W1:Y:S10]  /*5a10*/  MUFU.EX2 R203, R51 ;  /* 0x0000003300cb7308 */ /* 0x000e740000000800 */
[----:B------:R1:W-:Y:S02]  /*5a20*/  MUFU.EX2 R178, R0 ;  /* 0x0000000000b27308 */ /* 0x0003e40000000800 */
[----:B-1----:R-:W-:Y:S02]  /*5a30*/  F2FP.PACK_AB R4, R166, R234 ;  /* 0x000000eaa604723e */ /* 0x002fe400000000ff */
[----:B------:R-:W-:Y:S03]  /*5a40*/  F2FP.PACK_AB R6, R239, R240 ;  /* 0x000000f0ef06723e */ /* 0x000fe600000000ff */
[----:B------:R1:W-:Y:S03]  /*5a50*/  STS [R186+0x10000], R4 ;  /* 0x01000004ba007388 */ /* 0x0003e60000000800 */
[----:B------:R-:W-:Y:S01]  /*5a60*/  MUFU.EX2 R231, R40 ;  /* 0x0000002800e77308 */ /* 0x000fe20000000800 */
[----:B------:R-:W-:Y:S01]  /*5a70*/  F2FP.PACK_AB R5, R165, R221 ;  /* 0x000000dda505723e */ /* 0x000fe200000000ff */
[----:B------:R1:W-:Y:S04]  /*5a80*/  STS [R186+0x10400], R6 ;  /* 0x01040006ba007388 */ /* 0x0003e80000000800 */
[----:B------:R1:W-:Y:S04]  /*5a90*/  STS [R184+0x10000], R5 ;  /* 0x01000005b8007388 */ /* 0x0003e80000000800 */
[----:B------:R-:W-:Y:S01]  /*5aa0*/  MUFU.EX2 R230, R41 ;  /* 0x0000002900e67308 */ /* 0x000fe20000000800 */
[----:B------:R-:W-:Y:S09]  /*5ab0*/  F2FP.PACK_AB R0, R203, R204 ;  /* 0x000000cccb00723e */ /* 0x000ff200000000ff */
[----:B------:R-:W-:Y:S01]  /*5ac0*/  MUFU.EX2 R236, R42 ;  /* 0x0000002a00ec7308 */ /* 0x000fe20000000800 */
[----:B-1----:R-:W-:Y:S02]  /*5ad0*/  F2FP.PACK_AB R4, R226, R227 ;  /* 0x000000e3e204723e */ /* 0x002fe400000000ff */
[----:B------:R-:W-:Y:S03]  /*5ae0*/  F2FP.PACK_AB R6, R245, R246 ;  /* 0x000000f6f506723e */ /* 0x000fe600000000ff */
[----:B------:R1:W-:Y:S04]  /*5af0*/  STS [R184+0x10400], R4 ;  /* 0x01040004b8007388 */ /* 0x0003e80000000800 */
[----:B------:R-:W1:Y:S01]  /*5b00*/  MUFU.EX2 R235, R43 ;  /* 0x0000002b00eb7308 */ /* 0x000e620000000800 */
[----:B------:R-:W-:Y:S01]  /*5b10*/  F2FP.PACK_AB R5, R251, R252 ;  /* 0x000000fcfb05723e */ /* 0x000fe200000000ff */
[----:B------:R1:W-:Y:S04]  /*5b20*/  STS [R186+0x12000], R6 ;  /* 0x01200006ba007388 */ /* 0x0003e80000000800 */
[----:B------:R1:W-:Y:S04]  /*5b30*/  STS [R186+0x12400], R7 ;  /* 0x01240007ba007388 */ /* 0x0003e80000000800 */
[----:B------:R-:W-:Y:S01]  /*5b40*/  MUFU.EX2 R225, R44 ;  /* 0x0000002c00e17308 */ /* 0x000fe20000000800 */
[----:B------:R1:W-:Y:S09]  /*5b50*/  STS [R184+0x12400], R5 ;  /* 0x01240005b8007388 */ /* 0x0003f20000000800 */
[----:B------:R-:W1:Y:S02]  /*5b60*/  MUFU.EX2 R224, R45 ;  /* 0x0000002d00e07308 */ /* 0x000e640000000800 */
[----:B-1----:R-:W-:Y:S02]  /*5b70*/  F2FP.PACK_AB R4, R209, R220 ;  /* 0x000000dcd104723e */ /* 0x002fe400000000ff */
[----:B------:R-:W-:Y:S06]  /*5b80*/  F2FP.PACK_AB R6, R241, R242 ;  /* 0x000000f2f106723e */ /* 0x000fec00000000ff */
[----:B------:R-:W-:Y:S01]  /*5b90*/  MUFU.EX2 R233, R46 ;  /* 0x0000002e00e97308 */ /* 0x000fe20000000800 */
[----:B------:R-:W-:Y:S01]  /*5ba0*/  F2FP.PACK_AB R7, R222, R223 ;  /* 0x000000dfde07723e */ /* 0x000fe200000000ff */
[----:B------:R1:W-:Y:S01]  /*5bb0*/  STS [R184+0x12000], R6 ;  /* 0x01200006b8007388 */ /* 0x0003e20000000800 */
[----:B------:R-:W-:Y:S03]  /*5bc0*/  F2FP.PACK_AB R5, R235, R236 ;  /* 0x000000eceb05723e */ /* 0x000fe600000000ff */
[----:B------:R1:W-:Y:S04]  /*5bd0*/  STS [R180+0x10000], R4 ;  /* 0x01000004b4007388 */ /* 0x0003e80000000800 */
[----:B------:R-:W1:Y:S01]  /*5be0*/  MUFU.EX2 R232, R47 ;  /* 0x0000002f00e87308 */ /* 0x000e620000000800 */
[----:B------:R1:W-:Y:S04]  /*5bf0*/  STS [R180+0x10400], R7 ;  /* 0x01040007b4007388 */ /* 0x0003e80000000800 */
[----:B------:R-:W-:Y:S05]  /*5c00*/  STS [R181+0x10400], R0 ;  /* 0x01040000b5007388 */ /* 0x000fea0000000800 */
[----:B------:R-:W-:Y:S01]  /*5c10*/  MUFU.EX2 R195, R52 ;  /* 0x0000003400c37308 */ /* 0x000fe20000000800 */
[----:B-1----:R-:W-:Y:S09]  /*5c20*/  F2FP.PACK_AB R6, R230, R231 ;  /* 0x000000e7e606723e */ /* 0x002ff200000000ff */
[----:B------:R-:W1:Y:S01]  /*5c30*/  MUFU.EX2 R194, R53 ;  /* 0x0000003500c27308 */ /* 0x000e620000000800 */
[----:B------:R-:W-:Y:S02]  /*5c40*/  F2FP.PACK_AB R4, R196, R198 ;  /* 0x000000c6c404723e */ /* 0x000fe400000000ff */
[----:B------:R-:W-:Y:S03]  /*5c50*/  F2FP.PACK_AB R7, R224, R225 ;  /* 0x000000e1e007723e */ /* 0x000fe600000000ff */
[----:B------:R-:W-:Y:S04]  /*5c60*/  STS [R181+0x10000], R4 ;  /* 0x01000004b5007388 */ /* 0x000fe80000000800 */
[----:B------:R-:W-:Y:S01]  /*5c70*/  MUFU.EX2 R201, R54 ;  /* 0x0000003600c97308 */ /* 0x000fe20000000800 */
[----:B------:R1:W-:Y:S04]  /*5c80*/  STS [R180+0x12000], R6 ;  /* 0x01200006b4007388 */ /* 0x0003e80000000800 */
[----:B------:R1:W-:Y:S04]  /*5c90*/  STS [R180+0x12400], R5 ;  /* 0x01240005b4007388 */ /* 0x0003e80000000800 */
[----:B------:R-:W-:Y:S01]  /*5ca0*/  STS [R181+0x12000], R7 ;  /* 0x01200007b5007388 */ /* 0x000fe20000000800 */
[----:B------:R-:W1:Y:S10]  /*5cb0*/  MUFU.EX2 R200, R55 ;  /* 0x0000003700c87308 */ /* 0x000e740000000800 */
[----:B------:R-:W-:Y:S01]  /*5cc0*/  MUFU.EX2 R175, R64 ;  /* 0x0000004000af7308 */ /* 0x000fe20000000800 */
[----:B-1----:R-:W-:Y:S09]  /*5cd0*/  F2FP.PACK_AB R6, R232, R233 ;  /* 0x000000e9e806723e */ /* 0x002ff200000000ff */
[----:B------:R-:W1:Y:S01]  /*5ce0*/  MUFU.EX2 R108, R162 ;  /* 0x000000a2006c7308 */ /* 0x000e620000000800 */
[----:B------:R-:W-:Y:S01]  /*5cf0*/  F2FP.PACK_AB R5, R194, R195 ;  /* 0x000000c3c205723e */ /* 0x000fe200000000ff */
[----:B------:R-:W-:Y:S01]  /*5d00*/  STS [R181+0x12400], R6 ;  /* 0x01240006b5007388 */ /* 0x000fe20000000800 */
[----:B------:R-:W-:Y:S03]  /*5d10*/  F2FP.PACK_AB R4, R200, R201 ;  /* 0x000000c9c804723e */ /* 0x000fe600000000ff */
[----:B------:R-:W-:Y:S04]  /*5d20*/  STS [R183+0x10000], R5 ;  /* 0x01000005b7007388 */ /* 0x000fe80000000800 */
[----:B------:R-:W-:Y:S01]  /*5d30*/  MUFU.EX2 R177, R66 ;  /* 0x0000004200b17308 */ /* 0x000fe20000000800 */
[----:B------:R3:W-:Y:S09]  /*5d40*/  STS [R183+0x10400], R4 ;  /* 0x01040004b7007388 */ /* 0x0007f20000000800 */
[----:B------:R-:W4:Y:S01]  /*5d50*/  MUFU.EX2 R176, R160 ;  /* 0x000000a000b07308 */ /* 0x000f220000000800 */
[----:B-1----:R-:W-:Y:S05]  /*5d60*/  F2FP.PACK_AB R0, R108, R175 ;  /* 0x000000af6c00723e */ /* 0x002fea00000000ff */
[----:B------:R1:W-:Y:S04]  /*5d70*/  STS [R182+0x10000], R0 ;  /* 0x01000000b6007388 */ /* 0x0003e80000000800 */
[----:B------:R-:W-:Y:S01]  /*5d80*/  MUFU.EX2 R206, R56 ;  /* 0x0000003800ce7308 */ /* 0x000fe20000000800 */
[----:B---3--:R-:W-:Y:S09]  /*5d90*/  F2FP.PACK_AB R4, R197, R199 ;  /* 0x000000c7c504723e */ /* 0x008ff200000000ff */
[----:B------:R-:W3:Y:S01]  /*5da0*/  MUFU.EX2 R205, R57 ;  /* 0x0000003900cd7308 */ /* 0x000ee20000000800 */
[----:B----4-:R-:W-:Y:S05]  /*5db0*/  F2FP.PACK_AB R5, R176, R177 ;  /* 0x000000b1b005723e */ /* 0x010fea00000000ff */
[----:B------:R-:W-:Y:S04]  /*5dc0*/  STS [R182+0x10400], R5 ;  /* 0x01040005b6007388 */ /* 0x000fe80000000800 */
[----:B------:R-:W-:Y:S10]  /*5dd0*/  MUFU.EX2 R208, R58 ;  /* 0x0000003a00d07308 */ /* 0x000ff40000000800 */
[----:B------:R-:W4:Y:S01]  /*5de0*/  MUFU.EX2 R207, R59 ;  /* 0x0000003b00cf7308 */ /* 0x000f220000000800 */
[----:B---3--:R-:W-:Y:S05]  /*5df0*/  F2FP.PACK_AB R7, R205, R206 ;  /* 0x000000cecd07723e */ /* 0x008fea00000000ff */
[----:B------:R-:W-:Y:S04]  /*5e00*/  STS [R183+0x12000], R7 ;  /* 0x01200007b7007388 */ /* 0x000fe80000000800 */
[----:B------:R-:W1:Y:S01]  /*5e10*/  MUFU.EX2 R202, R62 ;  /* 0x0000003e00ca7308 */ /* 0x000e620000000800 */
[----:B----4-:R-:W-:Y:S05]  /*5e20*/  F2FP.PACK_AB R6, R207, R208 ;  /* 0x000000d0cf06723e */ /* 0x010fea00000000ff */
[----:B------:R-:W-:Y:S04]  /*5e30*/  STS [R183+0x12400], R6 ;  /* 0x01240006b7007388 */ /* 0x000fe80000000800 */
[----:B------:R-:W-:Y:S01]  /*5e40*/  STS [R182+0x12000], R4 ;  /* 0x01200004b6007388 */ /* 0x000fe20000000800 */
[----:B-1----:R-:W-:Y:S05]  /*5e50*/  F2FP.PACK_AB R0, R178, R202 ;  /* 0x000000cab200723e */ /* 0x002fea00000000ff */
[----:B------:R1:W-:Y:S04]  /*5e60*/  STS [R182+0x12400], R0 ;  /* 0x01240000b6007388 */ /* 0x0003e80000000800 */
[----:B------:R-:W3:Y:S08]  /*5e70*/  LDSM.16.M88.4 R64, [R150+0x4000] ;  /* 0x004000009640783b */ /* 0x000ef00000000200 */
[----:B------:R-:W2:Y:S08]  /*5e80*/  LDSM.16.M88.4 R60, [R150+0x5000] ;  /* 0x00500000963c783b */ /* 0x000eb00000000200 */
[----:B------:R-:W4:Y:S01]  /*5e90*/  LDSM.16.M88.4 R100, [R151+0x4000] ;  /* 0x004000009764783b */ /* 0x000f220000000200 */
[----:B-1----:R-:W-:Y:S07]  /*5ea0*/  MOV R0, R169 ;  /* 0x000000a900007202 */ /* 0x002fee0000000f00 */
[----:B------:R-:W1:Y:S01]  /*5eb0*/  LDSM.16.M88.4 R104, [R151+0x5000] ;  /* 0x005000009768783b */ /* 0x000e620000000200 */
[-C--:B---3--:R-:W-:Y:S08]  /*5ec0*/  HMMA.16816.F32 R4, R64, R112.reuse, RZ ;  /* 0x000000704004723c */ /* 0x088ff000000018ff */
        /* <DEDUP_REMOVED lines=16> */
[C---:B-1----:R-:W-:Y:S08]  /*5fd0*/  HMMA.16816.F32 R8, R104.reuse, R128, R8 ;  /* 0x000000806808723c */ /* 0x042ff00000001808 */
[-C--:B------:R-:W-:Y:S08]  /*5fe0*/  HMMA.16816.F32 R12, R104, R130.reuse, R12 ;  /* 0x00000082680c723c */ /* 0x080ff0000000180c */
[C---:B------:R-:W-:Y:S01]  /*5ff0*/  FADD.FTZ R5, -R164.reuse, R5 ;  /* 0x00000005a4057221 */ /* 0x040fe20000010100 */
[C---:B------:R-:W-:Y:S03]  /*6000*/  HMMA.16816.F32 R16, R100.reuse, R130, R16 ;  /* 0x000000826410723c */ /* 0x040fe60000001810 */
[----:B------:R-:W-:Y:S02]  /*6010*/  FADD.FTZ R4, -R164, R4 ;  /* 0x00000004a4047221 */ /* 0x000fe40000010100 */
[----:B------:R-:W-:Y:S02]  /*6020*/  FADD.FTZ R7, -R159, R7 ;  /* 0x000000079f077221 */ /* 0x000fe40000010100 */
[----:B------:R-:W-:Y:S01]  /*6030*/  FADD.FTZ R9, -R111, R9 ;  /* 0x000000096f097221 */ /* 0x000fe20000010100 */
[-C--:B------:R-:W-:Y:S01]  /*6040*/  HMMA.16816.F32 R20, R100, R132.reuse, R20 ;  /* 0x000000846414723c */ /* 0x080fe20000001814 */
[----:B------:R-:W-:Y:S03]  /*6050*/  FMUL.FTZ R168, R168, R5 ;  /* 0x00000005a8a87220 */ /* 0x000fe60000410000 */
[----:B------:R-:W-:Y:S02]  /*6060*/  FMUL.FTZ R174, R174, R4 ;  /* 0x00000004aeae7220 */ /* 0x000fe40000410000 */
[----:B------:R-:W-:Y:S02]  /*6070*/  FADD.FTZ R6, -R159, R6 ;  /* 0x000000069f067221 */ /* 0x000fe40000010100 */
        /* <DEDUP_REMOVED lines=11> */
[C---:B------:R-:W-:Y:S02]  /*6130*/  FADD.FTZ R22, -R159.reuse, R22 ;  /* 0x000000169f167221 */ /* 0x040fe40000010100 */
[----:B------:R-:W-:Y:S02]  /*6140*/  FADD.FTZ R21, -R164, R21 ;  /* 0x00000015a4157221 */ /* 0x000fe40000010100 */
[----:B------:R-:W-:Y:S01]  /*6150*/  FADD.FTZ R23, -R159, R23 ;  /* 0x000000179f177221 */ /* 0x000fe20000010100 */
[-C--:B------:R-:W-:Y:S01]  /*6160*/  HMMA.16816.F32 R36, R100, R136.reuse, R36 ;  /* 0x000000886424723c */ /* 0x080fe20000001824 */
[----:B------:R-:W-:Y:S03]  /*6170*/  FMUL.FTZ R166, R166, R21 ;  /* 0x00000015a6a67220 */ /* 0x000fe60000410000 */
[----:B------:R-:W-:Y:S02]  /*6180*/  FADD.FTZ R21, -R110, R27 ;  /* 0x0000001b6e157221 */ /* 0x000fe40000010100 */
[C---:B------:R-:W-:Y:S02]  /*6190*/  FADD.FTZ R24, -R111.reuse, R24 ;  /* 0x000000186f187221 */ /* 0x040fe40000010100 */
        /* <DEDUP_REMOVED lines=15> */
[----:B------:R-:W-:Y:S03]  /*6290*/  FADD.FTZ R39, -R159, R39 ;  /* 0x000000279f277221 */ /* 0x000fe60000010100 */
[C---:B------:R-:W-:Y:S02]  /*62a0*/  FADD.FTZ R11, -R110.reuse, R11 ;  /* 0x0000000b6e0b7221 */ /* 0x040fe40000010100 */
[----:B------:R-:W-:Y:S02]  /*62b0*/  FMUL.FTZ R23, R239, R23 ;  /* 0x00000017ef177220 */ /* 0x000fe40000410000 */
[----:B------:R-:W-:Y:S01]  /*62c0*/  FADD.FTZ R33, -R110, R47 ;  /* 0x0000002f6e217221 */ /* 0x000fe20000010100 */
[C---:B------:R-:W-:Y:S03]  /*62d0*/  HMMA.16816.F32 R56, R104.reuse, R140, R56 ;  /* 0x0000008c6838723c */ /* 0x040fe60000001838 */
[----:B------:R-:W-:Y:S04]  /*62e0*/  FMUL.FTZ R33, R232, R33 ;  /* 0x00000021e8217220 */ /* 0x000fe80000410000 */
[C---:B------:R-:W-:Y:S01]  /*62f0*/  FADD.FTZ R50, -R159.reuse, R50 ;  /* 0x000000329f327221 */ /* 0x040fe20000010100 */
[-C--:B------:R-:W-:Y:S01]  /*6300*/  HMMA.16816.F32 R60, R104, R142.reuse, R60 ;  /* 0x0000008e683c723c */ /* 0x080fe2000000183c */
[----:B------:R-:W-:Y:S03]  /*6310*/  FADD.FTZ R51, -R159, R51 ;  /* 0x000000339f337221 */ /* 0x000fe60000010100 */
[C---:B------:R-:W-:Y:S02]  /*6320*/  FADD.FTZ R48, -R164.reuse, R48 ;  /* 0x00000030a4307221 */ /* 0x040fe40000010100 */
[C---:B------:R-:W-:Y:S01]  /*6330*/  FADD.FTZ R49, -R164.reuse, R49 ;  /* 0x00000031a4317221 */ /* 0x040fe20000010100 */
[----:B------:R-:W-:Y:S01]  /*6340*/  MOV R105, R161 ;  /* 0x000000a100697202 */ /* 0x000fe20000000f00 */
[C---:B------:R-:W-:Y:S01]  /*6350*/  FADD.FTZ R52, -R164.reuse, R52 ;  /* 0x00000034a4347221 */ /* 0x040fe20000010100 */
[----:B------:R-:W-:Y:S03]  /*6360*/  HMMA.16816.F32 R64, R100, R142, R64 ;  /* 0x0000008e6440723c */ /* 0x000fe60000001840 */
[----:B------:R-:W-:Y:S01]  /*6370*/  FADD.FTZ R53, -R164, R53 ;  /* 0x00000035a4357221 */ /* 0x000fe20000010100 */
[----:B------:R-:W-:Y:S01]  /*6380*/  MOV R106, R172 ;  /* 0x000000ac006a7202 */ /* 0x000fe20000000f00 */
[----:B------:R-:W-:Y:S01]  /*6390*/  FMUL.FTZ R172, R234, R20 ;  /* 0x00000014eaac7220 */ /* 0x000fe20000410000 */
[----:B------:R-:W-:Y:S01]  /*63a0*/  MOV R104, R109 ;  /* 0x0000006d00687202 */ /* 0x000fe20000000f00 */
[----:B------:R-:W-:Y:S01]  /*63b0*/  FMUL.FTZ R20, R243, R19 ;  /* 0x00000013f3147220 */ /* 0x000fe20000410000 */
[----:B------:R-:W-:Y:S01]  /*63c0*/  MOV R101, R167 ;  /* 0x000000a700657202 */ /* 0x000fe20000000f00 */
[----:B------:R-:W-:Y:S03]  /*63d0*/  FMUL.FTZ R167, R237, R17 ;  /* 0x00000011eda77220 */ /* 0x000fe60000410000 */
[C---:B------:R-:W-:Y:S01]  /*63e0*/  FADD.FTZ R19, -R111.reuse, R12 ;  /* 0x0000000c6f137221 */ /* 0x040fe20000010100 */
[----:B------:R-:W-:Y:S01]  /*63f0*/  MOV R237, R105 ;  /* 0x0000006900ed7202 */ /* 0x000fe20000000f00 */
[----:B------:R-:W-:Y:S01]  /*6400*/  FMUL.FTZ R105, R240, R22 ;  /* 0x00000016f0697220 */ /* 0x000fe20000410000 */
[----:B------:R-:W-:Y:S01]  /*6410*/  MOV R103, R171 ;  /* 0x000000ab00677202 */ /* 0x000fe20000000f00 */
[----:B------:R-:W-:Y:S01]  /*6420*/  FADD.FTZ R22, -R111, R25 ;  /* 0x000000196f167221 */ /* 0x000fe20000010100 */
[----:B------:R-:W-:Y:S01]  /*6430*/  MOV R102, R163 ;  /* 0x000000a300667202 */ /* 0x000fe20000000f00 */
[----:B------:R-:W-:Y:S01]  /*6440*/  FMUL.FTZ R12, R237, R9 ;  /* 0x00000009ed0c7220 */ /* 0x000fe20000410000 */
[----:B------:R-:W-:Y:S01]  /*6450*/  MOV R100, R170 ;  /* 0x000000aa00647202 */ /* 0x000fe20000000f00 */
[----:B------:R-:W-:Y:S01]  /*6460*/  FADD.FTZ R9, -R110, R26 ;  /* 0x0000001a6e097221 */ /* 0x000fe20000010100 */
[----:B------:R-:W-:Y:S01]  /*6470*/  MOV R107, R173 ;  /* 0x000000ad006b7202 */ /* 0x000fe20000000f00 */
[----:B------:R-:W-:Y:S01]  /*6480*/  FMUL.FTZ R25, R68, R15 ;  /* 0x0000000f44197220 */ /* 0x000fe20000410000 */
[----:B------:R-:W-:Y:S01]  /*6490*/  MOV R5, R102 ;  /* 0x0000006600057202 */ /* 0x000fe20000000f00 */
[----:B------:R-:W-:Y:S01]  /*64a0*/  FMUL.FTZ R9, R3, R9 ;  /* 0x0000000903097220 */ /* 0x000fe20000410000 */
[----:B------:R1:W5:Y:S01]  /*64b0*/  LDL.LU R68, [R1+0x58] ;  /* 0x0000580001447983 */ /* 0x0003620000300800 */
[----:B------:R-:W-:Y:S01]  /*64c0*/  FMUL.FTZ R173, R238, R16 ;  /* 0x00000010eead7220 */ /* 0x000fe20000410000 */
[----:B------:R-:W-:Y:S01]  /*64d0*/  MOV R238, R103 ;  /* 0x0000006700ee7202 */ /* 0x000fe20000000f00 */
[----:B------:R-:W-:Y:S01]  /*64e0*/  FADD.FTZ R64, -R164, R64 ;  /* 0x00000040a4407221 */ /* 0x000fe20000010100 */
[----:B------:R1:W5:Y:S01]  /*64f0*/  LDL.LU R3, [R1+0x54] ;  /* 0x0000540001037983 */ /* 0x0003620000300800 */
[----:B------:R-:W-:Y:S01]  /*6500*/  FMUL.FTZ R101, R101, R7 ;  /* 0x0000000765657220 */ /* 0x000fe20000410000 */
[----:B------:R-:W-:Y:S01]  /*6510*/  MOV R4, R100 ;  /* 0x0000006400047202 */ /* 0x000fe20000000f00 */
[----:B------:R-:W-:Y:S01]  /*6520*/  FADD.FTZ R7, -R110, R10 ;  /* 0x0000000a6e077221 */ /* 0x000fe20000010100 */
[----:B------:R1:W5:Y:S01]  /*6530*/  LDL.LU R2, [R1+0x50] ;  /* 0x0000500001027983 */ /* 0x0003620000300800 */
[----:B------:R-:W-:Y:S01]  /*6540*/  FMUL.FTZ R19, R238, R19 ;  /* 0x00000013ee137220 */ /* 0x000fe20000410000 */
[----:B------:R-:W-:Y:S01]  /*6550*/  MOV R17, R104 ;  /* 0x0000006800117202 */ /* 0x000fe20000000f00 */
[----:B------:R-:W-:Y:S01]  /*6560*/  FMUL.FTZ R170, R220, R36 ;  /* 0x00000024dcaa7220 */ /* 0x000fe20000410000 */
[----:B------:R-:W-:Y:S01]  /*6570*/  MOV R16, R106 ;  /* 0x0000006a00107202 */ /* 0x000fe20000000f00 */
[----:B------:R-:W-:Y:S01]  /*6580*/  FMUL.FTZ R106, R244, R18 ;  /* 0x00000012f46a7220 */ /* 0x000fe20000410000 */
[----:B------:R-:W-:Y:S01]  /*6590*/  MOV R238, R4 ;  /* 0x0000000400ee7202 */ /* 0x000fe20000000f00 */
[----:B------:R-:W-:Y:S01]  /*65a0*/  FMUL.FTZ R18, R5, R13 ;  /* 0x0000000d05127220 */ /* 0x000fe20000410000 */
[----:B------:R-:W-:Y:S01]  /*65b0*/  MOV R5, R0 ;  /* 0x0000000000057202 */ /* 0x000fe20000000f00 */
[----:B------:R-:W-:Y:S02]  /*65c0*/  FMUL.FTZ R163, R209, R37 ;  /* 0x00000025d1a37220 */ /* 0x000fe40000410000 */
        /* <DEDUP_REMOVED lines=19> */
[C---:B------:R-:W-:Y:S01]  /*6700*/  FADD.FTZ R51, -R111.reuse, R56 ;  /* 0x000000386f337221 */ /* 0x040fe20000010100 */
[----:B------:R-:W-:Y:S01]  /*6710*/  MOV R56, R193 ;  /* 0x000000c100387202 */ /* 0x000fe20000000f00 */
[C---:B------:R-:W-:Y:S01]  /*6720*/  FADD.FTZ R50, -R111.reuse, R57 ;  /* 0x000000396f327221 */ /* 0x040fe20000010100 */
[----:B------:R-:W-:Y:S01]  /*6730*/  MOV R57, R192 ;  /* 0x000000c000397202 */ /* 0x000fe20000000f00 */
        /* <DEDUP_REMOVED lines=46> */
[----:B-1----:R-:W-:Y:S01]  /*6a20*/  IMAD.MOV.U32 R11, RZ, RZ, c[0x0][0x190] ;  /* 0x00006400ff0b7624 */ /* 0x002fe200078e00ff */
        /* <DEDUP_REMOVED lines=32> */
.L_x_118:
[----:B-1----:R-:W-:Y:S01]  /*6c30*/  F2FP.PACK_AB R32, R168, R174 ;  /* 0x000000aea820723e */ /* 0x002fe200000000ff */
        /* <DEDUP_REMOVED lines=66> */
[----:B-----5:R-:W-:Y:S04]  /*7060*/  LDSM.16.MT88.4 R4, [R2+0x10000] ;  /* 0x010000000204783b */ /* 0x020fe80000004200 */
[----:B------:R-:W1:Y:S04]  /*7070*/  LDSM.16.MT88.4 R8, [R0+0x4000] ;  /* 0x004000000008783b */ /* 0x000e680000004200 */
[----:B------:R-:W3:Y:S04]  /*7080*/  LDSM.16.MT88.4 R12, [R2+0x14000] ;  /* 0x01400000020c783b */ /* 0x000ee80000004200 */
[----:B------:R-:W-:Y:S04]  /*7090*/  LDSM.16.MT88.4 R16, [R2+0x10800] ;  /* 0x010800000210783b */ /* 0x000fe80000004200 */
[----:B------:R-:W4:Y:S04]  /*70a0*/  LDSM.16.MT88.4 R20, [R0+0x4400] ;  /* 0x004400000014783b */ /* 0x000f280000004200 */
[----:B------:R-:W4:Y:S01]  /*70b0*/  LDSM.16.MT88.4 R24, [R2+0x14800] ;  /* 0x014800000218783b */ /* 0x000f220000004200 */
        /* <DEDUP_REMOVED lines=8> */
[C---:B------:R-:W-:Y:S08]  /*7140*/  HMMA.16816.F32 R72, R24.reuse, R20, R72 ;  /* 0x000000141848723c */ /* 0x040ff00000001848 */
        /* <DEDUP_REMOVED lines=67> */
.L_x_119:
[----:B------:R-:W2:Y:S01]  /*7580*/  LDL R54, [R1] ;  /* 0x0000000001367983 */ /* 0x000ea20000100800 */
[----:B------:R-:W-:Y:S01]  /*7590*/  IMAD.U32 R59, RZ, RZ, UR24 ;  /* 0x00000018ff3b7e24 */ /* 0x000fe2000f8e00ff */
[----:B------:R-:W-:Y:S01]  /*75a0*/  ULOP3.LUT UR9, UR5, 0x1, URZ, 0xc0, !UPT ;  /* 0x0000000105097892 */ /* 0x000fe2000f8ec03f */
[----:B------:R-:W-:Y:S01]  /*75b0*/  IMAD.U32 R58, RZ, RZ, UR23 ;  /* 0x00000017ff3a7e24 */ /* 0x000fe2000f8e00ff */
[----:B------:R-:W3:Y:S01]  /*75c0*/  LDL R53, [R1+0x18] ;  /* 0x0000180001357983 */ /* 0x000ee20000100800 */
[----:B------:R-:W-:Y:S01]  /*75d0*/  IMAD.U32 R55, RZ, RZ, UR20 ;  /* 0x00000014ff377e24 */ /* 0x000fe2000f8e00ff */
[----:B------:R-:W-:Y:S02]  /*75e0*/  UISETP.NE.U32.AND UP0, UPT, UR9, 0x1, UPT ;  /* 0x000000010900788c */ /* 0x000fe4000bf05070 */
[----:B------:R-:W-:Y:S01]  /*75f0*/  LDSM.16.M88.4 R16, [R147] ;  /* 0x000000009310783b */ /* 0x000fe20000000200 */
[----:B------:R-:W-:Y:S02]  /*7600*/  UISETP.GT.AND UP2, UPT, UR5, UR16, UPT ;  /* 0x000000100500728c */ /* 0x000fe4000bf44270 */
[----:B------:R-:W-:Y:S01]  /*7610*/  UIADD3 UR5, UR5, -0x1, URZ ;  /* 0xffffffff05057890 */ /* 0x000fe2000fffe03f */
[----:B------:R-:W4:Y:S04]  /*7620*/  LDSM.16.MT88.4 R20, [R0+0x6000] ;  /* 0x006000000014783b */ /* 0x000f280000004200 */
[----:B------:R-:W1:Y:S04]  /*7630*/  LDSM.16.M88.4 R12, [R147+0x2000] ;  /* 0x00200000930c783b */ /* 0x000e680000000200 */
[----:B------:R-:W-:Y:S04]  /*7640*/  LDSM.16.M88.4 R24, [R154] ;  /* 0x000000009a18783b */ /* 0x000fe80000000200 */
[----:B------:R-:W1:Y:S04]  /*7650*/  LDSM.16.MT88.4 R28, [R0+0x6400] ;  /* 0x00640000001c783b */ /* 0x000e680000004200 */
[----:B------:R-:W1:Y:S04]  /*7660*/  LDSM.16.M88.4 R32, [R157] ;  /* 0x000000009d20783b */ /* 0x000e680000000200 */
[----:B------:R-:W-:Y:S04]  /*7670*/  LDSM.16.M88.4 R36, [R149] ;  /* 0x000000009524783b */ /* 0x000fe80000000200 */
[----:B------:R-:W1:Y:S04]  /*7680*/  LDSM.16.MT88.4 R40, [R0+0x6800] ;  /* 0x006800000028783b */ /* 0x000e680000004200 */
[----:B------:R-:W1:Y:S04]  /*7690*/  LDSM.16.M88.4 R44, [R149+0x2000] ;  /* 0x00200000952c783b */ /* 0x000e680000000200 */
[----:B------:R-:W-:Y:S01]  /*76a0*/  LDSM.16.MT88.4 R48, [R0+0x6c00] ;  /* 0x006c00000030783b */ /* 0x000fe20000004200 */
[-C--:B-1--4-:R-:W-:Y:S08]  /*76b0*/  HMMA.16816.F32 R4, R16, R20.reuse, RZ ;  /* 0x000000141004723c */ /* 0x092ff000000018ff */
[C---:B------:R-:W-:Y:S08]  /*76c0*/  HMMA.16816.F32 R8, R12.reuse, R20, RZ ;  /* 0x000000140c08723c */ /* 0x040ff000000018ff */
[-C--:B------:R-:W-:Y:S08]  /*76d0*/  HMMA.16816.F32 R12, R12, R22.reuse, RZ ;  /* 0x000000160c0c723c */ /* 0x080ff000000018ff */
[----:B------:R-:W-:Y:S01]  /*76e0*/  HMMA.16816.F32 R16, R16, R22, RZ ;  /* 0x000000161010723c */ /* 0x000fe200000018ff */
[----:B------:R-:W1:Y:S07]  /*76f0*/  LDSM.16.M88.4 R20, [R148] ;  /* 0x000000009414783b */ /* 0x000e6e0000000200 */
[-C--:B------:R-:W-:Y:S08]  /*7700*/  HMMA.16816.F32 R4, R24, R28.reuse, R4 ;  /* 0x0000001c1804723c */ /* 0x080ff00000001804 */
[C---:B------:R-:W-:Y:S08]  /*7710*/  HMMA.16816.F32 R8, R32.reuse, R28, R8 ;  /* 0x0000001c2008723c */ /* 0x040ff00000001808 */
[-C--:B------:R-:W-:Y:S01]  /*7720*/  HMMA.16816.F32 R12, R32, R30.reuse, R12 ;  /* 0x0000001e200c723c */ /* 0x080fe2000000180c */
[----:B------:R-:W4:Y:S07]  /*7730*/  LDSM.16.M88.4 R32, [R148+0x2000] ;  /* 0x002000009420783b */ /* 0x000f2e0000000200 */
        /* <DEDUP_REMOVED lines=11> */
[C---:B----4-:R-:W-:Y:S08]  /*77f0*/  HMMA.16816.F32 R8, R32.reuse, R48, R8 ;  /* 0x000000302008723c */ /* 0x050ff00000001808 */
[-C--:B------:R-:W-:Y:S01]  /*7800*/  HMMA.16816.F32 R12, R32, R50.reuse, R12 ;  /* 0x00000032200c723c */ /* 0x080fe2000000180c */
[----:B------:R-:W1:Y:S07]  /*7810*/  LDSM.16.M88.4 R32, [R155] ;  /* 0x000000009b20783b */ /* 0x000e6e0000000200 */
        /* <DEDUP_REMOVED lines=15> */
[----:B----4-:R-:W-:Y:S04]  /*7910*/  IMAD.U32 R0, RZ, RZ, UR17 ;  /* 0x00000011ff007e24 */ /* 0x010fe8000f8e00ff */
[----:B------:R-:W-:Y:S07]  /*7920*/  HMMA.16816.F32 R16, R36, R42, R16 ;  /* 0x0000002a2410723c */ /* 0x000fee0000001810 */
[----:B------:R-:W-:Y:S01]  /*7930*/  IMAD.U32 R42, RZ, RZ, UR28 ;  /* 0x0000001cff2a7e24 */ /* 0x000fe2000f8e00ff */
[-C--:B------:R-:W-:Y:S01]  /*7940*/  HMMA.16816.F32 R4, R20, R48.reuse, R4 ;  /* 0x000000301404723c */ /* 0x080fe20000001804 */
[----:B------:R-:W-:Y:S03]  /*7950*/  IMAD.U32 R38, RZ, RZ, UR26 ;  /* 0x0000001aff267e24 */ /* 0x000fe6000f8e00ff */
[----:B------:R-:W-:Y:S04]  /*7960*/  IMAD.U32 R36, RZ, RZ, UR25 ;  /* 0x00000019ff247e24 */ /* 0x000fe8000f8e00ff */
[C---:B------:R-:W-:Y:S07]  /*7970*/  HMMA.16816.F32 R8, R44.reuse, R48, R8 ;  /* 0x000000302c08723c */ /* 0x040fee0000001808 */
        /* <DEDUP_REMOVED lines=9> */
[----:B------:R-:W-:Y:S01]  /*7a10*/  LEA R193, P0, R21, R56, 0x2 ;  /* 0x0000003815c17211 */ /* 0x000fe200078010ff */
[----:B------:R-:W-:Y:S02]  /*7a20*/  IMAD.U32 R23, RZ, RZ, UR30 ;  /* 0x0000001eff177e24 */ /* 0x000fe4000f8e00ff */
[C---:B-1----:R-:W-:Y:S01]  /*7a30*/  HMMA.16816.F32 R8, R32.reuse, R28, R8 ;  /* 0x0000001c2008723c */ /* 0x042fe20000001808 */
[----:B------:R-:W-:Y:S03]  /*7a40*/  IMAD.U32 R56, RZ, RZ, UR21 ;  /* 0x00000015ff387e24 */ /* 0x000fe6000f8e00ff */
        /* <DEDUP_REMOVED lines=9> */
[----:B--2---:R-:W-:Y:S01]  /*7ae0*/  @P1 IADD3 R20, P2, R54, UR12, RZ ;  /* 0x0000000c36141c10 */ /* 0x004fe2000ff5e0ff */
[----:B------:R-:W-:Y:S01]  /*7af0*/  IMAD.U32 R32, RZ, RZ, UR23 ;  /* 0x00000017ff207e24 */ /* 0x000fe2000f8e00ff */
[----:B------:R-:W-:Y:S01]  /*7b00*/  @UP3 UIADD3 UR12, UP1, UR12, -0x200, URZ ;  /* 0xfffffe000c0c3890 */ /* 0x000fe2000ff3e03f */
[----:B------:R-:W-:Y:S01]  /*7b10*/  IMAD.U32 R24, RZ, RZ, UR29 ;  /* 0x0000001dff187e24 */ /* 0x000fe2000f8e00ff */
[----:B---3--:R-:W-:Y:S01]  /*7b20*/  @P1 IADD3.X R21, R53, UR11, RZ, P2, !PT ;  /* 0x0000000b35151c10 */ /* 0x008fe200097fe4ff */
[----:B------:R-:W-:Y:S01]  /*7b30*/  IMAD.U32 R25, RZ, RZ, UR28 ;  /* 0x0000001cff197e24 */ /* 0x000fe2000f8e00ff */
[----:B------:R-:W-:Y:S02]  /*7b40*/  @UP3 UIADD3.X UR11, UR11, -0x1, URZ, UP1, !UPT ;  /* 0xffffffff0b0b3890 */ /* 0x000fe40008ffe43f */
[----:B------:R-:W-:Y:S01]  /*7b50*/  IMAD.U32 R27, RZ, RZ, UR27 ;  /* 0x0000001bff1b7e24 */ /* 0x000fe2000f8e00ff */
[----:B------:R1:W5:Y:S01]  /*7b60*/  @P1 LDG.E R249, [R20.64] ;  /* 0x0000000614f91981 */ /* 0x000362000c1e1900 */
[----:B------:R-:W-:Y:S02]  /*7b70*/  IMAD.U32 R31, RZ, RZ, UR26 ;  /* 0x0000001aff1f7e24 */ /* 0x000fe4000f8e00ff */
[----:B------:R-:W-:Y:S01]  /*7b80*/  IMAD.U32 R30, RZ, RZ, UR22 ;  /* 0x00000016ff1e7e24 */ /* 0x000fe2000f8e00ff */
[----:B------:R1:W5:Y:S01]  /*7b90*/  @P1 LDG.E R250, [R20.64+0x20] ;  /* 0x0000200614fa1981 */ /* 0x000362000c1e1900 */
[----:B------:R-:W-:Y:S02]  /*7ba0*/  IMAD.U32 R33, RZ, RZ, UR18 ;  /* 0x00000012ff217e24 */ /* 0x000fe4000f8e00ff */
[----:B------:R-:W-:Y:S01]  /*7bb0*/  IMAD.U32 R26, RZ, RZ, UR20 ;  /* 0x00000014ff1a7e24 */ /* 0x000fe2000f8e00ff */
[----:B------:R1:W5:Y:S01]  /*7bc0*/  @P1 LDG.E R247, [R20.64+0x100] ;  /* 0x0001000614f71981 */ /* 0x000362000c1e1900 */
[----:B------:R-:W-:Y:S02]  /*7bd0*/  IMAD.U32 R54, RZ, RZ, UR19 ;  /* 0x00000013ff367e24 */ /* 0x000fe4000f8e00ff */
[----:B------:R-:W-:Y:S01]  /*7be0*/  IMAD.U32 R53, RZ, RZ, UR18 ;  /* 0x00000012ff357e24 */ /* 0x000fe2000f8e00ff */
[----:B------:R1:W5:Y:S02]  /*7bf0*/  @P1 LDG.E R248, [R20.64+0x120] ;  /* 0x0001200614f81981 */ /* 0x000364000c1e1900 */
        /* <DEDUP_REMOVED lines=185> */
.L_x_121:
        /* <DEDUP_REMOVED lines=10> */
[----:B------:R-:W-:Y:S02]  /*8830*/  ULDC.64 UR12, c[0x0][0x390] ;  /* 0x0000e400000c7ab9 */ /* 0x000fe40000000a00 */
[----:B------:R-:W-:-:S02]  /*8840*/  UIMAD UR9, UR33, UR5, UR9 ;  /* 0x00000005210972a4 */ /* 0x000fc4000f8e0209 */
[----:B------:R-:W-:-:S04]  /*8850*/  UIMAD UR5, UR11, UR12, URZ ;  /* 0x0000000c0b0572a4 */ /* 0x000fc8000f8e023f */
[----:B------:R-:W-:Y:S02]  /*8860*/  UIMAD UR13, UR46, UR13, UR5 ;  /* 0x0000000d2e0d72a4 */ /* 0x000fe4000f8e0205 */
[----:B------:R-:W-:-:S04]  /*8870*/  UIMAD.WIDE.U32 UR4, UR33, UR4, URZ ;  /* 0x00000004210472a5 */ /* 0x000fc8000f8e003f */
[----:B------:R-:W-:-:S04]  /*8880*/  UIADD3 UR5, UR5, UR9, URZ ;  /* 0x0000000905057290 */ /* 0x000fc8000fffe03f */
[----:B------:R-:W-:-:S04]  /*8890*/  UIMAD.WIDE.U32 UR4, UR46, UR12, UR4 ;  /* 0x0000000c2e0472a5 */ /* 0x000fc8000f8e0004 */
[----:B------:R-:W-:-:S03]  /*88a0*/  UIADD3 UR11, UR5, UR13, URZ ;  /* 0x0000000d050b7290 */ /* 0x000fc6000fffe03f */
[----:B------:R-:W-:Y:S02]  /*88b0*/  UMOV UR9, UR4 ;  /* 0x0000000400097c82 */ /* 0x000fe40008000000 */
.L_x_122:
[----:B------:R-:W-:Y:S01]  /*88c0*/  BAR.SYNC.DEFER_BLOCKING 0x0 ;  /* 0x0000000000007b1d */ /* 0x000fe20000010000 */
[----:B------:R-:W-:Y:S01]  /*88d0*/  USHF.L.U32 UR4, UR10, 0x7, URZ ;  /* 0x000000070a047899 */ /* 0x000fe2000800063f */
[--C-:B-1----:R-:W-:Y:S01]  /*88e0*/  SHF.R.S32.HI R5, RZ, 0x1f, R228.reuse ;  /* 0x0000001fff057819 */ /* 0x102fe200000114e4 */
[----:B------:R-:W-:Y:S01]  /*88f0*/  IMAD.MOV.U32 R4, RZ, RZ, R228 ;  /* 0x000000ffff047224 */ /* 0x000fe200078e00e4 */
[----:B------:R-:W-:Y:S01]  /*8900*/  UIMAD UR8, UR10, -0x80, UR8 ;  /* 0xffffff800a0878a4 */ /* 0x000fe2000f8e0208 */
[----:B------:R-:W-:Y:S01]  /*8910*/  ISETP.GE.AND P1, PT, R228, c[0x0][0x220], PT ;  /* 0x00008800e4007a0c */ /* 0x000fe20003f26270 */
[----:B------:R-:W1:Y:S01]  /*8920*/  S2R R14, SR_TID.X ;  /* 0x00000000000e7919 */ /* 0x000e620000002100 */
[----:B------:R-:W-:Y:S01]  /*8930*/  USHF.R.S32.HI UR5, URZ, 0x1f, UR4 ;  /* 0x0000001f3f057899 */ /* 0x000fe20008011404 */
[----:B------:R-:W-:Y:S01]  /*8940*/  IMAD.U32 R12, RZ, RZ, UR4 ;  /* 0x00000004ff0c7e24 */ /* 0x000fe2000f8e00ff */
[----:B------:R-:W-:Y:S01]  /*8950*/  ULDC.64 UR12, c[0x0][0x3a0] ;  /* 0x0000e800000c7ab9 */ /* 0x000fe20000000a00 */
[----:B------:R-:W2:Y:S01]  /*8960*/  S2R R15, SR_TID.X ;  /* 0x00000000000f7919 */ /* 0x000ea20000002100 */
[----:B------:R-:W-:Y:S01]  /*8970*/  UIMAD UR12, UR5, UR12, URZ ;  /* 0x0000000c050c72a4 */ /* 0x000fe2000f8e023f */
[----:B------:R-:W-:Y:S01]  /*8980*/  IMAD.WIDE.U32 R6, R12, c[0x0][0x3a0], R4 ;  /* 0x0000e8000c067a25 */ /* 0x000fe200078e0004 */
[----:B------:R-:W-:Y:S01]  /*8990*/  USHF.R.S32.HI UR16, URZ, 0x1f, UR51 ;  /* 0x0000001f3f107899 */ /* 0x000fe20008011433 */
[----:B------:R-:W-:Y:S01]  /*89a0*/  BSSY B0, `(.L_x_123) ;  /* 0x000001e000007945 */ /* 0x000fe20003800000 */
[----:B------:R-:W-:-:S02]  /*89b0*/  UIMAD UR12, UR4, UR13, UR12 ;  /* 0x0000000d040c72a4 */ /* 0x000fc4000f8e020c */
[----:B------:R-:W-:-:S04]  /*89c0*/  IADD3 R6, P0, R6, UR14, RZ ;  /* 0x0000000e06067c10 */ /* 0x000fc8000ff1e0ff */
[----:B------:R-:W-:Y:S01]  /*89d0*/  IMAD.U32 R0, RZ, RZ, UR12 ;  /* 0x0000000cff007e24 */ /* 0x000fe2000f8e00ff */
[----:B------:R-:W-:Y:S01]  /*89e0*/  ULDC.64 UR12, c[0x0][0x3b8] ;  /* 0x0000ee00000c7ab9 */ /* 0x000fe20000000a00 */
[----:B------:R3:W4:Y:S01]  /*89f0*/  LDS.128 R16, [R52+0x7000] ;  /* 0x0070000034107984 */ /* 0x0007220000000c00 */
[----:B------:R-:W-:Y:S02]  /*8a00*/  UIMAD UR12, UR16, UR12, URZ ;  /* 0x0000000c100c72a4 */ /* 0x000fe4000f8e023f */
[----:B------:R-:W-:Y:S01]  /*8a10*/  IADD3.X R7, R7, UR15, R0, P0, !PT ;  /* 0x0000000f07077c10 */ /* 0x000fe200087fe400 */
[----:B------:R-:W-:Y:S01]  /*8a20*/  IMAD.U32 R0, RZ, RZ, UR51 ;  /* 0x00000033ff007e24 */ /* 0x000fe2000f8e00ff */
[----:B------:R3:W3:Y:S01]  /*8a30*/  LDS.128 R20, [R52+0x8000] ;  /* 0x0080000034147984 */ /* 0x0006e20000000c00 */
[----:B------:R-:W-:Y:S01]  /*8a40*/  UIMAD UR12, UR51, UR13, UR12 ;  /* 0x0000000d330c72a4 */ /* 0x000fe2000f8e020c */
[----:B-1----:R-:W-:Y:S01]  /*8a50*/  SHF.R.S32.HI R14, RZ, 0x1f, R14 ;  /* 0x0000001fff0e7819 */ /* 0x002fe2000001140e */
[----:B------:R-:W-:Y:S01]  /*8a60*/  IMAD.WIDE.U32 R6, R0, c[0x0][0x3b8], R6 ;  /* 0x0000ee0000067a25 */ /* 0x000fe200078e0006 */
[----:B------:R1:W1:Y:S02]  /*8a70*/  LDS.128 R24, [R52+0x9000] ;  /* 0x0090000034187984 */ /* 0x0002640000000c00 */
[----:B--2---:R-:W-:-:S02]  /*8a80*/  LEA.HI R14, R14, R15, RZ, 0x2 ;  /* 0x0000000f0e0e7211 */ /* 0x004fc400078f10ff */
[----:B------:R-:W-:Y:S02]  /*8a90*/  IADD3 R3, R7, UR12, RZ ;  /* 0x0000000c07037c10 */ /* 0x000fe4000fffe0ff */
[----:B------:R-:W-:-:S04]  /*8aa0*/  SHF.R.S32.HI R14, RZ, 0x2, R14 ;  /* 0x00000002ff0e7819 */ /* 0x000fc8000001140e */
[----:B------:R-:W-:Y:S02]  /*8ab0*/  ISETP.GE.OR P2, PT, R14, UR8, P1 ;  /* 0x000000080e007c0c */ /* 0x000fe40008f46670 */
[----:B------:R-:W-:-:S11]  /*8ac0*/  SHF.R.S32.HI R13, RZ, 0x1f, R14 ;  /* 0x0000001fff0d7819 */ /* 0x000fd6000001140e */
[----:B------:R-:W-:Y:S05]  /*8ad0*/  @P2 BRA `(.L_x_124) ;  /* 0x000000a000002947 */ /* 0x000fea0003800000 */
[----:B-1-3--:R-:W1:Y:S01]  /*8ae0*/  LDS.128 R52, [R52+0x6000] ;  /* 0x0060000034347984 */ /* 0x00ae620000000c00 */
        /* <DEDUP_REMOVED lines=9> */
.L_x_124:
[----:B------:R-:W-:Y:S05]  /*8b80*/  BSYNC B0 ;  /* 0x0000000000007941 */ /* 0x000fea0003800000 */
.L_x_123:
        /* <DEDUP_REMOVED lines=13> */
[----:B----4-:R1:W-:Y:S02]  /*8c60*/  STG.E.128 [R6.64], R16 ;  /* 0x0000001006007986 */ /* 0x0103e4000c101d06 */
.L_x_126:
[----:B------:R-:W-:Y:S05]  /*8c70*/  BSYNC B0 ;  /* 0x0000000000007941 */ /* 0x000fea0003800000 */
.L_x_125:
        /* <DEDUP_REMOVED lines=25> */
.L_x_128:
[----:B------:R-:W-:Y:S05]  /*8e10*/  BSYNC B0 ;  /* 0x0000000000007941 */ /* 0x000fea0003800000 */
.L_x_127:
        /* <DEDUP_REMOVED lines=10> */
[----:B------:R1:W-:Y:S02]  /*8ec0*/  STG.E.128 [R4.64], R24 ;  /* 0x0000001804007986 */ /* 0x0003e4000c101d06 */
.L_x_101:
[----:B------:R-:W-:Y:S05]  /*8ed0*/  BSYNC B1 ;  /* 0x0000000000017941 */ /* 0x000fea0003800000 */
.L_x_87:
        /* <DEDUP_REMOVED lines=11> */
.L_x_129:
[----:B------:R-:W-:Y:S05]  /*8f90*/  EXIT ;  /* 0x000000000000794d */ /* 0x000fea0003800000 */
.L_x_131:
        /* <DEDUP_REMOVED lines=14> */
.L_x_687:


//--------------------- .text._ZN5flash27flash_bwd_convert_dq_kernelI23Flash_bwd_kernel_traitsILi32ELi128ELi128ELi8ELi4ELi4ELi4ELb1ELb0EN7cutlass6half_tE19Flash_kernel_traitsILi32ELi128ELi128ELi8ES3_EEEEvNS_16Flash_bwd_paramsEi --------------------------
	.section	.text._ZN5flash27flash_bwd_convert_dq_kernelI23Flash_bwd_kernel_traitsILi32ELi128ELi128ELi8ELi4ELi4ELi4ELb1ELb0EN7cutlass6half_tE19Flash_kernel_traitsILi32ELi128ELi128ELi8ES3_EEEEvNS_16Flash_bwd_paramsEi,"ax",@progbits
	.sectioninfo	@"SHI_REGISTERS=48"
	.align	128
        .global         _ZN5flash27flash_bwd_convert_dq_kernelI23Flash_bwd_kernel_traitsILi32ELi128ELi128ELi8ELi4ELi4ELi4ELb1ELb0EN7cutlass6half_tE19Flash_kernel_traitsILi32ELi128ELi128ELi8ES3_EEEEvNS_16Flash_bwd_paramsEi
        .type           _ZN5flash27flash_bwd_convert_dq_kernelI23Flash_bwd_kernel_traitsILi32ELi128ELi128ELi8ELi4ELi4ELi4ELb1ELb0EN7cutlass6half_tE19Flash_kernel_traitsILi32ELi128ELi128ELi8ES3_EEEEvNS_16Flash_bwd_paramsEi,@function
        .size           _ZN5flash27flash_bwd_convert_dq_kernelI23Flash_bwd_kernel_traitsILi32ELi128ELi128ELi8ELi4ELi4ELi4ELb1ELb0EN7cutlass6half_tE19Flash_kernel_traitsILi32ELi128ELi128ELi8ES3_EEEEvNS_16Flash_bwd_paramsEi,(.L_x_688 - _ZN5flash27flash_bwd_convert_dq_kernelI23Flash_bwd_kernel_traitsILi32ELi128ELi128ELi8ELi4ELi4ELi4ELb1ELb0EN7cutlass6half_tE19Flash_kernel_traitsILi32ELi128ELi128ELi8ES3_EEEEvNS_16Flash_bwd_paramsEi)
        .other          _ZN5flash27flash_bwd_convert_dq_kernelI23Flash_bwd_kernel_traitsILi32ELi128ELi128ELi8ELi4ELi4ELi4ELb1ELb0EN7cutlass6half_tE19Flash_kernel_traitsILi32ELi128ELi128ELi8ES3_EEEEvNS_16Flash_bwd_paramsEi,@"STO_CUDA_ENTRY STV_DEFAULT"
_ZN5flash27flash_bwd_convert_dq_kernelI23Flash_bwd_kernel_traitsILi32ELi128ELi128ELi8ELi4ELi4ELi4ELb1ELb0EN7cutlass6half_tE19Flash_kernel_traitsILi32ELi128ELi128ELi8ES3_EEEEvNS_16Flash_bwd_paramsEi:
.text._ZN5flash27flash_bwd_convert_dq_kernelI23Flash_bwd_kernel_traitsILi32ELi128ELi128ELi8ELi4ELi4ELi4ELb1ELb0EN7cutlass6half_tE19Flash_kernel_traitsILi32ELi128ELi128ELi8ES3_EEEEvNS_16Flash_bwd_paramsEi:
[----:B------:R-:W-:Y:S02]  /*0000*/  MOV R1, c[0x0][0x28] ;  /* 0x00000a0000017a02 */ /* 0x000fe40000000f00 */
[----:B------:R-:W0:Y:S01]  /*0010*/  S2R R9, SR_CTAID.Y ;  /* 0x0000000000097919 */ /* 0x000e220000002600 */
[----:B------:R-:W-:Y:S01]  /*0020*/  ISETP.NE.U32.AND P0, PT, RZ, c[0x0][0x240], PT ;  /* 0x00009000ff007a0c */ /* 0x000fe20003f05070 */
[----:B------:R-:W-:Y:S01]  /*0030*/  HFMA2.MMA R4, -RZ, RZ, 0, 2.384185791015625e-07 ;  /* 0x00000004ff047435 */ /* 0x000fe200000001ff */
[----:B------:R-:W-:Y:S01]  /*0040*/  MOV R13, 0xffffffff ;  /* 0xffffffff000d7802 */ /* 0x000fe20000000f00 */
[----:B------:R-:W-:Y:S01]  /*0050*/  ULDC.64 UR4, c[0x0][0x118] ;  /* 0x0000460000047ab9 */ /* 0x000fe20000000a00 */
[----:B------:R-:W-:-:S07]  /*0060*/  ISETP.NE.AND.EX P0, PT, RZ, c[0x0][0x244], PT, P0 ;  /* 0x00009100ff007a0c */ /* 0x000fce0003f05300 */
[----:B0-----:R-:W-:-:S06]  /*0070*/  IMAD.WIDE R4, R9, R4, c[0x0][0x240] ;  /* 0x0000900009047625 */ /* 0x001fcc00078e0204 */
[----:B------:R-:W2:Y:S04]  /*0080*/  @P0 LDG.E R13, [R4.64] ;  /* 0x00000004040d0981 */ /* 0x000ea8000c1e1900 */
[----:B------:R-:W2:Y:S04]  /*0090*/  @P0 LDG.E R2, [R4.64+0x4] ;  /* 0x0000040404020981 */ /* 0x000ea8000c1e1900 */
[----:B------:R-:W0:Y:S01]  /*00a0*/  S2R R0, SR_CTAID.X ;  /* 0x0000000000007919 */ /* 0x000e220000002500 */
[----:B--2---:R-:W-:Y:S02]  /*00b0*/  @P0 IADD3 R3, R2, -R13, RZ ;  /* 0x8000000d02030210 */ /* 0x004fe40007ffe0ff */
[----:B0-----:R-:W-:-:S02]  /*00c0*/  SHF.L.U32 R2, R0, 0x7, RZ ;  /* 0x0000000700027819 */ /* 0x001fc400000006ff */
[----:B------:R-:W-:-:S04]  /*00d0*/  @!P0 MOV R3, c[0x0][0x214] ;  /* 0x0000850000038a02 */ /* 0x000fc80000000f00 */
[----:B------:R-:W-:-:S13]  /*00e0*/  ISETP.GT.AND P1, PT, R3, R2, PT ;  /* 0x000000020300720c */ /* 0x000fda0003f24270 */
[----:B------:R-:W-:Y:S05]  /*00f0*/  @!P1 EXIT ;  /* 0x000000000000994d */ /* 0x000fea0003800000 */
[----:B------:R-:W-:Y:S01]  /*0100*/  ISETP.NE.AND P1, PT, R13, -0x1, PT ;  /* 0xffffffff0d00780c */ /* 0x000fe20003f25270 */
[----:B------:R-:W0:Y:S01]  /*0110*/  S2R R7, SR_TID.X ;  /* 0x0000000000077919 */ /* 0x000e220000002100 */
[----:B------:R-:W-:Y:S01]  /*0120*/  MOV R16, c[0x0][0x1c0] ;  /* 0x0000700000107a02 */ /* 0x000fe20000000f00 */
[----:B------:R-:W-:Y:S01]  /*0130*/  IMAD.WIDE R20, R9, c[0x0][0x224], RZ ;  /* 0x0000890009147a25 */ /* 0x000fe200078e02ff */
[----:B------:R-:W-:Y:S01]  /*0140*/  MOV R22, c[0x0][0x22c] ;  /* 0x00008b0000167a02 */ /* 0x000fe20000000f00 */
[----:B------:R-:W-:Y:S01]  /*0150*/  CS2R R34, SRZ ;  /* 0x0000000000227805 */ /* 0x000fe2000001ff00 */
[----:B------:R-:W-:Y:S01]  /*0160*/  SHF.R.S32.HI R5, RZ, 0x1f, R16 ;  /* 0x0000001fff057819 */ /* 0x000fe20000011410 */
[----:B------:R-:W-:Y:S01]  /*0170*/  IMAD R8, R21, c[0x0][0x1c0], RZ ;  /* 0x0000700015087a24 */ /* 0x000fe200078e02ff */
[----:B------:R-:W-:Y:S01]  /*0180*/  MOV R23, RZ ;  /* 0x000000ff00177202 */ /* 0x000fe20000000f00 */
[----:B------:R-:W-:Y:S01]  /*0190*/  IMAD.WIDE R14, R9, 0x80, RZ ;  /* 0x00000080090e7825 */ /* 0x000fe200078e02ff */
[----:B------:R-:W-:Y:S01]  /*01a0*/  CS2R R32, SRZ ;  /* 0x0000000000207805 */ /* 0x000fe2000001ff00 */
[----:B------:R-:W-:Y:S01]  /*01b0*/  CS2R R30, SRZ ;  /* 0x00000000001e7805 */ /* 0x000fe2000001ff00 */
[----:B------:R-:W-:Y:S01]  /*01c0*/  CS2R R36, SRZ ;  /* 0x0000000000247805 */ /* 0x000fe2000001ff00 */
[----:B------:R-:W-:Y:S01]  /*01d0*/  @P1 IMAD.WIDE.U32 R10, R13, c[0x0][0x398], RZ ;  /* 0x0000e6000d0a1a25 */ /* 0x000fe200078e00ff */
[----:B------:R-:W-:Y:S01]  /*01e0*/  SEL R19, R14, RZ, P0 ;  /* 0x000000ff0e137207 */ /* 0x000fe20000000000 */
[----:B------:R-:W-:Y:S01]  /*01f0*/  CS2R R38, SRZ ;  /* 0x0000000000267805 */ /* 0x000fe2000001ff00 */
[----:B------:R-:W-:Y:S01]  /*0200*/  SEL R14, R15, RZ, P0 ;  /* 0x000000ff0f0e7207 */ /* 0x000fe20000000000 */
[----:B------:R-:W-:Y:S01]  /*0210*/  @P1 IMAD R4, R13, c[0x0][0x39c], R11 ;  /* 0x0000e7000d041a24 */ /* 0x000fe200078e020b */
[----:B------:R-:W-:Y:S01]  /*0220*/  @P1 MOV R6, R10 ;  /* 0x0000000a00061202 */ /* 0x000fe20000000f00 */
[C---:B------:R-:W-:Y:S01]  /*0230*/  IMAD R11, R20.reuse, R5, R8 ;  /* 0x00000005140b7224 */ /* 0x040fe200078e0208 */
[----:B------:R-:W-:Y:S01]  /*0240*/  @!P1 MOV R13, 0xffffffff ;  /* 0xffffffff000d9802 */ /* 0x000fe20000000f00 */
[----:B------:R-:W-:Y:S01]  /*0250*/  IMAD.WIDE.U32 R20, R20, c[0x0][0x1c0], RZ ;  /* 0x0000700014147a25 */ /* 0x000fe200078e00ff */
[----:B------:R-:W1:Y:S01]  /*0260*/  S2R R5, SR_CTAID.Z ;  /* 0x0000000000057919 */ /* 0x000e620000002700 */
[----:B------:R-:W-:-:S02]  /*0270*/  SHF.R.S32.HI R15, RZ, 0x1f, R22 ;  /* 0x0000001fff0f7819 */ /* 0x000fc40000011416 */
[----:B0-----:R-:W-:Y:S02]  /*0280*/  SHF.R.S32.HI R8, RZ, 0x1f, R7 ;  /* 0x0000001fff087819 */ /* 0x001fe40000011407 */
[----:B------:R-:W-:Y:S01]  /*0290*/  IADD3 R12, R21, R11, RZ ;  /* 0x0000000b150c7210 */ /* 0x000fe20007ffe0ff */
[----:B------:R-:W-:Y:S01]  /*02a0*/  IMAD.WIDE R10, R16, c[0x0][0x22c], RZ ;  /* 0x00008b00100a7a25 */ /* 0x000fe200078e02ff */
[----:B------:R-:W-:Y:S02]  /*02b0*/  LEA.HI R25, R8, R7, RZ, 0x5 ;  /* 0x0000000708197211 */ /* 0x000fe400078f28ff */
[----:B------:R-:W-:Y:S01]  /*02c0*/  MOV R40, RZ ;  /* 0x000000ff00287202 */ /* 0x000fe20000000f00 */
[----:B------:R-:W-:Y:S01]  /*02d0*/  IMAD R18, R12, c[0x0][0x22c], RZ ;  /* 0x00008b000c127a24 */ /* 0x000fe200078e02ff */
[--C-:B------:R-:W-:Y:S01]  /*02e0*/  SHF.R.S32.HI R27, RZ, 0x5, R25.reuse ;  /* 0x00000005ff1b7819 */ /* 0x100fe20000011419 */
[----:B------:R-:W-:Y:S01]  /*02f0*/  IMAD R21, R11, R13, RZ ;  /* 0x0000000d0b157224 */ /* 0x000fe200078e02ff */
[----:B------:R-:W-:Y:S01]  /*0300*/  SHF.R.S32.HI R26, RZ, 0x1f, R25 ;  /* 0x0000001fff1a7819 */ /* 0x000fe20000011419 */
[----:B------:R-:W-:-:S03]  /*0310*/  IMAD.WIDE.U32 R16, R20, c[0x0][0x22c], RZ ;  /* 0x00008b0014107a25 */ /* 0x000fc600078e00ff */
[----:B------:R-:W-:Y:S01]  /*0320*/  LEA.HI R26, R26, R27, RZ, 0x2 ;  /* 0x0000001b1a1a7211 */ /* 0x000fe200078f10ff */
[----:B------:R-:W-:Y:S01]  /*0330*/  IMAD R15, R15, R20, R18 ;  /* 0x000000140f0f7224 */ /* 0x000fe200078e0212 */
[----:B------:R-:W-:Y:S01]  /*0340*/  LEA.HI R20, R8, R7, RZ, 0x3 ;  /* 0x0000000708147211 */ /* 0x000fe200078f18ff */
[----:B------:R-:W-:Y:S01]  /*0350*/  IMAD.WIDE.U32 R12, R10, R13, RZ ;  /* 0x0000000d0a0c7225 */ /* 0x000fe200078e00ff */
[----:B------:R-:W-:Y:S02]  /*0360*/  LOP3.LUT R26, R26, 0x7ffffc, RZ, 0xc0, !PT ;  /* 0x007ffffc1a1a7812 */ /* 0x000fe400078ec0ff */
[----:B------:R-:W-:Y:S01]  /*0370*/  IADD3 R15, R17, R15, RZ ;  /* 0x0000000f110f7210 */ /* 0x000fe20007ffe0ff */
[----:B------:R-:W-:Y:S01]  /*0380*/  IMAD R21, R10, R23, R21 ;  /* 0x000000170a157224 */ /* 0x000fe200078e0215 */
[CC--:B------:R-:W-:Y:S02]  /*0390*/  LEA.HI R23, R8.reuse, R7.reuse, RZ, 0x2 ;  /* 0x0000000708177211 */ /* 0x0c0fe400078f10ff */
[----:B------:R-:W-:Y:S01]  /*03a0*/  LEA.HI R17, R8, R7, RZ, 0x7 ;  /* 0x0000000708117211 */ /* 0x000fe200078f38ff */
[----:B------:R-:W-:Y:S01]  /*03b0*/  @P1 IMAD.IADD R15, R13, 0x1, R21 ;  /* 0x000000010d0f1824 */ /* 0x000fe200078e0215 */
[--C-:B------:R-:W-:Y:S01]  /*03c0*/  SHF.R.S32.HI R13, RZ, 0x1f, R23.reuse ;  /* 0x0000001fff0d7819 */ /* 0x100fe20000011417 */
[----:B-1----:R-:W-:Y:S01]  /*03d0*/  IMAD R21, R5, c[0x0][0x22c], RZ ;  /* 0x00008b0005157a24 */ /* 0x002fe200078e02ff */
[----:B------:R-:W-:-:S02]  /*03e0*/  SHF.R.S32.HI R8, RZ, 0x2, R23 ;  /* 0x00000002ff087819 */ /* 0x000fc40000011417 */
[----:B------:R-:W-:Y:S02]  /*03f0*/  SEL R18, R16, R12, !P1 ;  /* 0x0000000c10127207 */ /* 0x000fe40004800000 */
[----:B------:R-:W-:Y:S02]  /*0400*/  LEA.HI R24, R13, R8, RZ, 0x3 ;  /* 0x000000080d187211 */ /* 0x000fe400078f18ff */
[----:B------:R-:W-:Y:S02]  /*0410*/  LOP3.LUT R16, R23, 0xfffffffc, RZ, 0xc0, !PT ;  /* 0xfffffffc17107812 */ /* 0x000fe400078ec0ff */
[----:B------:R-:W-:Y:S02]  /*0420*/  LOP3.LUT R12, R25, 0xffffffe0, RZ, 0xc0, !PT ;  /* 0xffffffe0190c7812 */ /* 0x000fe400078ec0ff */
[----:B------:R-:W-:Y:S02]  /*0430*/  IADD3 R13, P0, R2, R19, RZ ;  /* 0x00000013020d7210 */ /* 0x000fe40007f1e0ff */
[----:B------:R-:W-:-:S02]  /*0440*/  LOP3.LUT R19, R24, 0xfffffff8, RZ, 0xc0, !PT ;  /* 0xfffffff818137812 */ /* 0x000fc400078ec0ff */
[-C--:B------:R-:W-:Y:S02]  /*0450*/  IADD3 R16, -R16, R7.reuse, RZ ;  /* 0x0000000710107210 */ /* 0x080fe40007ffe1ff */
[----:B------:R-:W-:Y:S01]  /*0460*/  IADD3 R28, -R12, R7, RZ ;  /* 0x000000070c1c7210 */ /* 0x000fe20007ffe1ff */
[----:B------:R-:W-:Y:S01]  /*0470*/  IMAD R12, R22, c[0x0][0x1c0], RZ ;  /* 0x00007000160c7a24 */ /* 0x000fe200078e02ff */
[----:B------:R-:W-:Y:S02]  /*0480*/  SHF.R.S32.HI R7, RZ, 0x1f, R2 ;  /* 0x0000001fff077819 */ /* 0x000fe40000011402 */
[----:B------:R-:W-:Y:S02]  /*0490*/  LEA.HI R24, R23, R8, RZ, 0x1 ;  /* 0x0000000817187211 */ /* 0x000fe400078f08ff */
[----:B------:R-:W-:Y:S02]  /*04a0*/  IADD3 R23, R8, -R19, RZ ;  /* 0x8000001308177210 */ /* 0x000fe40007ffe0ff */
[----:B------:R-:W-:-:S02]  /*04b0*/  IADD3.X R29, R7, R14, RZ, P0, !PT ;  /* 0x0000000e071d7210 */ /* 0x000fc400007fe4ff */
[----:B------:R-:W-:Y:S02]  /*04c0*/  LOP3.LUT R19, R24, 0x7fffffe, RZ, 0xc0, !PT ;  /* 0x07fffffe18137812 */ /* 0x000fe400078ec0ff */
[----:B------:R-:W-:Y:S01]  /*04d0*/  IADD3 R14, P0, R21, R18, RZ ;  /* 0x00000012150e7210 */ /* 0x000fe20007f1e0ff */
[----:B------:R-:W-:Y:S01]  /*04e0*/  IMAD R29, R29, R10, RZ ;  /* 0x0000000a1d1d7224 */ /* 0x000fe200078e02ff */
[----:B------:R-:W-:Y:S02]  /*04f0*/  LEA.HI R24, R23, R23, RZ, 0x1 ;  /* 0x0000001717187211 */ /* 0x000fe400078f08ff */
[----:B------:R-:W-:Y:S02]  /*0500*/  IADD3 R25, R27, -R26, RZ ;  /* 0x8000001a1b197210 */ /* 0x000fe40007ffe0ff */
[----:B------:R-:W-:Y:S02]  /*0510*/  LOP3.LUT R26, R24, 0x7fffffe, RZ, 0xc0, !PT ;  /* 0x07fffffe181a7812 */ /* 0x000fe400078ec0ff */
[----:B------:R-:W-:-:S02]  /*0520*/  LEA.HI.X.SX32 R15, R21, R15, 0x1, P0 ;  /* 0x0000000f150f7211 */ /* 0x000fc400000f0eff */
[----:B------:R-:W-:Y:S02]  /*0530*/  @!P1 SHF.R.S32.HI R22, RZ, 0x1f, R9 ;  /* 0x0000001fff169819 */ /* 0x000fe40000011409 */
[----:B------:R-:W-:Y:S01]  /*0540*/  IADD3 R21, R23, -R26, RZ ;  /* 0x8000001a17157210 */ /* 0x000fe20007ffe0ff */
[-C--:B------:R-:W-:Y:S01]  /*0550*/  IMAD R23, R11, R13.reuse, R29 ;  /* 0x0000000d0b177224 */ /* 0x080fe200078e021d */
[----:B------:R-:W-:Y:S01]  /*0560*/  SHF.R.S32.HI R20, RZ, 0x3, R20 ;  /* 0x00000003ff147819 */ /* 0x000fe20000011414 */
[----:B------:R-:W-:Y:S01]  /*0570*/  IMAD.WIDE.U32 R14, R10, R13, R14 ;  /* 0x0000000d0a0e7225 */ /* 0x000fe200078e000e */
[----:B------:R-:W-:Y:S02]  /*0580*/  SHF.R.S32.HI R13, RZ, 0x1, R24 ;  /* 0x00000001ff0d7819 */ /* 0x000fe40000011418 */
[----:B------:R-:W-:Y:S01]  /*0590*/  SHF.L.U32 R10, R20, 0x6, RZ ;  /* 0x00000006140a7819 */ /* 0x000fe200000006ff */
[----:B------:R-:W-:Y:S01]  /*05a0*/  @!P1 IMAD R22, R22, c[0x0][0x380], RZ ;  /* 0x0000e00016169a24 */ /* 0x000fe200078e02ff */
[----:B------:R-:W-:-:S02]  /*05b0*/  SHF.L.U32 R20, R13, 0x6, RZ ;  /* 0x000000060d147819 */ /* 0x000fc400000006ff */
[----:B------:R-:W-:Y:S01]  /*05c0*/  LEA R24, R25, R16, 0x8 ;  /* 0x0000001019187211 */ /* 0x000fe200078e40ff */
[C---:B------:R-:W-:Y:S01]  /*05d0*/  @!P1 IMAD R29, R9.reuse, c[0x0][0x384], R22 ;  /* 0x0000e100091d9a24 */ /* 0x040fe200078e0216 */
[----:B------:R-:W-:Y:S01]  /*05e0*/  IADD3 R18, R8, -R19, RZ ;  /* 0x8000001308127210 */ /* 0x000fe20007ffe0ff */
[----:B------:R-:W-:Y:S01]  /*05f0*/  IMAD R19, R12, R27, R28 ;  /* 0x0000001b0c137224 */ /* 0x000fe200078e021c */
[----:B------:R-:W-:Y:S01]  /*0600*/  LOP3.LUT R25, R10, 0xc0, RZ, 0xc0, !PT ;  /* 0x000000c00a197812 */ /* 0x000fe200078ec0ff */
[----:B------:R-:W-:Y:S01]  /*0610*/  @!P1 IMAD.WIDE.U32 R10, R9, c[0x0][0x380], RZ ;  /* 0x0000e000090a9a25 */ /* 0x000fe200078e00ff */
[----:B------:R-:W-:Y:S02]  /*0620*/  SHF.L.U32 R16, R16, 0x3, RZ ;  /* 0x0000000310107819 */ /* 0x000fe400000006ff */
[----:B------:R-:W-:Y:S01]  /*0630*/  SHF.R.U32.HI R9, RZ, 0x4, R17 ;  /* 0x00000004ff097819 */ /* 0x000fe20000011611 */
[----:B------:R-:W-:Y:S01]  /*0640*/  @!P1 IMAD.MOV.U32 R6, RZ, RZ, R10 ;  /* 0x000000ffff069224 */ /* 0x000fe200078e000a */
[----:B------:R-:W-:-:S02]  /*0650*/  LOP3.LUT R20, R20, 0xc0, RZ, 0xc0, !PT ;  /* 0x000000c014147812 */ /* 0x000fc400078ec0ff */
[----:B------:R-:W-:Y:S02]  /*0660*/  LEA R18, R27, R18, 0x3 ;  /* 0x000000121b127211 */ /* 0x000fe400078e18ff */
[----:B------:R-:W-:Y:S02]  /*0670*/  LOP3.LUT R22, R25, 0x18, R16, 0xf8, !PT ;  /* 0x0000001819167812 */ /* 0x000fe400078ef810 */
[----:B------:R-:W-:Y:S02]  /*0680*/  SHF.R.U32.HI R25, RZ, 0x3, R25 ;  /* 0x00000003ff197819 */ /* 0x000fe40000011619 */
[----:B------:R-:W-:Y:S02]  /*0690*/  SHF.R.S32.HI R26, RZ, 0x1f, R19 ;  /* 0x0000001fff1a7819 */ /* 0x000fe40000011413 */
[----:B------:R-:W-:Y:S02]  /*06a0*/  LOP3.LUT R9, R20, 0x8, R9, 0xf8, !PT ;  /* 0x0000000814097812 */ /* 0x000fe400078ef809 */
[----:B------:R-:W-:-:S02]  /*06b0*/  IADD3 R27, P0, R19, R14, RZ ;  /* 0x0000000e131b7210 */ /* 0x000fc40007f1e0ff */
[----:B------:R-:W-:Y:S02]  /*06c0*/  SHF.R.U32.HI R20, RZ, 0x3, R20 ;  /* 0x00000003ff147819 */ /* 0x000fe40000011614 */
[----:B------:R-:W-:Y:S02]  /*06d0*/  LOP3.LUT R25, R22, R25, RZ, 0x3c, !PT ;  /* 0x0000001916197212 */ /* 0x000fe400078e3cff */
[----:B------:R-:W-:Y:S02]  /*06e0*/  IADD3.X R26, R26, R15, R23, P0, !PT ;  /* 0x0000000f1a1a7210 */ /* 0x000fe400007fe417 */
[----:B------:R-:W-:Y:S02]  /*06f0*/  LOP3.LUT R9, R9, R20, RZ, 0x3c, !PT ;  /* 0x0000001409097212 */ /* 0x000fe400078e3cff */
[----:B------:R-:W-:Y:S02]  /*0700*/  LEA R19, P0, R27, c[0x0][0x350], 0x2 ;  /* 0x0000d4001b137a11 */ /* 0x000fe400078010ff */
[----:B------:R-:W-:-:S02]  /*0710*/  MOV R20, c[0x0][0x3e0] ;  /* 0x0000f80000147a02 */ /* 0x000fc40000000f00 */
[----:B------:R-:W-:Y:S02]  /*0720*/  LEA R14, R18, R25, 0x5 ;  /* 0x00000019120e7211 */ /* 0x000fe400078e28ff */
[----:B------:R-:W-:Y:S02]  /*0730*/  LEA.HI.X R18, R27, c[0x0][0x354], R26, 0x2, P0 ;  /* 0x0000d5001b127a11 */ /* 0x000fe400000f141a */
[----:B------:R-:W-:Y:S02]  /*0740*/  ISETP.GE.AND P0, PT, R20, 0x1, PT ;  /* 0x000000011400780c */ /* 0x000fe40003f06270 */
[----:B------:R-:W-:Y:S02]  /*0750*/  LEA R24, R21, R24, 0x4 ;  /* 0x0000001815187211 */ /* 0x000fe400078e20ff */
[----:B------:R-:W-:Y:S02]  /*0760*/  @!P1 IADD3 R4, R11, R29, RZ ;  /* 0x0000001d0b049210 */ /* 0x000fe40007ffe0ff */
[----:B------:R-:W-:Y:S01]  /*0770*/  LEA R15, R24, R9, 0x1 ;  /* 0x00000009180f7211 */ /* 0x000fe200078e08ff */
[----:B------:R-:W-:Y:S01]  /*0780*/  CS2R R28, SRZ ;  /* 0x00000000001c7805 */ /* 0x000fe2000001ff00 */
[----:B------:R-:W-:-:S02]  /*0790*/  MOV R27, RZ ;  /* 0x000000ff001b7202 */ /* 0x000fc40000000f00 */
[----:B------:R-:W-:Y:S02]  /*07a0*/  MOV R25, RZ ;  /* 0x000000ff00197202 */ /* 0x000fe40000000f00 */
[----:B------:R-:W-:Y:S02]  /*07b0*/  MOV R11, RZ ;  /* 0x000000ff000b7202 */ /* 0x000fe40000000f00 */
[----:B------:R-:W-:Y:S02]  /*07c0*/  SHF.R.S32.HI R9, RZ, 0x1f, R5 ;  /* 0x0000001fff097819 */ /* 0x000fe40000011405 */
[----:B------:R-:W-:Y:S01]  /*07d0*/  SHF.R.S32.HI R10, RZ, 0x1f, R8 ;  /* 0x0000001fff0a7819 */ /* 0x000fe20000011408 */
[----:B------:R-:W-:Y:S05]  /*07e0*/  @!P0 BRA `(.L_x_132) ;  /* 0x00000b6000008947 */ /* 0x000fea0003800000 */
[----:B------:R-:W-:Y:S01]  /*07f0*/  ISETP.NE.AND P1, PT, R20, 0x1, PT ;  /* 0x000000011400780c */ /* 0x000fe20003f25270 */
[----:B------:R-:W-:Y:S01]  /*0800*/  HFMA2.MMA R21, -RZ, RZ, 0, 5.9604644775390625e-08 ;  /* 0x00000001ff157435 */ /* 0x000fe200000001ff */
[----:B------:R-:W-:Y:S01]  /*0810*/  MOV R24, R19 ;  /* 0x0000001300187202 */ /* 0x000fe20000000f00 */
[----:B------:R-:W-:Y:S01]  /*0820*/  IMAD.MOV.U32 R34, RZ, RZ, RZ ;  /* 0x000000ffff227224 */ /* 0x000fe200078e00ff */
[----:B------:R-:W-:-:S07]  /*0830*/  MOV R19, R18 ;  /* 0x0000001200137202 */ /* 0x000fce0000000f00 */
[----:B------:R-:W-:Y:S02]  /*0840*/  LOP3.LUT P0, RZ, R21, c[0x0][0x3e0], RZ, 0xc0, !PT ;  /* 0x0000f80015ff7a12 */ /* 0x000fe4000780c0ff */
[----:B------:R-:W-:Y:S01]  /*0850*/  SHF.L.U32 R21, R12, 0x3, RZ ;  /* 0x000000030c157819 */ /* 0x000fe200000006ff */
[----:B------:R-:W-:Y:S07]  /*0860*/  @!P1 BRA `(.L_x_133) ;  /* 0x000007c000009947 */ /* 0x000fee0003800000 */
[----:B------:R-:W-:Y:S01]  /*0870*/  MOV R22, c[0x0][0x3d8] ;  /* 0x0000f60000167a02 */ /* 0x000fe20000000f00 */
[----:B------:R-:W-:Y:S01]  /*0880*/  CS2R R34, SRZ ;  /* 0x0000000000227805 */ /* 0x000fe2000001ff00 */
[----:B------:R-:W-:Y:S01]  /*0890*/  MOV R11, 0x1 ;  /* 0x00000001000b7802 */ /* 0x000fe20000000f00 */
[----:B------:R-:W-:Y:S01]  /*08a0*/  CS2R R32, SRZ ;  /* 0x0000000000207805 */ /* 0x000fe2000001ff00 */
[----:B------:R-:W-:Y:S01]  /*08b0*/  LOP3.LUT R18, R20, 0x1, RZ, 0xc0, !PT ;  /* 0x0000000114127812 */ /* 0x000fe200078ec0ff */
[----:B------:R-:W-:Y:S01]  /*08c0*/  CS2R R30, SRZ ;  /* 0x00000000001e7805 */ /* 0x000fe2000001ff00 */
[----:B------:R-:W-:Y:S01]  /*08d0*/  SHF.R.S32.HI R26, RZ, 0x1f, R21 ;  /* 0x0000001fff1a7819 */ /* 0x000fe20000011415 */
[----:B------:R-:W-:Y:S01]  /*08e0*/  CS2R R28, SRZ ;  /* 0x00000000001c7805 */ /* 0x000fe2000001ff00 */
[C---:B------:R-:W-:Y:S01]  /*08f0*/  SHF.L.U64.HI R20, R22.reuse, R11, c[0x0][0x3dc] ;  /* 0x0000f70016147619 */ /* 0x040fe2000001020b */
[----:B------:R-:W-:Y:S01]  /*0900*/  CS2R R36, SRZ ;  /* 0x0000000000247805 */ /* 0x000fe2000001ff00 */
[----:B------:R-:W-:Y:S01]  /*0910*/  SHF.L.U32 R23, R22, 0x1, RZ ;  /* 0x0000000116177819 */ /* 0x000fe200000006ff */
[----:B------:R-:W-:Y:S01]  /*0920*/  CS2R R38, SRZ ;  /* 0x0000000000267805 */ /* 0x000fe2000001ff00 */
[----:B------:R-:W-:-:S02]  /*0930*/  MOV R27, RZ ;  /* 0x000000ff001b7202 */ /* 0x000fc40000000f00 */
[----:B------:R-:W-:Y:S02]  /*0940*/  MOV R25, RZ ;  /* 0x000000ff00197202 */ /* 0x000fe40000000f00 */
[----:B------:R-:W-:Y:S02]  /*0950*/  MOV R40, RZ ;  /* 0x000000ff00287202 */ /* 0x000fe40000000f00 */
[----:B------:R-:W-:Y:S02]  /*0960*/  MOV R11, RZ ;  /* 0x000000ff000b7202 */ /* 0x000fe40000000f00 */
[----:B------:R-:W-:Y:S02]  /*0970*/  IADD3 R18, -R18, c[0x0][0x3e0], RZ ;  /* 0x0000f80012127a10 */ /* 0x000fe40007ffe1ff */
[----:B------:R-:W-:Y:S02]  /*0980*/  SHF.L.U64.HI R26, R21, 0x2, R26 ;  /* 0x00000002151a7819 */ /* 0x000fe4000001021a */
[----:B------:R-:W-:-:S02]  /*0990*/  SHF.L.U64.HI R20, R23, 0x2, R20 ;  /* 0x0000000217147819 */ /* 0x000fc40000010214 */
.L_x_134:
[----:B------:R-:W-:-:S04]  /*09a0*/  LEA R42, P1, R21, R24, 0x2 ;  /* 0x00000018152a7211 */ /* 0x000fc800078210ff */
[----:B------:R-:W-:-:S05]  /*09b0*/  IADD3.X R43, R19, R26, RZ, P1, !PT ;  /* 0x0000001a132b7210 */ /* 0x000fca0000ffe4ff */
[----:B------:R0:W2:Y:S02]  /*09c0*/  LDG.E R41, [R42.64] ;  /* 0x000000042a297981 */ /* 0x0000a4000c1e1900 */
[----:B0-----:R-:W-:-:S05]  /*09d0*/  IMAD.WIDE R42, R12, 0x20, R42 ;  /* 0x000000200c2a7825 */ /* 0x001fca00078e022a */
[----:B------:R0:W3:Y:S02]  /*09e0*/  LDG.E R44, [R42.64] ;  /* 0x000000042a2c7981 */ /* 0x0000e4000c1e1900 */
[----:B0-----:R-:W-:-:S04]  /*09f0*/  IMAD.WIDE R42, R12, 0x20, R42 ;  /* 0x000000200c2a7825 */ /* 0x001fc800078e022a */
[----:B--2---:R-:W-:Y:S02]  /*0a00*/  FADD.FTZ R40, R41, R40 ;  /* 0x0000002829287221 */ /* 0x004fe40000010000 */
[----:B------:R0:W2:Y:S01]  /*0a10*/  LDG.E R41, [R42.64] ;  /* 0x000000042a297981 */ /* 0x0000a2000c1e1900 */
[----:B---3--:R-:W-:Y:S02]  /*0a20*/  FADD.FTZ R39, R44, R39 ;  /* 0x000000272c277221 */ /* 0x008fe40000010000 */
[----:B------:R-:W-:-:S05]  /*0a30*/  IMAD.WIDE R44, R12, 0x20, R42 ;  /* 0x000000200c2c7825 */ /* 0x000fca00078e022a */
[----:B0-----:R0:W3:Y:S02]  /*0a40*/  LDG.E R42, [R44.64] ;  /* 0x000000042c2a7981 */ /* 0x0010e4000c1e1900 */
[----:B0-----:R-:W-:-:S04]  /*0a50*/  IMAD.WIDE R44, R12, 0x20, R44 ;  /* 0x000000200c2c7825 */ /* 0x001fc800078e022c */
[----:B--2---:R-:W-:Y:S02]  /*0a60*/  FADD.FTZ R38, R41, R38 ;  /* 0x0000002629267221 */ /* 0x004fe40000010000 */
[----:B------:R0:W2:Y:S02]  /*0a70*/  LDG.E R41, [R44.64] ;  /* 0x000000042c297981 */ /* 0x0000a4000c1e1900 */
[----:B0-----:R-:W-:-:S04]  /*0a80*/  IMAD.WIDE R44, R12, 0x20, R44 ;  /* 0x000000200c2c7825 */ /* 0x001fc800078e022c */
[----:B---3--:R-:W-:Y:S02]  /*0a90*/  FADD.FTZ R37, R42, R37 ;  /* 0x000000252a257221 */ /* 0x008fe40000010000 */
        /* <DEDUP_REMOVED lines=27> */
[----:B------:R0:W2:Y:S02]  /*0c50*/  LDG.E R41, [R44.64] ;  /* 0x000000042c297981 */ /* 0x0000a4000c1e1900 */
[----:B0-----:R-:W-:Y:S02]  /*0c60*/  MOV R44, R24 ;  /* 0x00000018002c7202 */ /* 0x001fe40000000f00 */
[----:B------:R-:W-:-:S05]  /*0c70*/  MOV R45, R19 ;  /* 0x00000013002d7202 */ /* 0x000fca0000000f00 */
[----:B------:R-:W4:Y:S01]  /*0c80*/  LDG.E R44, [R44.64] ;  /* 0x000000042c2c7981 */ /* 0x000f22000c1e1900 */
[----:B---3--:R-:W-:Y:S01]  /*0c90*/  FADD.FTZ R33, R42, R33 ;  /* 0x000000212a217221 */ /* 0x008fe20000010000 */
[----:B------:R-:W-:Y:S01]  /*0ca0*/  LEA R42, P1, R22, R24, 0x2 ;  /* 0x00000018162a7211 */ /* 0x000fe200078210ff */
[----:B--2---:R-:W-:Y:S02]  /*0cb0*/  FADD.FTZ R34, R41, R34 ;  /* 0x0000002229227221 */ /* 0x004fe40000010000 */
[----:B------:R-:W-:-:S05]  /*0cc0*/  IMAD.MOV.U32 R41, RZ, RZ, c[0x0][0x3dc] ;  /* 0x0000f700ff297624 */ /* 0x000fca00078e00ff */
[----:B------:R-:W-:Y:S01]  /*0cd0*/  LEA.HI.X R43, R22, R19, R41, 0x2, P1 ;  /* 0x00000013162b7211 */ /* 0x000fe200008f1429 */
[----:B----4-:R-:W-:-:S04]  /*0ce0*/  FADD.FTZ R11, R44, R11 ;  /* 0x0000000b2c0b7221 */ /* 0x010fc80000010000 */
[----:B------:R0:W2:Y:S02]  /*0cf0*/  LDG.E R44, [R42.64] ;  /* 0x000000042a2c7981 */ /* 0x0000a4000c1e1900 */
[----:B0-----:R-:W-:-:S05]  /*0d00*/  IMAD.WIDE R42, R21, 0x4, R42 ;  /* 0x00000004152a7825 */ /* 0x001fca00078e022a */
[----:B------:R0:W3:Y:S01]  /*0d10*/  LDG.E R41, [R42.64] ;  /* 0x000000042a297981 */ /* 0x0000e2000c1e1900 */
[----:B--2---:R-:W-:Y:S02]  /*0d20*/  FADD.FTZ R11, R11, R44 ;  /* 0x0000002c0b0b7221 */ /* 0x004fe40000010000 */
[----:B------:R-:W-:-:S05]  /*0d30*/  IMAD.WIDE R44, R21, 0x4, R42 ;  /* 0x00000004152c7825 */ /* 0x000fca00078e022a */
[----:B0-----:R0:W2:Y:S02]  /*0d40*/  LDG.E R42, [R44.64] ;  /* 0x000000042c2a7981 */ /* 0x0010a4000c1e1900 */
[----:B0-----:R-:W-:-:S04]  /*0d50*/  IMAD.WIDE R44, R21, 0x4, R44 ;  /* 0x00000004152c7825 */ /* 0x001fc800078e022c */
[----:B---3--:R-:W-:Y:S02]  /*0d60*/  FADD.FTZ R40, R40, R41 ;  /* 0x0000002928287221 */ /* 0x008fe40000010000 */
[----:B------:R0:W3:Y:S02]  /*0d70*/  LDG.E R41, [R44.64] ;  /* 0x000000042c297981 */ /* 0x0000e4000c1e1900 */
[----:B0-----:R-:W-:-:S04]  /*0d80*/  IMAD.WIDE R44, R21, 0x4, R44 ;  /* 0x00000004152c7825 */ /* 0x001fc800078e022c */
[----:B--2---:R-:W-:Y:S02]  /*0d90*/  FADD.FTZ R39, R39, R42 ;  /* 0x0000002a27277221 */ /* 0x004fe40000010000 */
[----:B------:R0:W2:Y:S02]  /*0da0*/  LDG.E R42, [R44.64] ;  /* 0x000000042c2a7981 */ /* 0x0000a4000c1e1900 */
[----:B0-----:R-:W-:-:S04]  /*0db0*/  IMAD.WIDE R44, R21, 0x4, R44 ;  /* 0x00000004152c7825 */ /* 0x001fc800078e022c */
[----:B---3--:R-:W-:Y:S02]  /*0dc0*/  FADD.FTZ R38, R38, R41 ;  /* 0x0000002926267221 */ /* 0x008fe40000010000 */
[----:B------:R-:W3:Y:S01]  /*0dd0*/  LDG.E R41, [R44.64] ;  /* 0x000000042c297981 */ /* 0x000ee2000c1e1900 */
[----:B--2---:R-:W-:Y:S02]  /*0de0*/  FADD.FTZ R37, R37, R42 ;  /* 0x0000002a25257221 */ /* 0x004fe40000010000 */
[----:B------:R-:W-:-:S04]  /*0df0*/  IMAD.WIDE R42, R21, 0x4, R44 ;  /* 0x00000004152a7825 */ /* 0x000fc800078e022c */
[----:B---3--:R-:W-:Y:S02]  /*0e00*/  FADD.FTZ R36, R36, R41 ;  /* 0x0000002924247221 */ /* 0x008fe40000010000 */
[----:B------:R0:W2:Y:S02]  /*0e10*/  LDG.E R41, [R42.64] ;  /* 0x000000042a297981 */ /* 0x0000a4000c1e1900 */
[----:B0-----:R-:W-:-:S05]  /*0e20*/  IMAD.WIDE R42, R21, 0x4, R42 ;  /* 0x00000004152a7825 */ /* 0x001fca00078e022a */
[----:B------:R0:W3:Y:S02]  /*0e30*/  LDG.E R44, [R42.64] ;  /* 0x000000042a2c7981 */ /* 0x0000e4000c1e1900 */
[----:B0-----:R-:W-:-:S04]  /*0e40*/  IMAD.WIDE R42, R21, 0x4, R42 ;  /* 0x00000004152a7825 */ /* 0x001fc800078e022a */
[----:B---3--:R-:W-:Y:S02]  /*0e50*/  FADD.FTZ R25, R25, R44 ;  /* 0x0000002c19197221 */ /* 0x008fe40000010000 */
[----:B------:R0:W3:Y:S01]  /*0e60*/  LDG.E R44, [R42.64] ;  /* 0x000000042a2c7981 */ /* 0x0000e2000c1e1900 */
[----:B--2---:R-:W-:Y:S02]  /*0e70*/  FADD.FTZ R35, R35, R41 ;  /* 0x0000002923237221 */ /* 0x004fe40000010000 */
[----:B0-----:R-:W-:-:S05]  /*0e80*/  IMAD.WIDE R42, R21, 0x4, R42 ;  /* 0x00000004152a7825 */ /* 0x001fca00078e022a */
        /* <DEDUP_REMOVED lines=14> */
[----:B------:R-:W-:-:S06]  /*0f70*/  IMAD.WIDE R42, R21, 0x4, R44 ;  /* 0x00000004152a7825 */ /* 0x000fcc00078e022c */
[----:B0-----:R-:W-:Y:S02]  /*0f80*/  IMAD.WIDE R44, R21, 0x4, R42 ;  /* 0x00000004152c7825 */ /* 0x001fe400078e022a */
[----:B------:R-:W3:Y:S02]  /*0f90*/  LDG.E R42, [R42.64] ;  /* 0x000000042a2a7981 */ /* 0x000ee4000c1e1900 */
[----:B--2---:R-:W-:Y:S02]  /*0fa0*/  FADD.FTZ R32, R32, R41 ;  /* 0x0000002920207221 */ /* 0x004fe40000010000 */
[----:B------:R-:W2:Y:S01]  /*0fb0*/  LDG.E R41, [R44.64] ;  /* 0x000000042c297981 */ /* 0x000ea2000c1e1900 */
[----:B------:R-:W-:-:S04]  /*0fc0*/  IADD3 R18, R18, -0x2, RZ ;  /* 0xfffffffe12127810 */ /* 0x000fc80007ffe0ff */
[----:B------:R-:W-:Y:S02]  /*0fd0*/  ISETP.NE.AND P1, PT, R18, RZ, PT ;  /* 0x000000ff1200720c */ /* 0x000fe40003f25270 */
[----:B------:R-:W-:-:S04]  /*0fe0*/  LEA R24, P2, R23, R24, 0x2 ;  /* 0x0000001817187211 */ /* 0x000fc800078410ff */
[----:B------:R-:W-:Y:S01]  /*0ff0*/  IADD3.X R19, R19, R20, RZ, P2, !PT ;  /* 0x0000001413137210 */ /* 0x000fe200017fe4ff */
[----:B---3--:R-:W-:Y:S02]  /*1000*/  FADD.FTZ R33, R33, R42 ;  /* 0x0000002a21217221 */ /* 0x008fe40000010000 */
[----:B--2---:R-:W-:-:S04]  /*1010*/  FADD.FTZ R34, R34, R41 ;  /* 0x0000002922227221 */ /* 0x004fc80000010000 */
[----:B------:R-:W-:Y:S05]  /*1020*/  @P1 BRA `(.L_x_134) ;  /* 0xfffff97000001947 */ /* 0x000fea000383ffff */
.L_x_133:
[----:B------:R-:W-:Y:S02]  /*1030*/  MOV R22, R24 ;  /* 0x0000001800167202 */ /* 0x000fe40000000f00 */
[----:B------:R-:W-:Y:S01]  /*1040*/  MOV R23, R19 ;  /* 0x0000001300177202 */ /* 0x000fe20000000f00 */
[----:B------:R-:W-:Y:S05]  /*1050*/  @!P0 BRA `(.L_x_132) ;  /* 0x000002f000008947 */ /* 0x000fea0003800000 */
[----:B------:R0:W2:Y:S01]  /*1060*/  LDG.E R20, [R22.64] ;  /* 0x0000000416147981 */ /* 0x0000a2000c1e1900 */
[----:B------:R-:W-:-:S05]  /*1070*/  IMAD.WIDE R42, R21, 0x4, R22 ;  /* 0x00000004152a7825 */ /* 0x000fca00078e0216 */
[----:B0-----:R0:W3:Y:S02]  /*1080*/  LDG.E R23, [R42.64] ;  /* 0x000000042a177981 */ /* 0x0010e4000c1e1900 */
[----:B0-----:R-:W-:-:S05]  /*1090*/  IMAD.WIDE R42, R12, 0x20, R42 ;  /* 0x000000200c2a7825 */ /* 0x001fca00078e022a */
[----:B------:R0:W4:Y:S01]  /*10a0*/  LDG.E R26, [R42.64] ;  /* 0x000000042a1a7981 */ /* 0x000122000c1e1900 */
[----:B------:R-:W-:-:S05]  /*10b0*/  IMAD.WIDE R18, R12, 0x20, R42 ;  /* 0x000000200c127825 */ /* 0x000fca00078e022a */
[----:B------:R1:W5:Y:S01]  /*10c0*/  LDG.E R41, [R18.64] ;  /* 0x0000000412297981 */ /* 0x000362000c1e1900 */
[----:B------:R-:W-:-:S05]  /*10d0*/  IMAD.WIDE R44, R12, 0x20, R18 ;  /* 0x000000200c2c7825 */ /* 0x000fca00078e0212 */
[----:B-1----:R1:W5:Y:S02]  /*10e0*/  LDG.E R18, [R44.64] ;  /* 0x000000042c127981 */ /* 0x002364000c1e1900 */
[----:B-1----:R-:W-:-:S05]  /*10f0*/  IMAD.WIDE R44, R12, 0x20, R44 ;  /* 0x000000200c2c7825 */ /* 0x002fca00078e022c */
[----:B------:R1:W5:Y:S01]  /*1100*/  LDG.E R19, [R44.64] ;  /* 0x000000042c137981 */ /* 0x000362000c1e1900 */
[----:B0-----:R-:W-:-:S05]  /*1110*/  IMAD.WIDE R42, R12, 0x20, R44 ;  /* 0x000000200c2a7825 */ /* 0x001fca00078e022c */
[----:B------:R0:W5:Y:S01]  /*1120*/  LDG.E R24, [R42.64] ;  /* 0x000000042a187981 */ /* 0x000162000c1e1900 */
[----:B-1----:R-:W-:-:S06]  /*1130*/  IMAD.WIDE R44, R12, 0x20, R42 ;  /* 0x000000200c2c7825 */ /* 0x002fcc00078e022a */
[C---:B0-----:R-:W-:Y:S02]  /*1140*/  IMAD.WIDE R42, R12.reuse, 0x20, R44 ;  /* 0x000000200c2a7825 */ /* 0x041fe400078e022c */
[----:B------:R0:W5:Y:S02]  /*1150*/  LDG.E R44, [R44.64] ;  /* 0x000000042c2c7981 */ /* 0x000164000c1e1900 */
[----:B--2---:R-:W-:Y:S02]  /*1160*/  FADD.FTZ R11, R11, R20 ;  /* 0x000000140b0b7221 */ /* 0x004fe40000010000 */
[----:B------:R-:W-:Y:S02]  /*1170*/  IMAD.WIDE R20, R12, 0x20, R42 ;  /* 0x000000200c147825 */ /* 0x000fe400078e022a */
[----:B------:R1:W2:Y:S02]  /*1180*/  LDG.E R42, [R42.64] ;  /* 0x000000042a2a7981 */ /* 0x0002a4000c1e1900 */
[----:B---3--:R-:W-:-:S02]  /*1190*/  FADD.FTZ R40, R40, R23 ;  /* 0x0000001728287221 */ /* 0x008fc40000010000 */
[C---:B------:R-:W-:Y:S01]  /*11a0*/  IMAD.WIDE R22, R12.reuse, 0x20, R20 ;  /* 0x000000200c167825 */ /* 0x040fe200078e0214 */
[----:B-1----:R1:W3:Y:S05]  /*11b0*/  LDG.E R43, [R20.64] ;  /* 0x00000004142b7981 */ /* 0x0022ea000c1e1900 */
[----:B-1----:R-:W-:-:S04]  /*11c0*/  IMAD.WIDE R20, R12, 0x20, R22 ;  /* 0x000000200c147825 */ /* 0x002fc800078e0216 */
[----:B----4-:R-:W-:Y:S02]  /*11d0*/  FADD.FTZ R39, R39, R26 ;  /* 0x0000001a27277221 */ /* 0x010fe40000010000 */
[----:B------:R1:W4:Y:S01]  /*11e0*/  LDG.E R26, [R22.64] ;  /* 0x00000004161a7981 */ /* 0x000322000c1e1900 */
[----:B-----5:R-:W-:-:S03]  /*11f0*/  FADD.FTZ R38, R38, R41 ;  /* 0x0000002926267221 */ /* 0x020fc60000010000 */
[----:B------:R5:W4:Y:S01]  /*1200*/  LDG.E R41, [R20.64] ;  /* 0x0000000414297981 */ /* 0x000b22000c1e1900 */
[----:B-1----:R-:W-:-:S06]  /*1210*/  IMAD.WIDE R22, R12, 0x20, R20 ;  /* 0x000000200c167825 */ /* 0x002fcc00078e0214 */
[----:B-----5:R-:W-:Y:S02]  /*1220*/  IMAD.WIDE R20, R12, 0x20, R22 ;  /* 0x000000200c147825 */ /* 0x020fe400078e0216 */
[----:B------:R-:W5:Y:S02]  /*1230*/  LDG.E R22, [R22.64] ;  /* 0x0000000416167981 */ /* 0x000f64000c1e1900 */
[----:B------:R-:W-:Y:S02]  /*1240*/  FADD.FTZ R37, R37, R18 ;  /* 0x0000001225257221 */ /* 0x000fe40000010000 */
[----:B0-----:R0:W5:Y:S01]  /*1250*/  LDG.E R45, [R20.64] ;  /* 0x00000004142d7981 */ /* 0x001162000c1e1900 */
[----:B------:R-:W-:Y:S02]  /*1260*/  FADD.FTZ R36, R36, R19 ;  /* 0x0000001324247221 */ /* 0x000fe40000010000 */
[----:B------:R-:W-:-:S06]  /*1270*/  IMAD.WIDE R18, R12, 0x20, R20 ;  /* 0x000000200c127825 */ /* 0x000fcc00078e0214 */
[----:B0-----:R-:W-:Y:S02]  /*1280*/  IMAD.WIDE R20, R12, 0x20, R18 ;  /* 0x000000200c147825 */ /* 0x001fe400078e0212 */
[----:B------:R-:W5:Y:S04]  /*1290*/  LDG.E R18, [R18.64] ;  /* 0x0000000412127981 */ /* 0x000f68000c1e1900 */
[----:B------:R-:W5:Y:S01]  /*12a0*/  LDG.E R12, [R20.64] ;  /* 0x00000004140c7981 */ /* 0x000f62000c1e1900 */
[----:B------:R-:W-:Y:S02]  /*12b0*/  FADD.FTZ R35, R35, R24 ;  /* 0x0000001823237221 */ /* 0x000fe40000010000 */
[----:B------:R-:W-:Y:S02]  /*12c0*/  FADD.FTZ R25, R25, R44 ;  /* 0x0000002c19197221 */ /* 0x000fe40000010000 */
[----:B--2---:R-:W-:-:S02]  /*12d0*/  FADD.FTZ R27, R27, R42 ;  /* 0x0000002a1b1b7221 */ /* 0x004fc40000010000 */
[----:B---3--:R-:W-:Y:S02]  /*12e0*/  FADD.FTZ R28, R28, R43 ;  /* 0x0000002b1c1c7221 */ /* 0x008fe40000010000 */
[----:B----4-:R-:W-:Y:S02]  /*12f0*/  FADD.FTZ R29, R29, R26 ;  /* 0x0000001a1d1d7221 */ /* 0x010fe40000010000 */
[----:B------:R-:W-:Y:S02]  /*1300*/  FADD.FTZ R30, R30, R41 ;  /* 0x000000291e1e7221 */ /* 0x000fe40000010000 */
[----:B-----5:R-:W-:Y:S02]  /*1310*/  FADD.FTZ R31, R31, R22 ;  /* 0x000000161f1f7221 */ /* 0x020fe40000010000 */
[----:B------:R-:W-:Y:S02]  /*1320*/  FADD.FTZ R32, R32, R45 ;  /* 0x0000002d20207221 */ /* 0x000fe40000010000 */
[----:B------:R-:W-:-:S02]  /*1330*/  FADD.FTZ R33, R33, R18 ;  /* 0x0000001221217221 */ /* 0x000fc40000010000 */
[----:B------:R-:W-:Y:S02]  /*1340*/  FADD.FTZ R34, R34, R12 ;  /* 0x0000000c22227221 */ /* 0x000fe40000010000 */
.L_x_132:
[----:B------:R-:W-:Y:S01]  /*1350*/  LOP3.LUT P0, RZ, R13, 0x2, RZ, 0xc0, !PT ;  /* 0x000000020dff7812 */ /* 0x000fe2000780c0ff */
[----:B------:R-:W-:Y:S01]  /*1360*/  FMUL.FTZ R11, R11, c[0x0][0x2e0] ;  /* 0x0000b8000b0b7a20 */ /* 0x000fe20000410000 */
[----:B------:R-:W-:Y:S01]  /*1370*/  SHF.L.U32 R20, R15, 0x1, RZ ;  /* 0x000000010f147819 */ /* 0x000fe200000006ff */
[----:B------:R-:W-:Y:S01]  /*1380*/  FMUL.FTZ R40, R40, c[0x0][0x2e0] ;  /* 0x0000b80028287a20 */ /* 0x000fe20000410000 */
[----:B------:R-:W-:Y:S01]  /*1390*/  SHF.L.U32 R23, R14, 0x1, RZ ;  /* 0x000000010e177819 */ /* 0x000fe200000006ff */
[----:B------:R-:W-:Y:S01]  /*13a0*/  FMUL.FTZ R39, R39, c[0x0][0x2e0] ;  /* 0x0000b80027277a20 */ /* 0x000fe20000410000 */
[----:B------:R-:W-:Y:S01]  /*13b0*/  IADD3 R22, R20, 0x20, RZ ;  /* 0x0000002014167810 */ /* 0x000fe20007ffe0ff */
[----:B------:R-:W-:Y:S01]  /*13c0*/  FMUL.FTZ R38, R38, c[0x0][0x2e0] ;  /* 0x0000b80026267a20 */ /* 0x000fe20000410000 */
[----:B------:R-:W-:Y:S01]  /*13d0*/  F2FP.PACK_AB R11, R40, R11 ;  /* 0x0000000b280b723e */ /* 0x000fe200000000ff */
[----:B------:R-:W-:Y:S01]  /*13e0*/  FMUL.FTZ R27, R27, c[0x0][0x2e0] ;  /* 0x0000b8001b1b7a20 */ /* 0x000fe20000410000 */
[--C-:B------:R-:W-:Y:S01]  /*13f0*/  SHF.R.S32.HI R17, RZ, 0x1f, R16.reuse ;  /* 0x0000001fff117819 */ /* 0x100fe20000011410 */
[----:B------:R-:W-:Y:S01]  /*1400*/  FMUL.FTZ R28, R28, c[0x0][0x2e0] ;  /* 0x0000b8001c1c7a20 */ /* 0x000fe20000410000 */
[----:B------:R-:W-:Y:S01]  /*1410*/  F2FP.PACK_AB R38, R38, R39 ;  /* 0x000000272626723e */ /* 0x000fe200000000ff */
[----:B------:R-:W-:Y:S01]  /*1420*/  FMUL.FTZ R29, R29, c[0x0][0x2e0] ;  /* 0x0000b8001d1d7a20 */ /* 0x000fe20000410000 */
[----:B------:R-:W-:Y:S01]  /*1430*/  @P0 IADD3 R22, R20, -0x20, RZ ;  /* 0xffffffe014160810 */ /* 0x000fe20007ffe0ff */
[----:B------:R-:W-:Y:S01]  /*1440*/  FMUL.FTZ R30, R30, c[0x0][0x2e0] ;  /* 0x0000b8001e1e7a20 */ /* 0x000fe20000410000 */
[----:B------:R-:W-:Y:S01]  /*1450*/  F2FP.PACK_AB R27, R28, R27 ;  /* 0x0000001b1c1b723e */ /* 0x000fe200000000ff */
[----:B------:R-:W-:Y:S01]  /*1460*/  FMUL.FTZ R37, R37, c[0x0][0x2e0] ;  /* 0x0000b80025257a20 */ /* 0x000fe20000410000 */
[----:B------:R-:W-:Y:S01]  /*1470*/  STS [R20], R11 ;  /* 0x0000000b14007388 */ /* 0x000fe20000000800 */
[----:B------:R-:W-:Y:S01]  /*1480*/  FMUL.FTZ R36, R36, c[0x0][0x2e0] ;  /* 0x0000b80024247a20 */ /* 0x000fe20000410000 */
[----:B------:R-:W-:Y:S01]  /*1490*/  F2FP.PACK_AB R29, R30, R29 ;  /* 0x0000001d1e1d723e */ /* 0x000fe200000000ff */
[----:B------:R-:W-:Y:S01]  /*14a0*/  FMUL.FTZ R35, R35, c[0x0][0x2e0] ;  /* 0x0000b80023237a20 */ /* 0x000fe20000410000 */
[----:B------:R-:W-:Y:S01]  /*14b0*/  STS [R20+0x200], R38 ;  /* 0x0002002614007388 */ /* 0x000fe20000000800 */
        /* <DEDUP_REMOVED lines=10> */
[----:B------:R-:W-:Y:S01]  /*1560*/  IMAD R7, R7, c[0x0][0x398], RZ ;  /* 0x0000e60007077a24 */ /* 0x000fe200078e02ff */
[----:B------:R-:W-:Y:S01]  /*1570*/  STS [R20+0x1000], R36 ;  /* 0x0010002414007388 */ /* 0x000fe20000000800 */
[----:B------:R-:W-:Y:S01]  /*1580*/  IMAD.WIDE.U32 R18, R2, c[0x0][0x398], R16 ;  /* 0x0000e60002127a25 */ /* 0x000fe200078e0010 */
[----:B------:R-:W-:Y:S01]  /*1590*/  F2FP.PACK_AB R33, R34, R33 ;  /* 0x000000212221723e */ /* 0x000fe200000000ff */
[----:B------:R-:W-:Y:S01]  /*15a0*/  BSSY B0, `(.L_x_135) ;  /* 0x000001c000007945 */ /* 0x000fe20003800000 */
[----:B------:R0:W-:Y:S01]  /*15b0*/  STS [R20+0x1200], R35 ;  /* 0x0012002314007388 */ /* 0x0001e20000000800 */
[----:B------:R-:W-:Y:S01]  /*15c0*/  IMAD R7, R2, c[0x0][0x39c], R7 ;  /* 0x0000e70002077a24 */ /* 0x000fe200078e0207 */
[----:B------:R-:W-:Y:S01]  /*15d0*/  IADD3 R6, P1, R6, R18, RZ ;  /* 0x0000001206067210 */ /* 0x000fe20007f3e0ff */
[----:B------:R-:W-:Y:S01]  /*15e0*/  IMAD R3, R0, -0x80, R3 ;  /* 0xffffff8000037824 */ /* 0x000fe200078e0203 */
[----:B------:R1:W-:Y:S01]  /*15f0*/  STS [R22+0x1000], R31 ;  /* 0x0010001f16007388 */ /* 0x0003e20000000800 */
[----:B------:R-:W-:Y:S01]  /*1600*/  ISETP.GE.AND P0, PT, R16, c[0x0][0x220], PT ;  /* 0x0000880010007a0c */ /* 0x000fe20003f06270 */
[----:B------:R-:W-:Y:S01]  /*1610*/  IMAD R2, R9, c[0x0][0x3b0], RZ ;  /* 0x0000ec0009027a24 */ /* 0x000fe200078e02ff */
[----:B------:R-:W-:Y:S01]  /*1620*/  IADD3 R0, R8, 0x40, RZ ;  /* 0x0000004008007810 */ /* 0x000fe20007ffe0ff */
[----:B------:R1:W-:Y:S01]  /*1630*/  STS [R22+0x1200], R33 ;  /* 0x0012002116007388 */ /* 0x0003e20000000800 */
[----:B------:R-:W-:Y:S01]  /*1640*/  IADD3.X R7, R4, R19, R7, P1, !PT ;  /* 0x0000001304077210 */ /* 0x000fe20000ffe407 */
[----:B------:R-:W-:-:S02]  /*1650*/  IMAD R17, R5, c[0x0][0x3b4], R2 ;  /* 0x0000ed0005117a24 */ /* 0x000fc400078e0202 */
[----:B------:R-:W-:Y:S01]  /*1660*/  BAR.SYNC.DEFER_BLOCKING 0x0 ;  /* 0x0000000000007b1d */ /* 0x000fe20000010000 */
[-C--:B------:R-:W-:Y:S01]  /*1670*/  ISETP.GE.OR P1, PT, R0, R3.reuse, P0 ;  /* 0x000000030000720c */ /* 0x080fe20000726670 */
[----:B0-----:R-:W-:Y:S01]  /*1680*/  IMAD.WIDE.U32 R20, R5, c[0x0][0x3b0], R6 ;  /* 0x0000ec0005147a25 */ /* 0x001fe200078e0006 */
[----:B------:R-:W-:-:S04]  /*1690*/  ISETP.GE.OR P0, PT, R8, R3, P0 ;  /* 0x000000030800720c */ /* 0x000fc80000706670 */
[----:B------:R-:W-:Y:S01]  /*16a0*/  IADD3 R17, R21, R17, RZ ;  /* 0x0000001115117210 */ /* 0x000fe20007ffe0ff */
[----:B------:R1:W0:Y:S08]  /*16b0*/  LDS.128 R12, [R23+0x1000] ;  /* 0x00100000170c7984 */ /* 0x0002300000000c00 */
[----:B------:R-:W-:Y:S05]  /*16c0*/  @P0 BRA `(.L_x_136) ;  /* 0x0000009000000947 */ /* 0x000fea0003800000 */
[----:B------:R-:W2:Y:S01]  /*16d0*/  LDS.128 R4, [R23] ;  /* 0x0000000017047984 */ /* 0x000ea20000000c00 */
[----:B------:R-:W-:Y:S01]  /*16e0*/  MOV R16, R20 ;  /* 0x0000001400107202 */ /* 0x000fe20000000f00 */
[----:B------:R-:W-:-:S04]  /*16f0*/  IMAD R9, R10, c[0x0][0x398], RZ ;  /* 0x0000e6000a097a24 */ /* 0x000fc800078e02ff */
[----:B------:R-:W-:-:S04]  /*1700*/  IMAD.WIDE.U32 R2, R8, c[0x0][0x398], R16 ;  /* 0x0000e60008027a25 */ /* 0x000fc800078e0010 */
[----:B------:R-:W-:Y:S01]  /*1710*/  IMAD R9, R8, c[0x0][0x39c], R9 ;  /* 0x0000e70008097a24 */ /* 0x000fe200078e0209 */
[----:B------:R-:W-:-:S04]  /*1720*/  LEA R18, P0, R2, c[0x0][0x338], 0x1 ;  /* 0x0000ce0002127a11 */ /* 0x000fc800078008ff */
[----:B------:R-:W-:-:S04]  /*1730*/  IADD3 R3, R3, R9, RZ ;  /* 0x0000000903037210 */ /* 0x000fc80007ffe0ff */
[----:B------:R-:W-:-:S05]  /*1740*/  LEA.HI.X R19, R2, c[0x0][0x33c], R3, 0x1, P0 ;  /* 0x0000cf0002137a11 */ /* 0x000fca00000f0c03 */
[----:B--2---:R2:W-:Y:S02]  /*1750*/  STG.E.128 [R18.64], R4 ;  /* 0x0000000412007986 */ /* 0x0045e4000c101d04 */
.L_x_136:
[----:B------:R-:W-:Y:S05]  /*1760*/  BSYNC B0 ;  /* 0x0000000000007941 */ /* 0x000fea0003800000 */
.L_x_135:
[----:B------:R-:W-:Y:S05]  /*1770*/  @P1 EXIT ;  /* 0x000000000000194d */ /* 0x000fea0003800000 */
[----:B--2---:R-:W-:Y:S02]  /*1780*/  IADD3 R5, P0, R8, 0x40, RZ ;  /* 0x0000004008057810 */ /* 0x004fe40007f1e0ff */
[----:B------:R-:W-:Y:S02]  /*1790*/  MOV R2, R20 ;  /* 0x0000001400027202 */ /* 0x000fe40000000f00 */
[----:B------:R-:W-:Y:S02]  /*17a0*/  IADD3.X R10, RZ, R10, RZ, P0, !PT ;  /* 0x0000000aff0a7210 */ /* 0x000fe400007fe4ff */
[----:B------:R-:W-:-:S03]  /*17b0*/  MOV R3, R17 ;  /* 0x0000001100037202 */ /* 0x000fc60000000f00 */
[----:B------:R-:W-:Y:S02]  /*17c0*/  IMAD R10, R10, c[0x0][0x398], RZ ;  /* 0x0000e6000a0a7a24 */ /* 0x000fe400078e02ff */
[----:B------:R-:W-:-:S04]  /*17d0*/  IMAD.WIDE.U32 R2, R5, c[0x0][0x398], R2 ;  /* 0x0000e60005027a25 */ /* 0x000fc800078e0002 */
[----:B------:R-:W-:Y:S01]  /*17e0*/  IMAD R5, R5, c[0x0][0x39c], R10 ;  /* 0x0000e70005057a24 */ /* 0x000fe200078e020a */
[----:B------:R-:W-:-:S04]  /*17f0*/  LEA R4, P0, R2, c[0x0][0x338], 0x1 ;  /* 0x0000ce0002047a11 */ /* 0x000fc800078008ff */
[----:B------:R-:W-:-:S04]  /*1800*/  IADD3 R3, R3, R5, RZ ;  /* 0x0000000503037210 */ /* 0x000fc80007ffe0ff */
[----:B------:R-:W-:-:S05]  /*1810*/  LEA.HI.X R5, R2, c[0x0][0x33c], R3, 0x1, P0 ;  /* 0x0000cf0002057a11 */ /* 0x000fca00000f0c03 */
[----:B0-----:R-:W-:Y:S01]  /*1820*/  STG.E.128 [R4.64], R12 ;  /* 0x0000000c04007986 */ /* 0x001fe2000c101d04 */
[----:B------:R-:W-:Y:S05]  /*1830*/  EXIT ;  /* 0x000000000000794d */ /* 0x000fea0003800000 */
.L_x_137:
        /* <DEDUP_REMOVED lines=12> */
.L_x_688:


//--------------------- .text._ZN5flash44flash_bwd_dq_dk_dv_loop_seqk_parallel_kernelI23Flash_bwd_kernel_traitsILi32ELi128ELi128ELi8ELi4ELi4ELi4ELb1ELb0EN7cutlass6half_tE19Flash_kernel_traitsILi32ELi128ELi128ELi8ES3_EELb1ELb1ELb0ELb0ELb0ELb0ELb0EEEvNS_16Flash_bwd_paramsE --------------------------
	.section	.text._ZN5flash44flash_bwd_dq_dk_dv_loop_seqk_parallel_kernelI23Flash_bwd_kernel_traitsILi32ELi128ELi128ELi8ELi4ELi4ELi4ELb1ELb0EN7cutlass6half_tE19Flash_kernel_traitsILi32ELi128ELi128ELi8ES3_EELb1ELb1ELb0ELb0ELb0ELb0ELb0EEEvNS_16Flash_bwd_paramsE,"ax",@progbits
	.sectioninfo	@"SHI_REGISTERS=255"
	.align	128
        .global         _ZN5flash44flash_bwd_dq_dk_dv_loop_seqk_parallel_kernelI23Flash_bwd_kernel_traitsILi32ELi128ELi128ELi8ELi4ELi4ELi4ELb1ELb0EN7cutlass6half_tE19Flash_kernel_traitsILi32ELi128ELi128ELi8ES3_EELb1ELb1ELb0ELb0ELb0ELb0ELb0EEEvNS_16Flash_bwd_paramsE
        .type           _ZN5flash44flash_bwd_dq_dk_dv_loop_seqk_parallel_kernelI23Flash_bwd_kernel_traitsILi32ELi128ELi128ELi8ELi4ELi4ELi4ELb1ELb0EN7cutlass6half_tE19Flash_kernel_traitsILi32ELi128ELi128ELi8ES3_EELb1ELb1ELb0ELb0ELb0ELb0ELb0EEEvNS_16Flash_bwd_paramsE,@function
        .size           _ZN5flash44flash_bwd_dq_dk_dv_loop_seqk_parallel_kernelI23Flash_bwd_kernel_traitsILi32ELi128ELi128ELi8ELi4ELi4ELi4ELb1ELb0EN7cutlass6half_tE19Flash_kernel_traitsILi32ELi128ELi128ELi8ES3_EELb1ELb1ELb0ELb0ELb0ELb0ELb0EEEvNS_16Flash_bwd_paramsE,(.L_x_689 - _ZN5flash44flash_bwd_dq_dk_dv_loop_seqk_parallel_kernelI23Flash_bwd_kernel_traitsILi32ELi128ELi128ELi8ELi4ELi4ELi4ELb1ELb0EN7cutlass6half_tE19Flash_kernel_traitsILi32ELi128ELi128ELi8ES3_EELb1ELb1ELb0ELb0ELb0ELb0ELb0EEEvNS_16Flash_bwd_paramsE)
        .other          _ZN5flash44flash_bwd_dq_dk_dv_loop_seqk_parallel_kernelI23Flash_bwd_kernel_traitsILi32ELi128ELi128ELi8ELi4ELi4ELi4ELb1ELb0EN7cutlass6half_tE19Flash_kernel_traitsILi32ELi128ELi128ELi8ES3_EELb1ELb1ELb0ELb0ELb0ELb0ELb0EEEvNS_16Flash_bwd_paramsE,@"STO_CUDA_ENTRY STV_DEFAULT"
_ZN5flash44flash_bwd_dq_dk_dv_loop_seqk_parallel_kernelI23Flash_bwd_kernel_traitsILi32ELi128ELi128ELi8ELi4ELi4ELi4ELb1ELb0EN7cutlass6half_tE19Flash_kernel_traitsILi32ELi128ELi128ELi8ES3_EELb1ELb1ELb0ELb0ELb0ELb0ELb0EEEvNS_16Flash_bwd_paramsE:
.text._ZN5flash44flash_bwd_dq_dk_dv_loop_seqk_parallel_kernelI23Flash_bwd_kernel_traitsILi32ELi128ELi128ELi8ELi4ELi4ELi4ELb1ELb0EN7cutlass6half_tE19Flash_kernel_traitsILi32ELi128ELi128ELi8ES3_EELb1ELb1ELb0ELb0ELb0ELb0ELb0EEEvNS_16Flash_bwd_paramsE:
        /* <DEDUP_REMOVED lines=23> */
[----:B------:R-:W-:Y:S01]  /*0170*/  IMAD.U32 R12, RZ, RZ, UR4 ;  /* 0x00000004ff0c7e24 */ /* 0x000fe2000f8e00ff */
[----:B------:R-:W-:Y:S02]  /*0180*/  ULDC UR7, c[0x0][0x1c0] ;  /* 0x0000700000077ab9 */ /* 0x000fe40000000800 */
[----:B------:R-:W-:Y:S02]  /*0190*/  ULDC UR52, c[0x0][0x1c0] ;  /* 0x0000700000347ab9 */ /* 0x000fe40000000800 */
[----:B------:R4:W-:Y:S01]  /*01a0*/  STL [R1+0x3c], R12 ;  /* 0x00003c0c01007387 */ /* 0x0009e20000100800 */
[----:B------:R-:W-:Y:S02]  /*01b0*/  ULDC UR10, c[0x0][0x1c0] ;  /* 0x00007000000a7ab9 */ /* 0x000fe40000000800 */
[----:B------:R-:W-:Y:S01]  /*01c0*/  UIMAD.WIDE UR52, UR60, UR52, URZ ;  /* 0x000000343c3472a5 */ /* 0x000fe2000f8e023f */
[----:B-1----:R-:W-:Y:S01]  /*01d0*/  SHF.R.S32.HI R6, RZ, 0x1f, R11 ;  /* 0x0000001fff067819 */ /* 0x002fe2000001140b */
[----:B--2---:R-:W-:-:S02]  /*01e0*/  UIMAD UR17, UR54, UR60, URZ ;  /* 0x0000003c361172a4 */ /* 0x004fc4000f8e023f */
[----:B------:R-:W-:Y:S01]  /*01f0*/  ULOP3.LUT UR4, UR54, UR11, URZ, 0x3c, !UPT ;  /* 0x0000000b36047292 */ /* 0x000fe2000f8e3c3f */
[CC--:B------:R-:W-:Y:S01]  /*0200*/  LEA.HI R7, R6.reuse, R11.reuse, RZ, 0x2 ;  /* 0x0000000b06077211 */ /* 0x0c0fe200078f10ff */
[----:B------:R-:W-:Y:S01]  /*0210*/  UIMAD UR60, UR60, UR10, URZ ;  /* 0x0000000a3c3c72a4 */ /* 0x000fe2000f8e023f */
[CC--:B------:R-:W-:Y:S01]  /*0220*/  LEA.HI R5, R6.reuse, R11.reuse, RZ, 0x5 ;  /* 0x0000000b06057211 */ /* 0x0c0fe200078f28ff */
[----:B------:R-:W-:Y:S01]  /*0230*/  ULDC.U8 UR9, c[0x0][0x3d0] ;  /* 0x0000f40000097ab9 */ /* 0x000fe20000000000 */
[--C-:B------:R-:W-:Y:S01]  /*0240*/  SHF.R.S32.HI R0, RZ, 0x2, R7.reuse ;  /* 0x00000002ff007819 */ /* 0x100fe20000011407 */
[----:B---3--:R-:W-:Y:S01]  /*0250*/  UIMAD UR5, UR49, UR7, UR54 ;  /* 0x00000007310572a4 */ /* 0x008fe2000f8e0236 */
[----:B------:R-:W-:Y:S01]  /*0260*/  SHF.R.S32.HI R2, RZ, 0x1f, R7 ;  /* 0x0000001fff027819 */ /* 0x000fe20000011407 */
[----:B------:R-:W-:Y:S01]  /*0270*/  USHF.R.S32.HI UR7, URZ, 0x1f, UR54 ;  /* 0x0000001f3f077899 */ /* 0x000fe20008011436 */
[CC--:B------:R-:W-:Y:S01]  /*0280*/  LEA.HI R252, R6.reuse, R11.reuse, RZ, 0x7 ;  /* 0x0000000b06fc7211 */ /* 0x0c0fe200078f38ff */
[----:B------:R-:W-:Y:S01]  /*0290*/  USHF.L.U32 UR10, UR49, 0x7, URZ ;  /* 0x00000007310a7899 */ /* 0x000fe2000800063f */
[-C--:B------:R-:W-:Y:S01]  /*02a0*/  LEA.HI R145, R6, R11.reuse, RZ, 0x3 ;  /* 0x0000000b06917211 */ /* 0x080fe200078f18ff */
[----:B------:R-:W-:Y:S01]  /*02b0*/  ULDC.U8 UR8, c[0x0][0x328] ;  /* 0x0000ca0000087ab9 */ /* 0x000fe20000000000 */
[-C--:B------:R-:W-:Y:S01]  /*02c0*/  LEA.HI R2, R2, R0.reuse, RZ, 0x3 ;  /* 0x0000000002027211 */ /* 0x080fe200078f18ff */
[----:B------:R-:W-:Y:S01]  /*02d0*/  ULDC UR18, c[0x0][0x224] ;  /* 0x0000890000127ab9 */ /* 0x000fe20000000800 */
[----:B------:R-:W-:Y:S01]  /*02e0*/  LEA.HI R6, R6, R11, RZ, 0x4 ;  /* 0x0000000b06067211 */ /* 0x000fe200078f20ff */
[----:B------:R-:W-:Y:S01]  /*02f0*/  UISETP.NE.AND UP6, UPT, UR9, URZ, UPT ;  /* 0x0000003f0900728c */ /* 0x000fe2000bfc5270 */
[----:B------:R-:W-:Y:S01]  /*0300*/  LOP3.LUT R3, R7, 0xfffffffc, RZ, 0xc0, !PT ;  /* 0xfffffffc07037812 */ /* 0x000fe200078ec0ff */
[----:B------:R-:W-:Y:S01]  /*0310*/  UISETP.NE.AND UP5, UPT, UR8, URZ, UPT ;  /* 0x0000003f0800728c */ /* 0x000fe2000bfa5270 */
[----:B------:R-:W-:Y:S01]  /*0320*/  LOP3.LUT R4, R5, 0xffffffe0, RZ, 0xc0, !PT ;  /* 0xffffffe005047812 */ /* 0x000fe200078ec0ff */
[----:B------:R-:W-:Y:S01]  /*0330*/  UIMAD.WIDE.U32 UR8, UR49, UR18, URZ ;  /* 0x00000012310872a5 */ /* 0x000fe2000f8e003f */
[----:B------:R-:W-:Y:S01]  /*0340*/  LEA.HI R7, R7, R0, RZ, 0x1 ;  /* 0x0000000007077211 */ /* 0x000fe200078f08ff */
[C---:B------:R-:W-:Y:S01]  /*0350*/  IMAD.IADD R13, R11.reuse, 0x1, -R3 ;  /* 0x000000010b0d7824 */ /* 0x040fe200078e0a03 */
[----:B------:R-:W-:Y:S01]  /*0360*/  LOP3.LUT R2, R2, 0xfffffff8, RZ, 0xc0, !PT ;  /* 0xfffffff802027812 */ /* 0x000fe200078ec0ff */
[----:B------:R-:W-:Y:S01]  /*0370*/  IMAD.IADD R4, R11, 0x1, -R4 ;  /* 0x000000010b047824 */ /* 0x000fe200078e0a04 */
[----:B------:R-:W-:Y:S01]  /*0380*/  LOP3.LUT R8, R6, 0xfffffff0, RZ, 0xc0, !PT ;  /* 0xfffffff006087812 */ /* 0x000fe200078ec0ff */
[----:B------:R-:W-:Y:S01]  /*0390*/  IMAD.SHL.U32 R244, R13, 0x8, RZ ;  /* 0x000000080df47824 */ /* 0x000fe200078e00ff */
[----:B------:R-:W-:Y:S01]  /*03a0*/  LOP3.LUT R9, R145, 0xfffffff8, RZ, 0xc0, !PT ;  /* 0xfffffff891097812 */ /* 0x000fe200078ec0ff */
[----:B------:R-:W-:Y:S01]  /*03b0*/  ULDC UR14, c[0x0][0x214] ;  /* 0x00008500000e7ab9 */ /* 0x000fe20000000800 */
[----:B------:R-:W-:Y:S01]  /*03c0*/  LOP3.LUT R3, R7, 0x7fffffe, RZ, 0xc0, !PT ;  /* 0x07fffffe07037812 */ /* 0x000fe200078ec0ff */
[C---:B------:R-:W-:Y:S01]  /*03d0*/  IMAD.IADD R7, R0.reuse, 0x1, -R2 ;  /* 0x0000000100077824 */ /* 0x040fe200078e0a02 */
[----:B------:R-:W-:Y:S01]  /*03e0*/  SHF.R.S32.HI R2, RZ, 0x4, R6 ;  /* 0x00000004ff027819 */ /* 0x000fe20000011406 */
[C---:B------:R-:W-:Y:S01]  /*03f0*/  IMAD.IADD R8, R11.reuse, 0x1, -R8 ;  /* 0x000000010b087824 */ /* 0x040fe200078e0a08 */
[----:B------:R-:W-:Y:S01]  /*0400*/  SHF.R.S32.HI R10, RZ, 0x1f, R4 ;  /* 0x0000001fff0a7819 */ /* 0x000fe20000011404 */
[----:B------:R-:W-:Y:S01]  /*0410*/  IMAD.IADD R11, R11, 0x1, -R9 ;  /* 0x000000010b0b7824 */ /* 0x000fe200078e0a09 */
[----:B------:R-:W-:Y:S01]  /*0420*/  SHF.R.S32.HI R252, RZ, 0x7, R252 ;  /* 0x00000007fffc7819 */ /* 0x000fe200000114fc */
[----:B------:R-:W-:Y:S01]  /*0430*/  IMAD.IADD R9, R0, 0x1, -R3 ;  /* 0x0000000100097824 */ /* 0x000fe200078e0a03 */
[--C-:B------:R-:W-:Y:S01]  /*0440*/  SHF.R.S32.HI R0, RZ, 0x5, R5.reuse ;  /* 0x00000005ff007819 */ /* 0x100fe20000011405 */
[----:B------:R-:W-:Y:S01]  /*0450*/  ULDC UR16, c[0x0][0x224] ;  /* 0x0000890000107ab9 */ /* 0x000fe20000000800 */
[----:B------:R-:W-:Y:S01]  /*0460*/  SHF.R.S32.HI R3, RZ, 0x1f, R5 ;  /* 0x0000001fff037819 */ /* 0x000fe20000011405 */
[----:B------:R-:W-:Y:S01]  /*0470*/  @UP5 UIMAD UR11, UR49, UR14, URZ ;  /* 0x0000000e310b52a4 */ /* 0x000fe2000f8e023f */
[----:B------:R-:W-:Y:S01]  /*0480*/  LEA.HI R5, R6, R2, RZ, 0x1 ;  /* 0x0000000206057211 */ /* 0x000fe200078f08ff */
[----:B------:R-:W-:Y:S01]  /*0490*/  IMAD.U32 R6, RZ, RZ, UR7 ;  /* 0x00000007ff067e24 */ /* 0x000fe2000f8e00ff */
[----:B------:R-:W-:Y:S01]  /*04a0*/  LEA.HI R243, R10, R4, RZ, 0x2 ;  /* 0x000000040af37211 */ /* 0x000fe200078f10ff */
[----:B------:R-:W-:Y:S01]  /*04b0*/  USHF.R.S32.HI UR7, URZ, 0x1f, UR49 ;  /* 0x0000001f3f077899 */ /* 0x000fe20008011431 */
[----:B------:R-:W-:Y:S01]  /*04c0*/  LEA.HI R4, R3, R0, RZ, 0x2 ;  /* 0x0000000003047211 */ /* 0x000fe200078f10ff */
[----:B------:R-:W-:Y:S01]  /*04d0*/  IMAD.SHL.U32 R6, R13, 0x2, RZ ;  /* 0x000000020d067824 */ /* 0x000fe200078e00ff */
[----:B------:R-:W-:Y:S01]  /*04e0*/  LOP3.LUT R3, R5, 0xfffffffe, RZ, 0xc0, !PT ;  /* 0xfffffffe05037812 */ /* 0x000fe200078ec0ff */
[----:B------:R-:W-:Y:S01]  /*04f0*/  USHF.R.S32.HI UR6, URZ, 0x1f, UR18 ;  /* 0x0000001f3f067899 */ /* 0x000fe20008011412 */
[----:B------:R-:W-:Y:S01]  /*0500*/  SHF.R.S32.HI R5, RZ, 0x3, R145 ;  /* 0x00000003ff057819 */ /* 0x000fe20000011491 */
[----:B------:R-:W-:Y:S01]  /*0510*/  ULDC UR13, c[0x0][0x1c0] ;  /* 0x00007000000d7ab9 */ /* 0x000fe20000000800 */
[----:B------:R-:W-:Y:S01]  /*0520*/  LOP3.LUT R4, R4, 0xfffffffc, RZ, 0xc0, !PT ;  /* 0xfffffffc04047812 */ /* 0x000fe200078ec0ff */
[----:B----4-:R-:W-:Y:S01]  /*0530*/  IMAD.IADD R12, R2, 0x1, -R3 ;  /* 0x00000001020c7824 */ /* 0x010fe200078e0a03 */
[----:B------:R-:W-:Y:S01]  /*0540*/  SHF.R.S32.HI R10, RZ, 0x1f, R8 ;  /* 0x0000001fff0a7819 */ /* 0x000fe20000011408 */
[----:B------:R-:W-:Y:S01]  /*0550*/  IMAD.SHL.U32 R2, R5, 0x40, RZ ;  /* 0x0000004005027824 */ /* 0x000fe200078e00ff */
[----:B------:R-:W-:Y:S01]  /*0560*/  LOP3.LUT P5, RZ, R7, 0x2, RZ, 0xc0, !PT ;  /* 0x0000000207ff7812 */ /* 0x000fe200078ac0ff */
[----:B------:R-:W-:Y:S01]  /*0570*/  IMAD.IADD R18, R0, 0x1, -R4 ;  /* 0x0000000100127824 */ /* 0x000fe200078e0a04 */
[----:B------:R-:W-:Y:S01]  /*0580*/  LEA.HI R10, R10, R8, RZ, 0x3 ;  /* 0x000000080a0a7211 */ /* 0x000fe200078f18ff */
[----:B------:R-:W-:Y:S01]  /*0590*/  IMAD R5, R0, 0x8, R9 ;  /* 0x0000000800057824 */ /* 0x000fe200078e0209 */
[----:B------:R-:W-:Y:S01]  /*05a0*/  LOP3.LUT R0, R2, 0xc0, RZ, 0xc0, !PT ;  /* 0x000000c002007812 */ /* 0x000fe200078ec0ff */
[----:B------:R-:W-:Y:S01]  /*05b0*/  IMAD R233, R252, 0x2000, R6 ;  /* 0x00002000fce97824 */ /* 0x000fe200078e0206 */
[----:B------:R-:W-:Y:S01]  /*05c0*/  LEA.HI R9, R11, R11, RZ, 0x1 ;  /* 0x0000000b0b097211 */ /* 0x000fe200078f08ff */
[----:B------:R-:W-:Y:S01]  /*05d0*/  STL [R1+0x8], R18 ;  /* 0x0000081201007387 */ /* 0x000fe20000100800 */
[----:B------:R-:W-:Y:S01]  /*05e0*/  SHF.R.U32.HI R4, RZ, 0x3, R0 ;  /* 0x00000003ff047819 */ /* 0x000fe20000011600 */
[----:B------:R-:W-:Y:S01]  /*05f0*/  ULDC UR15, c[0x0][0x1c0] ;  /* 0x00007000000f7ab9 */ /* 0x000fe20000000800 */
[----:B------:R-:W-:Y:S01]  /*0600*/  LOP3.LUT R3, R0, 0x18, R244, 0xf8, !PT ;  /* 0x0000001800037812 */ /* 0x000fe200078ef8f4 */
[----:B------:R-:W-:Y:S01]  /*0610*/  IMAD R0, R252, 0x8, R12 ;  /* 0x00000008fc007824 */ /* 0x000fe200078e020c */
[----:B------:R-:W-:Y:S01]  /*0620*/  LOP3.LUT R2, R9, 0x7fffffe, RZ, 0xc0, !PT ;  /* 0x07fffffe09027812 */ /* 0x000fe200078ec0ff */
[----:B------:R-:W-:Y:S01]  /*0630*/  USHF.L.U32 UR61, UR60, 0x7, URZ ;  /* 0x000000073c3d7899 */ /* 0x000fe2000800063f */
[----:B------:R-:W-:Y:S01]  /*0640*/  LOP3.LUT R3, R3, R4, RZ, 0x3c, !PT ;  /* 0x0000000403037212 */ /* 0x000fe200078e3cff */
[----:B------:R-:W-:Y:S01]  /*0650*/  IMAD.U32 R4, RZ, RZ, UR17 ;  /* 0x00000011ff047e24 */ /* 0x000fe2000f8e00ff */
[----:B------:R-:W-:Y:S01]  /*0660*/  LOP3.LUT P4, RZ, R7, 0x4, RZ, 0xc0, !PT ;  /* 0x0000000407ff7812 */ /* 0x000fe2000788c0ff */
[----:B------:R-:W-:Y:S01]  /*0670*/  IMAD.IADD R2, R11, 0x1, -R2 ;  /* 0x000000010b027824 */ /* 0x000fe200078e0a02 */
[----:B------:R-:W-:Y:S01]  /*0680*/  SEL R230, R153, 0xffffffe0, !P5 ;  /* 0xffffffe099e67807 */ /* 0x000fe20006800000 */
[----:B------:R-:W-:Y:S01]  /*0690*/  UIMAD.WIDE.U32 UR58, UR52, UR8, URZ ;  /* 0x00000008343a72a5 */ /* 0x000fe2000f8e003f */
[----:B------:R1:W-:Y:S01]  /*06a0*/  STL [R1+0x18], R4 ;  /* 0x0000180401007387 */ /* 0x0003e20000100800 */
[----:B------:R-:W-:Y:S01]  /*06b0*/  IMAD R17, R0, 0x8, R2 ;  /* 0x0000000800117824 */ /* 0x000fe200078e0202 */
[----:B------:R-:W-:Y:S01]  /*06c0*/  LEA.HI R0, R8, R8, RZ, 0x1 ;  /* 0x0000000808007211 */ /* 0x000fe200078f08ff */
[----:B------:R-:W-:Y:S01]  /*06d0*/  IMAD.U32 R2, R5, 0x20, R3 ;  /* 0x0000002005027824 */ /* 0x000fe200078e0003 */
[----:B------:R-:W-:Y:S01]  /*06e0*/  USHF.L.U32 UR34, UR60, 0x3, URZ ;  /* 0x000000033c227899 */ /* 0x000fe2000800063f */
[----:B------:R-:W-:Y:S01]  /*06f0*/  IMAD.U32 R5, RZ, RZ, UR9 ;  /* 0x00000009ff057e24 */ /* 0x000fe2000f8e00ff */
[----:B------:R-:W-:Y:S01]  /*0700*/  SHF.R.S32.HI R3, RZ, 0x1, R0 ;  /* 0x00000001ff037819 */ /* 0x000fe20000011400 */
[----:B------:R-:W-:-:S02]  /*0710*/  USHF.L.U32 UR33, UR60, 0x4, URZ ;  /* 0x000000043c217899 */ /* 0x000fc4000800063f */
[----:B------:R-:W-:Y:S02]  /*0720*/  UIMAD UR32, UR60, 0x18, URZ ;  /* 0x000000183c2078a4 */ /* 0x000fe4000f8e023f */
[----:B------:R-:W-:Y:S02]  /*0730*/  USHF.L.U32 UR31, UR60, 0x5, URZ ;  /* 0x000000053c1f7899 */ /* 0x000fe4000800063f */
[----:B------:R-:W-:Y:S02]  /*0740*/  UIMAD UR30, UR60, 0x28, URZ ;  /* 0x000000283c1e78a4 */ /* 0x000fe4000f8e023f */
[----:B------:R-:W-:Y:S02]  /*0750*/  UIMAD UR29, UR60, 0x30, URZ ;  /* 0x000000303c1d78a4 */ /* 0x000fe4000f8e023f */
[----:B------:R-:W-:Y:S02]  /*0760*/  UIMAD UR28, UR60, 0x38, URZ ;  /* 0x000000383c1c78a4 */ /* 0x000fe4000f8e023f */
[----:B------:R-:W-:-:S02]  /*0770*/  USHF.L.U32 UR27, UR60, 0x6, URZ ;  /* 0x000000063c1b7899 */ /* 0x000fc4000800063f */
[----:B------:R-:W-:Y:S02]  /*0780*/  UIMAD UR26, UR60, 0x48, URZ ;  /* 0x000000483c1a78a4 */ /* 0x000fe4000f8e023f */
[----:B------:R-:W-:Y:S01]  /*0790*/  UIMAD UR25, UR60, 0x50, URZ ;  /* 0x000000503c1978a4 */ /* 0x000fe2000f8e023f */
[----:B-1----:R-:W-:Y:S01]  /*07a0*/  IMAD.U32 R4, RZ, RZ, UR4 ;  /* 0x00000004ff047e24 */ /* 0x002fe2000f8e00ff */
[----:B------:R-:W-:Y:S02]  /*07b0*/  UIMAD UR4, UR49, UR13, UR54 ;  /* 0x0000000d310472a4 */ /* 0x000fe4000f8e0236 */
[----:B------:R-:W-:Y:S02]  /*07c0*/  UIMAD UR24, UR60, 0x58, URZ ;  /* 0x000000583c1878a4 */ /* 0x000fe4000f8e023f */
[----:B------:R1:W-:Y:S01]  /*07d0*/  STL [R1+0x38], R4 ;  /* 0x0000380401007387 */ /* 0x0003e20000100800 */
[----:B------:R-:W-:Y:S02]  /*07e0*/  USHF.L.U32 UR4, UR4, 0x5, URZ ;  /* 0x0000000504047899 */ /* 0x000fe4000800063f */
[----:B------:R-:W-:Y:S01]  /*07f0*/  UIMAD UR23, UR60, 0x60, URZ ;  /* 0x000000603c1778a4 */ /* 0x000fe2000f8e023f */
[----:B------:R2:W-:Y:S01]  /*0800*/  STL [R1+0x4], R2 ;  /* 0x0000040201007387 */ /* 0x0005e20000100800 */
[----:B------:R-:W-:-:S02]  /*0810*/  UIMAD UR22, UR60, 0x68, URZ ;  /* 0x000000683c1678a4 */ /* 0x000fc4000f8e023f */
[----:B------:R-:W-:Y:S02]  /*0820*/  UIMAD UR21, UR60, 0x70, URZ ;  /* 0x000000703c1578a4 */ /* 0x000fe4000f8e023f */
[----:B------:R-:W-:Y:S02]  /*0830*/  UIMAD UR20, UR60, 0x78, URZ ;  /* 0x000000783c1478a4 */ /* 0x000fe4000f8e023f */
[----:B------:R-:W-:Y:S02]  /*0840*/  UIADD3 UR19, -UR61, URZ, URZ ;  /* 0x0000003f3d137290 */ /* 0x000fe4000fffe13f */
[----:B------:R-:W-:Y:S01]  /*0850*/  UMOV UR57, 0xffffe000 ;  /* 0xffffe00000397882 */ /* 0x000fe20000000000 */
[----:B-1----:R-:W-:Y:S02]  /*0860*/  LOP3.LUT R4, R0, 0x7fffffe, RZ, 0xc0, !PT ;  /* 0x07fffffe00047812 */ /* 0x002fe400078ec0ff */
[----:B------:R-:W-:Y:S02]  /*0870*/  SHF.R.S32.HI R0, RZ, 0x1f, R0 ;  /* 0x0000001fff007819 */ /* 0x000fe40000011400 */
[----:B--2---:R-:W-:Y:S01]  /*0880*/  LOP3.LUT R2, R10, 0xfffffff8, RZ, 0xc0, !PT ;  /* 0xfffffff80a027812 */ /* 0x004fe200078ec0ff */
[----:B------:R-:W-:Y:S01]  /*0890*/  IMAD.IADD R16, R8, 0x1, -R4 ;  /* 0x0000000108107824 */ /* 0x000fe200078e0a04 */
[----:B------:R-:W-:Y:S01]  /*08a0*/  LEA.HI R0, R0, R3, RZ, 0x2 ;  /* 0x0000000300007211 */ /* 0x000fe200078f10ff */
[----:B------:R-:W-:-:S02]  /*08b0*/  IMAD.U32 R4, RZ, RZ, UR8 ;  /* 0x00000008ff047e24 */ /* 0x000fc4000f8e00ff */
[----:B------:R-:W-:Y:S01]  /*08c0*/  IMAD.IADD R15, R8, 0x1, -R2 ;  /* 0x00000001080f7824 */ /* 0x000fe200078e0a02 */
[----:B------:R-:W-:Y:S01]  /*08d0*/  LOP3.LUT R0, R0, 0xfffffffc, RZ, 0xc0, !PT ;  /* 0xfffffffc00007812 */ /* 0x000fe200078ec0ff */
[C---:B------:R-:W-:Y:S01]  /*08e0*/  IMAD.SHL.U32 R4, R7.reuse, 0x40, RZ ;  /* 0x0000004007047824 */ /* 0x040fe200078e00ff */
[----:B------:R-:W-:-:S03]  /*08f0*/  LOP3.LUT R2, R7, 0x1, RZ, 0xc0, !PT ;  /* 0x0000000107027812 */ /* 0x000fc600078ec0ff */
[----:B------:R-:W-:Y:S01]  /*0900*/  IMAD.IADD R14, R3, 0x1, -R0 ;  /* 0x00000001030e7824 */ /* 0x000fe200078e0a00 */
[----:B------:R-:W-:Y:S01]  /*0910*/  ISETP.NE.U32.AND P6, PT, R2, 0x1, PT ;  /* 0x000000010200780c */ /* 0x000fe20003fc5070 */
[----:B------:R-:W-:Y:S01]  /*0920*/  IMAD.U32 R0, RZ, RZ, UR7 ;  /* 0x00000007ff007e24 */ /* 0x000fe2000f8e00ff */
[----:B------:R-:W-:Y:S01]  /*0930*/  SHF.R.S32.HI R0, RZ, 0x1, R9 ;  /* 0x00000001ff007819 */ /* 0x000fe20000011409 */
[----:B------:R-:W-:Y:S01]  /*0940*/  IMAD.U32 R2, RZ, RZ, UR10 ;  /* 0x0000000aff027e24 */ /* 0x000fe2000f8e00ff */
[----:B------:R-:W-:Y:S01]  /*0950*/  LEA.HI R9, R7, R7, RZ, 0x1 ;  /* 0x0000000707097211 */ /* 0x000fe200078f08ff */
[----:B------:R-:W-:Y:S01]  /*0960*/  IMAD.SHL.U32 R2, R11, 0x40, RZ ;  /* 0x000000400b027824 */ /* 0x000fe200078e00ff */
[C---:B------:R-:W-:Y:S01]  /*0970*/  LOP3.LUT P0, RZ, R0.reuse, 0x2, RZ, 0xc0, !PT ;  /* 0x0000000200ff7812 */ /* 0x040fe2000780c0ff */
[----:B------:R-:W-:Y:S01]  /*0980*/  IMAD.SHL.U32 R11, R0, 0x40, RZ ;  /* 0x00000040000b7824 */ /* 0x000fe200078e00ff */
[----:B------:R-:W-:Y:S01]  /*0990*/  USHF.R.S32.HI UR10, URZ, 0x1f, UR54 ;  /* 0x0000001f3f0a7899 */ /* 0x000fe20008011436 */
[----:B------:R-:W-:Y:S01]  /*09a0*/  IMAD.SHL.U32 R0, R18, 0x10, RZ ;  /* 0x0000001012007824 */ /* 0x000fe200078e00ff */
[----:B------:R-:W-:Y:S01]  /*09b0*/  LOP3.LUT R8, R2, 0x1c0, RZ, 0xc0, !PT ;  /* 0x000001c002087812 */ /* 0x000fe200078ec0ff */
[----:B------:R-:W-:Y:S01]  /*09c0*/  @!UP5 UIMAD UR7, UR49, UR15, UR54 ;  /* 0x0000000f3107d2a4 */ /* 0x000fe2000f8e0236 */
[----:B------:R-:W-:-:S02]  /*09d0*/  LOP3.LUT R2, R9, 0x3fffffe, RZ, 0xc0, !PT ;  /* 0x03fffffe09027812 */ /* 0x000fc400078ec0ff */
[----:B------:R-:W-:Y:S01]  /*09e0*/  LEA.HI.SX32 R243, R243, R0, 0x1e ;  /* 0x00000000f3f37211 */ /* 0x000fe200078ff2ff */
[----:B------:R-:W-:Y:S01]  /*09f0*/  IMAD.U32 R3, RZ, RZ, UR10 ;  /* 0x0000000aff037e24 */ /* 0x000fe2000f8e00ff */
[----:B------:R-:W-:Y:S01]  /*0a00*/  LOP3.LUT R5, R8, 0x30, R0, 0xf8, !PT ;  /* 0x0000003008057812 */ /* 0x000fe200078ef800 */
[----:B------:R-:W-:Y:S01]  /*0a10*/  IMAD.IADD R13, R7, 0x1, -R2 ;  /* 0x00000001070d7824 */ /* 0x000fe200078e0a02 */
[----:B------:R-:W-:Y:S01]  /*0a20*/  LOP3.LUT R0, R11, 0xc0, RZ, 0xc0, !PT ;  /* 0x000000c00b007812 */ /* 0x000fe200078ec0ff */
[----:B------:R-:W-:Y:S01]  /*0a30*/  UIMAD UR10, UR5, UR16, URZ ;  /* 0x00000010050a72a4 */ /* 0x000fe2000f8e023f */
[--C-:B------:R-:W-:Y:S01]  /*0a40*/  LOP3.LUT R5, R5, 0x8, R145.reuse, 0xf8, !PT ;  /* 0x0000000805057812 */ /* 0x100fe200078ef891 */
[----:B------:R-:W-:Y:S01]  /*0a50*/  IMAD.SHL.U32 R2, R18, 0x400, RZ ;  /* 0x0000040012027824 */ /* 0x000fe200078e00ff */
[----:B------:R-:W-:Y:S01]  /*0a60*/  LOP3.LUT R145, R0, 0x8, R145, 0xf8, !PT ;  /* 0x0000000800917812 */ /* 0x000fe200078ef891 */
[----:B------:R-:W-:Y:S01]  /*0a70*/  UIMAD UR5, UR6, UR49, URZ ;  /* 0x00000031060572a4 */ /* 0x000fe2000f8e023f */
[----:B------:R-:W-:Y:S01]  /*0a80*/  SHF.R.S32.HI R3, RZ, 0x3, R10 ;  /* 0x00000003ff037819 */ /* 0x000fe2000001140a */
[----:B------:R-:W-:Y:S01]  /*0a90*/  @!UP5 UIMAD UR6, UR7, UR14, URZ ;  /* 0x0000000e0706d2a4 */ /* 0x000fe2000f8e023f */
[----:B------:R-:W-:-:S02]  /*0aa0*/  SHF.R.U32.HI R0, RZ, 0x3, R0 ;  /* 0x00000003ff007819 */ /* 0x000fc40000011600 */
[----:B------:R-:W-:Y:S01]  /*0ab0*/  LOP3.LUT R4, R4, 0x1c0, RZ, 0xc0, !PT ;  /* 0x000001c004047812 */ /* 0x000fe200078ec0ff */
[----:B------:R-:W-:Y:S01]  /*0ac0*/  IMAD R16, R3, 0x8, R16 ;  /* 0x0000000803107824 */ /* 0x000fe200078e0210 */
[----:B------:R-:W-:Y:S01]  /*0ad0*/  LOP3.LUT R145, R145, R0, RZ, 0x3c, !PT ;  /* 0x0000000091917212 */ /* 0x000fe200078e3cff */
[--C-:B------:R-:W-:Y:S01]  /*0ae0*/  IMAD R147, R3, 0x200, R2.reuse ;  /* 0x0000020003937824 */ /* 0x100fe200078e0202 */
[----:B------:R-:W-:Y:S01]  /*0af0*/  LEA.HI R4, R4, R4, RZ, 0x1d ;  /* 0x0000000404047211 */ /* 0x000fe200078fe8ff */
[----:B------:R-:W-:Y:S01]  /*0b00*/  IMAD.U32 R0, RZ, RZ, UR11 ;  /* 0x0000000bff007e24 */ /* 0x000fe2000f8e00ff */
[----:B------:R-:W-:Y:S01]  /*0b10*/  SEL R229, R229, 0x10, !P6 ;  /* 0x00000010e5e57807 */ /* 0x000fe20007000000 */
[----:B------:R-:W-:Y:S01]  /*0b20*/  IMAD.U32 R3, RZ, RZ, UR10 ;  /* 0x0000000aff037e24 */ /* 0x000fe2000f8e00ff */
[----:B------:R-:W-:Y:S01]  /*0b30*/  IADD3 R233, R4, R233, R2 ;  /* 0x000000e904e97210 */ /* 0x000fe20007ffe002 */
[----:B------:R-:W-:Y:S01]  /*0b40*/  IMAD.SHL.U32 R4, R12, 0x10, RZ ;  /* 0x000000100c047824 */ /* 0x000fe200078e00ff */
[----:B------:R1:W-:Y:S01]  /*0b50*/  STL [R1+0x34], R0 ;  /* 0x0000340001007387 */ /* 0x0003e20000100800 */
[----:B------:R-:W-:Y:S01]  /*0b60*/  SHF.R.U32.HI R2, RZ, 0x3, R8 ;  /* 0x00000003ff027819 */ /* 0x000fe20000011608 */
[----:B------:R-:W-:Y:S01]  /*0b70*/  IMAD.U32 R145, R17, 0x20, R145 ;  /* 0x0000002011917824 */ /* 0x000fe200078e0091 */
[----:B------:R-:W-:Y:S01]  /*0b80*/  SEL R146, R153, 0xffffffe0, !P0 ;  /* 0xffffffe099927807 */ /* 0x000fe20004000000 */
[----:B------:R2:W-:Y:S01]  /*0b90*/  STL [R1+0x30], R3 ;  /* 0x0000300301007387 */ /* 0x0005e20000100800 */
[----:B------:R-:W-:Y:S01]  /*0ba0*/  LOP3.LUT R5, R5, R2, RZ, 0x3c, !PT ;  /* 0x0000000205057212 */ /* 0x000fe200078e3cff */
[----:B------:R-:W-:-:S02]  /*0bb0*/  IMAD.SHL.U32 R233, R233, 0x2, RZ ;  /* 0x00000002e9e97824 */ /* 0x000fc400078e00ff */
[----:B------:R-:W-:Y:S02]  /*0bc0*/  IMAD.SHL.U32 R145, R145, 0x2, RZ ;  /* 0x0000000291917824 */ /* 0x000fe400078e00ff */
[C---:B------:R-:W-:Y:S01]  /*0bd0*/  IMAD.IADD R234, R233.reuse, 0x1, R229 ;  /* 0x00000001e9ea7824 */ /* 0x040fe200078e02e5 */
[C---:B------:R-:W-:Y:S01]  /*0be0*/  IADD3 R228, R233.reuse, 0x40, RZ ;  /* 0x00000040e9e47810 */ /* 0x040fe20007ffe0ff */
[C-C-:B------:R-:W-:Y:S01]  /*0bf0*/  IMAD.IADD R235, R233.reuse, 0x1, R230.reuse ;  /* 0x00000001e9eb7824 */ /* 0x140fe200078e02e6 */
[----:B------:R-:W-:Y:S01]  /*0c00*/  @P4 IADD3 R228, R233, -0x40, RZ ;  /* 0xffffffc0e9e44810 */ /* 0x000fe20007ffe0ff */
[----:B------:R-:W-:Y:S02]  /*0c10*/  IMAD.IADD R232, R234, 0x1, R230 ;  /* 0x00000001eae87824 */ /* 0x000fe400078e02e6 */
[----:B------:R-:W-:Y:S02]  /*0c20*/  IMAD.IADD R146, R145, 0x1, R146 ;  /* 0x0000000191927824 */ /* 0x000fe400078e0292 */
[----:B------:R-:W-:-:S02]  /*0c30*/  IMAD.IADD R229, R229, 0x1, R228 ;  /* 0x00000001e5e57824 */ /* 0x000fc400078e02e4 */
[C---:B------:R-:W-:Y:S02]  /*0c40*/  IMAD.IADD R231, R230.reuse, 0x1, R228 ;  /* 0x00000001e6e77824 */ /* 0x040fe400078e02e4 */
[----:B------:R-:W-:Y:S02]  /*0c50*/  IMAD.IADD R230, R230, 0x1, R229 ;  /* 0x00000001e6e67824 */ /* 0x000fe400078e02e5 */
[----:B-1----:R-:W-:Y:S02]  /*0c60*/  IMAD R0, R18, 0x200, R6 ;  /* 0x0000020012007824 */ /* 0x002fe400078e0206 */
[----:B--2---:R-:W-:Y:S01]  /*0c70*/  IMAD.U32 R3, RZ, RZ, UR5 ;  /* 0x00000005ff037e24 */ /* 0x004fe2000f8e00ff */
[----:B------:R-:W-:Y:S01]  /*0c80*/  UIMAD UR5, UR53, UR8, URZ ;  /* 0x00000008350572a4 */ /* 0x000fe2000f8e023f */
[----:B------:R-:W-:Y:S02]  /*0c90*/  IMAD R13, R13, 0x20, R0 ;  /* 0x000000200d0d7824 */ /* 0x000fe400078e0200 */
[----:B------:R-:W-:Y:S01]  /*0ca0*/  IMAD.U32 R0, RZ, RZ, UR4 ;  /* 0x00000004ff007e24 */ /* 0x000fe2000f8e00ff */
[----:B------:R-:W-:Y:S01]  /*0cb0*/  STL [R1+0x14], R3 ;  /* 0x0000140301007387 */ /* 0x000fe20000100800 */
[----:B------:R-:W-:Y:S01]  /*0cc0*/  USHF.R.S32.HI UR4, URZ, 0x1f, UR4 ;  /* 0x0000001f3f047899 */ /* 0x000fe20008011404 */
[----:B------:R-:W-:Y:S01]  /*0cd0*/  IMAD.U32 R2, RZ, RZ, UR5 ;  /* 0x00000005ff027e24 */ /* 0x000fe2000f8e00ff */
[----:B------:R-:W-:Y:S01]  /*0ce0*/  USHF.R.S32.HI UR5, URZ, 0x1f, UR17 ;  /* 0x0000001f3f057899 */ /* 0x000fe20008011411 */
[----:B------:R1:W-:Y:S04]  /*0cf0*/  STL [R1+0x2c], R0 ;  /* 0x00002c0001007387 */ /* 0x0003e80000100800 */
[----:B------:R2:W-:Y:S01]  /*0d00*/  STL [R1+0x28], R2 ;  /* 0x0000280201007387 */ /* 0x0005e20000100800 */
[----:B-1----:R-:W-:Y:S01]  /*0d10*/  SHF.R.S32.HI R0, RZ, 0x1, R9 ;  /* 0x00000001ff007819 */ /* 0x002fe20000011409 */
[----:B--2---:R-:W-:-:S03]  /*0d20*/  IMAD.U32 R2, RZ, RZ, UR5 ;  /* 0x00000005ff027e24 */ /* 0x004fc6000f8e00ff */
[C---:B------:R-:W-:Y:S01]  /*0d30*/  LOP3.LUT P3, RZ, R0.reuse, 0x2, RZ, 0xc0, !PT ;  /* 0x0000000200ff7812 */ /* 0x040fe2000786c0ff */
[----:B------:R-:W-:Y:S01]  /*0d40*/  IMAD.SHL.U32 R0, R0, 0x40, RZ ;  /* 0x0000004000007824 */ /* 0x000fe200078e00ff */
[----:B------:R-:W-:Y:S01]  /*0d50*/  USHF.R.S32.HI UR5, URZ, 0x1f, UR61 ;  /* 0x0000001f3f057899 */ /* 0x000fe2000801143d */
[----:B------:R1:W-:Y:S01]  /*0d60*/  STL [R1+0x24], R2 ;  /* 0x0000240201007387 */ /* 0x0003e20000100800 */
[----:B------:R-:W-:Y:S02]  /*0d70*/  R2P PR, R15, 0x6 ;  /* 0x000000060f007804 */ /* 0x000fe40000000000 */
[----:B------:R-:W-:Y:S02]  /*0d80*/  LOP3.LUT R0, R0, 0xc0, RZ, 0xc0, !PT ;  /* 0x000000c000007812 */ /* 0x000fe400078ec0ff */
[----:B------:R-:W-:Y:S02]  /*0d90*/  LOP3.LUT P0, RZ, R14, 0x2, RZ, 0xc0, !PT ;  /* 0x000000020eff7812 */ /* 0x000fe4000780c0ff */
[----:B------:R-:W-:-:S02]  /*0da0*/  SHF.R.U32.HI R3, RZ, 0x3, R0 ;  /* 0x00000003ff037819 */ /* 0x000fc40000011600 */
[----:B------:R-:W-:Y:S02]  /*0db0*/  SEL R148, R148, 0xffffffc0, !P2 ;  /* 0xffffffc094947807 */ /* 0x000fe40005000000 */
[----:B------:R-:W-:Y:S01]  /*0dc0*/  SEL R153, R153, 0xffffffe0, !P0 ;  /* 0xffffffe099997807 */ /* 0x000fe20004000000 */
[----:B-1----:R-:W-:-:S05]  /*0dd0*/  IMAD.SHL.U32 R2, R252, 0x8, RZ ;  /* 0x00000008fc027824 */ /* 0x002fca00078e00ff */
        /* <DEDUP_REMOVED lines=23> */
[----:B------:R-:W-:Y:S02]  /*0f50*/  IMAD.U32 R0, RZ, RZ, UR5 ;  /* 0x00000005ff007e24 */ /* 0x000fe4000f8e00ff */
[----:B------:R-:W-:Y:S01]  /*0f60*/  IMAD.U32 R0, RZ, RZ, UR4 ;  /* 0x00000004ff007e24 */ /* 0x000fe2000f8e00ff */
[----:B------:R1:W-:Y:S01]  /*0f70*/  STL [R1+0x20], R2 ;  /* 0x0000200201007387 */ /* 0x0003e20000100800 */
[C---:B------:R-:W-:Y:S01]  /*0f80*/  IADD3 R154, R147.reuse, 0x20, RZ ;  /* 0x00000020939a7810 */ /* 0x040fe20007ffe0ff */
[C---:B------:R-:W-:Y:S01]  /*0f90*/  IMAD.IADD R149, R147.reuse, 0x1, R148 ;  /* 0x0000000193957824 */ /* 0x040fe200078e0294 */
[----:B------:R-:W-:Y:S01]  /*0fa0*/  @P1 IADD3 R154, R147, -0x20, RZ ;  /* 0xffffffe0939a1810 */ /* 0x000fe20007ffe0ff */
[----:B------:R2:W-:Y:S01]  /*0fb0*/  STL [R1+0x1c], R0 ;  /* 0x00001c0001007387 */ /* 0x0005e20000100800 */
[----:B------:R-:W-:-:S02]  /*0fc0*/  IMAD.IADD R158, R158, 0x1, R5 ;  /* 0x000000019e9e7824 */ /* 0x000fc400078e0205 */
[----:B------:R-:W-:Y:S01]  /*0fd0*/  IADD3 R157, R154, 0x2000, RZ ;  /* 0x000020009a9d7810 */ /* 0x000fe20007ffe0ff */
[----:B------:R3:W-:Y:S01]  /*0fe0*/  STL [R1+0xc], R4 ;  /* 0x00000c0401007387 */ /* 0x0007e20000100800 */
[----:B------:R-:W-:Y:S01]  /*0ff0*/  IMAD.IADD R148, R148, 0x1, R154 ;  /* 0x0000000194947824 */ /* 0x000fe200078e029a */
[C---:B------:R-:W-:Y:S02]  /*1000*/  IADD3 R156, R154.reuse, 0x4000, RZ ;  /* 0x000040009a9c7810 */ /* 0x040fe40007ffe0ff */
[----:B------:R-:W-:Y:S01]  /*1010*/  IADD3 R155, R154, 0x6000, RZ ;  /* 0x000060009a9b7810 */ /* 0x000fe20007ffe0ff */
[----:B-1----:R-:W-:Y:S01]  /*1020*/  IMAD.SHL.U32 R2, R3, 0x2, RZ ;  /* 0x0000000203027824 */ /* 0x002fe200078e00ff */
[C---:B--2---:R-:W-:Y:S02]  /*1030*/  IADD3 R0, R4.reuse, 0x20, RZ ;  /* 0x0000002004007810 */ /* 0x044fe40007ffe0ff */
[----:B------:R-:W-:-:S05]  /*1040*/  @P3 IADD3 R0, R4, -0x20, RZ ;  /* 0xffffffe004003810 */ /* 0x000fca0007ffe0ff */
[----:B------:R3:W-:Y:S02]  /*1050*/  STL [R1+0x10], R0 ;  /* 0x0000100001007387 */ /* 0x0007e40000100800 */
.L_x_182:
        /* <DEDUP_REMOVED lines=17> */
[----:B------:R-:W2:Y:S01]  /*1170*/  @P0 LDG.E R8, [R8.64] ;  /* 0x0000002408080981 */ /* 0x000ea2000c1e1900 */
        /* <DEDUP_REMOVED lines=10> */
[----:B---3--:R-:W-:Y:S02]  /*1220*/  MOV R4, UR6 ;  /* 0x0000000600047c02 */ /* 0x008fe40008000f00 */
[----:B------:R-:W-:Y:S02]  /*1230*/  PLOP3.LUT P1, PT, PT, PT, UP2, 0x80, 0x0 ;  /* 0x000000000000781c */ /* 0x000fe40003f2f028 */
[----:B------:R1:W3:Y:S01]  /*1240*/  @P2 LDG.E R3, [R6.64] ;  /* 0x0000002406032981 */ /* 0x0002e2000c1e1900 */
[----:B------:R-:W-:-:S10]  /*1250*/  MOV R5, UR7 ;  /* 0x0000000700057c02 */ /* 0x000fd40008000f00 */
[----:B----4-:R-:W4:Y:S04]  /*1260*/  @!P1 LDG.E R0, [R4.64] ;  /* 0x0000002404009981 */ /* 0x010f28000c1e1900 */
[----:B-1---5:R-:W5:Y:S01]  /*1270*/  @P2 LDG.E R6, [R6.64+0x4] ;  /* 0x0000042406062981 */ /* 0x022f62000c1e1900 */
[----:B------:R-:W-:Y:S02]  /*1280*/  UMOV UR4, 0xffffffff ;  /* 0xffffffff00047882 */ /* 0x000fe40000000000 */
[----:B------:R-:W-:Y:S02]  /*1290*/  UMOV UR35, URZ ;  /* 0x0000003f00237c82 */ /* 0x000fe40008000000 */
[----:B------:R-:W-:Y:S02]  /*12a0*/  UMOV UR40, 0xffffffff ;  /* 0xffffffff00287882 */ /* 0x000fe40000000000 */
[----:B------:R-:W-:Y:S01]  /*12b0*/  ULDC UR6, c[0x0][0x218] ;  /* 0x0000860000067ab9 */ /* 0x000fe20000000800 */
[----:B--2---:R1:W2:Y:S01]  /*12c0*/  @P0 R2UR UR35, R8 ;  /* 0x00000000082303c2 */ /* 0x0042a200000e0000 */
[----:B------:R-:W-:-:S07]  /*12d0*/  ISETP.NE.U32.AND P0, PT, RZ, c[0x0][0x248], PT ;  /* 0x00009200ff007a0c */ /* 0x000fce0003f05070 */
[----:B---3--:R-:W3:Y:S01]  /*12e0*/  @P2 R2UR UR4, R3 ;  /* 0x00000000030423c2 */ /* 0x008ee200000e0000 */
[----:B------:R-:W-:-:S07]  /*12f0*/  ISETP.NE.AND.EX P0, PT, RZ, c[0x0][0x24c], PT, P0 ;  /* 0x00009300ff007a0c */ /* 0x000fce0003f05300 */
[----:B-----5:R-:W3:Y:S08]  /*1300*/  @P2 R2UR UR17, R6 ;  /* 0x00000000061123c2 */ /* 0x020ef000000e0000 */
[----:B----4-:R1:W4:Y:S01]  /*1310*/  @!P1 R2UR UR40, R0 ;  /* 0x00000000002893c2 */ /* 0x01032200000e0000 */
[----:B---3--:R-:W-:-:S07]  /*1320*/  @UP1 UIADD3 UR17, UR17, -UR4, URZ ;  /* 0x8000000411111290 */ /* 0x008fce000fffe03f */
        /* <DEDUP_REMOVED lines=9> */
.L_x_138:
        /* <DEDUP_REMOVED lines=59> */
.L_x_140:
        /* <DEDUP_REMOVED lines=18> */
.L_x_141:
[----:B------:R-:W2:Y:S01]  /*1890*/  LDL R0, [R1+0x28] ;  /* 0x0000280001007983 */ /* 0x000ea20000100800 */
[----:B------:R-:W-:-:S03]  /*18a0*/  ULDC.64 UR14, c[0x0][0x370] ;  /* 0x0000dc00000e7ab9 */ /* 0x000fc60000000a00 */
[----:B------:R-:W3:Y:S04]  /*18b0*/  LDL R3, [R1+0x14] ;  /* 0x0000140001037983 */ /* 0x000ee80000100800 */
[----:B------:R-:W2:Y:S01]  /*18c0*/  LDL R4, [R1+0x38] ;  /* 0x0000380001047983 */ /* 0x000ea20000100800 */
[----:B------:R-:W-:-:S04]  /*18d0*/  @UP2 UIMAD.WIDE.U32 UR8, UR4, UR14, URZ ;  /* 0x0000000e040822a5 */ /* 0x000fc8000f8e003f */
[----:B------:R-:W-:-:S03]  /*18e0*/  @UP2 UIMAD UR44, UR4, UR15, UR9 ;  /* 0x0000000f042c22a4 */ /* 0x000fc6000f8e0209 */
[----:B------:R-:W-:Y:S02]  /*18f0*/  @UP2 UMOV UR41, UR8 ;  /* 0x0000000800292c82 */ /* 0x000fe40008000000 */
[----:B------:R-:W-:Y:S02]  /*1900*/  ULDC.64 UR8, c[0x0][0x368] ;  /* 0x0000da0000087ab9 */ /* 0x000fe40000000a00 */
[----:B------:R-:W-:Y:S02]  /*1910*/  @!UP2 UIMAD UR7, UR56, UR8, URZ ;  /* 0x000000083807a2a4 */ /* 0x000fe4000f8e023f */
[----:B------:R-:W-:Y:S02]  /*1920*/  ULDC UR13, c[0x0][0x224] ;  /* 0x00008900000d7ab9 */ /* 0x000fe40000000800 */
[----:B------:R-:W-:Y:S02]  /*1930*/  @!UP2 UIMAD UR7, UR49, UR9, UR7 ;  /* 0x000000093107a2a4 */ /* 0x000fe4000f8e0207 */
[----:B------:R-:W-:-:S02]  /*1940*/  @!UP2 UIMAD.WIDE.U32 UR8, UR49, UR8, URZ ;  /* 0x000000083108a2a5 */ /* 0x000fc4000f8e003f */
[----:B------:R-:W-:Y:S02]  /*1950*/  UIMAD.WIDE.U32 UR38, UR49, UR13, URZ ;  /* 0x0000000d312672a5 */ /* 0x000fe4000f8e003f */
[----:B------:R-:W-:Y:S02]  /*1960*/  @!UP2 UIADD3 UR44, UR9, UR7, URZ ;  /* 0x00000007092ca290 */ /* 0x000fe4000fffe03f */
[----:B------:R-:W-:Y:S02]  /*1970*/  ULDC.64 UR14, c[0x0][0x3d8] ;  /* 0x0000f600000e7ab9 */ /* 0x000fe40000000a00 */
[----:B------:R-:W-:Y:S02]  /*1980*/  @!UP2 UMOV UR41, UR8 ;  /* 0x000000080029ac82 */ /* 0x000fe40008000000 */
[----:B------:R-:W-:Y:S01]  /*1990*/  UIMAD.WIDE.U32 UR8, UR52, UR4, URZ ;  /* 0x00000004340872a5 */ /* 0x000fe2000f8e003f */
[----:B------:R-:W-:-:S03]  /*19a0*/  IABS R6, c[0x0][0x1c8] ;  /* 0x0000720000067a13 */ /* 0x000fc60000000000 */
[----:B------:R-:W-:Y:S01]  /*19b0*/  USEL UR18, UR58, UR8, !UP2 ;  /* 0x000000083a127287 */ /* 0x000fe2000d000000 */
[----:B--2---:R1:W2:Y:S08]  /*19c0*/  R2UR UR11, R0 ;  /* 0x00000000000b73c2 */ /* 0x0042b000000e0000 */
[----:B---3--:R3:W5:Y:S01]  /*19d0*/  R2UR UR16, R3 ;  /* 0x00000000031073c2 */ /* 0x00876200000e0000 */
[----:B-1----:R-:W4:Y:S04]  /*19e0*/  LDL R0, [R1+0x20] ;  /* 0x0000200001007983 */ /* 0x002f280000100800 */
[----:B---3--:R-:W3:Y:S01]  /*19f0*/  LDL R3, [R1+0x34] ;  /* 0x0000340001037983 */ /* 0x008ee20000100800 */
[----:B-----5:R-:W-:-:S04]  /*1a00*/  UIMAD UR7, UR56, UR13, UR16 ;  /* 0x0000000d380772a4 */ /* 0x020fc8000f8e0210 */
[----:B------:R-:W-:-:S04]  /*1a10*/  UIADD3 UR7, UR39, UR7, URZ ;  /* 0x0000000727077290 */ /* 0x000fc8000fffe03f */
[----:B--2---:R-:W-:Y:S01]  /*1a20*/  UIMAD UR7, UR52, UR7, UR11 ;  /* 0x00000007340772a4 */ /* 0x004fe2000f8e020b */
[----:B------:R-:W1:Y:S03]  /*1a30*/  S2UR UR11, SR_CTAID.X ;  /* 0x00000000000b79c3 */ /* 0x000e660000002500 */
[----:B------:R-:W-:Y:S02]  /*1a40*/  UIADD3 UR16, UR59, UR7, URZ ;  /* 0x000000073b107290 */ /* 0x000fe4000fffe03f */
[----:B------:R-:W-:-:S04]  /*1a50*/  UIMAD UR7, UR53, UR4, URZ ;  /* 0x00000004350772a4 */ /* 0x000fc8000f8e023f */
[----:B------:R-:W-:Y:S02]  /*1a60*/  @UP2 UIADD3 UR16, UR9, UR7, URZ ;  /* 0x0000000709102290 */ /* 0x000fe4000fffe03f */
[----:B-1----:R-:W-:-:S04]  /*1a70*/  UIMAD.WIDE.U32 UR8, UR11, UR14, URZ ;  /* 0x0000000e0b0872a5 */ /* 0x002fc8000f8e003f */
[----:B------:R-:W-:Y:S01]  /*1a80*/  UIMAD UR15, UR11, UR15, UR9 ;  /* 0x0000000f0b0f72a4 */ /* 0x000fe2000f8e0209 */
[----:B------:R1:W2:Y:S02]  /*1a90*/  R2UR UR11, R4 ;  /* 0x00000000040b73c2 */ /* 0x0002a400000e0000 */
[----:B-1----:R-:W1:Y:S08]  /*1aa0*/  I2F.RP R4, R6 ;  /* 0x0000000600047306 */ /* 0x002e700000209400 */
[----:B-1----:R-:W1:Y:S02]  /*1ab0*/  MUFU.RCP R4, R4 ;  /* 0x0000000400047308 */ /* 0x002e640000001000 */
[----:B-1----:R-:W-:-:S06]  /*1ac0*/  IADD3 R4, R4, 0xffffffe, RZ ;  /* 0x0ffffffe04047810 */ /* 0x002fcc0007ffe0ff */
[----:B------:R1:W5:Y:S02]  /*1ad0*/  F2I.FTZ.U32.TRUNC.NTZ R5, R4 ;  /* 0x0000000400057305 */ /* 0x000364000021f000 */
[----:B-1----:R-:W-:Y:S01]  /*1ae0*/  IMAD.MOV.U32 R4, RZ, RZ, RZ ;  /* 0x000000ffff047224 */ /* 0x002fe200078e00ff */
[----:B------:R-:W-:Y:S02]  /*1af0*/  USHF.L.U32 UR13, UR49, 0x7, URZ ;  /* 0x00000007310d7899 */ /* 0x000fe4000800063f */
[----:B------:R-:W-:Y:S02]  /*1b00*/  USEL UR14, UR8, URZ, UP6 ;  /* 0x0000003f080e7287 */ /* 0x000fe4000b000000 */
[----:B------:R-:W-:Y:S02]  /*1b10*/  USHF.L.U64.HI UR7, UR49, 0x7, UR56 ;  /* 0x0000000731077899 */ /* 0x000fe40008010238 */
[----:B------:R-:W-:Y:S02]  /*1b20*/  USEL UR8, UR13, URZ, UP1 ;  /* 0x0000003f0d087287 */ /* 0x000fe40008800000 */
[----:B------:R-:W-:-:S02]  /*1b30*/  USEL UR7, UR7, URZ, UP1 ;  /* 0x0000003f07077287 */ /* 0x000fc40008800000 */
[----:B------:R-:W-:Y:S01]  /*1b40*/  UIADD3 UR8, UP1, UR6, UR8, URZ ;  /* 0x0000000806087290 */ /* 0x000fe2000ff3e03f */
[----:B------:R-:W-:-:S03]  /*1b50*/  ISETP.NE.AND P2, PT, RZ, c[0x0][0x1c8], PT ;  /* 0x00007200ff007a0c */ /* 0x000fc60003f45270 */
[----:B------:R-:W-:Y:S02]  /*1b60*/  UIADD3.X UR9, UR45, UR7, URZ, UP1, !UPT ;  /* 0x000000072d097290 */ /* 0x000fe40008ffe43f */
[----:B------:R-:W-:-:S04]  /*1b70*/  UIMAD UR7, UR53, UR8, URZ ;  /* 0x00000008350772a4 */ /* 0x000fc8000f8e023f */
[----:B------:R-:W-:Y:S02]  /*1b80*/  UIMAD UR13, UR52, UR9, UR7 ;  /* 0x00000009340d72a4 */ /* 0x000fe4000f8e0207 */
[----:B------:R-:W-:Y:S02]  /*1b90*/  UIMAD.WIDE.U32 UR8, UR52, UR8, URZ ;  /* 0x00000008340872a5 */ /* 0x000fe4000f8e003f */
[----:B------:R-:W-:Y:S02]  /*1ba0*/  USEL UR15, UR15, URZ, UP6 ;  /* 0x0000003f0f0f7287 */ /* 0x000fe4000b000000 */
[----:B------:R-:W-:Y:S01]  /*1bb0*/  UIADD3 UR13, UR9, UR13, URZ ;  /* 0x0000000d090d7290 */ /* 0x000fe2000fffe03f */
[----:B----4-:R5:W1:Y:S08]  /*1bc0*/  R2UR UR38, R0 ;  /* 0x00000000002673c2 */ /* 0x010a7000000e0000 */
[----:B---3--:R3:W4:Y:S01]  /*1bd0*/  R2UR UR39, R3 ;  /* 0x00000000032773c2 */ /* 0x00872200000e0000 */
[----:B-----5:R-:W-:-:S04]  /*1be0*/  IMAD.MOV R0, RZ, RZ, -R5 ;  /* 0x000000ffff007224 */ /* 0x020fc800078e0a05 */
[----:B------:R-:W-:Y:S01]  /*1bf0*/  IMAD R0, R0, R6, RZ ;  /* 0x0000000600007224 */ /* 0x000fe200078e02ff */
[----:B---3--:R-:W-:-:S03]  /*1c00*/  IABS R3, UR54 ;  /* 0x0000003600037c13 */ /* 0x008fc60008000000 */
        /* <DEDUP_REMOVED lines=9> */
[----:B--2---:R-:W-:Y:S01]  /*1ca0*/  ISETP.LE.AND P1, PT, RZ, UR11, PT ;  /* 0x0000000bff007c0c */ /* 0x004fe2000bf23270 */
[----:B----4-:R-:W-:-:S10]  /*1cb0*/  @UP5 USEL UR7, UR39, UR4, !UP2 ;  /* 0x0000000427075287 */ /* 0x010fd4000d000000 */
[----:B------:R-:W-:Y:S01]  /*1cc0*/  @P3 IADD3 R4, R4, 0x1, RZ ;  /* 0x0000000104043810 */ /* 0x000fe20007ffe0ff */
[----:B------:R-:W-:-:S04]  /*1cd0*/  ULDC UR11, c[0x0][0x234] ;  /* 0x00008d00000b7ab9 */ /* 0x000fc80000000800 */
[----:B------:R-:W-:Y:S01]  /*1ce0*/  @!P1 IMAD.MOV R4, RZ, RZ, -R4 ;  /* 0x000000ffff049224 */ /* 0x000fe200078e0a04 */
[----:B------:R-:W-:Y:S01]  /*1cf0*/  PLOP3.LUT P1, PT, PT, PT, UP5, 0x80, 0x0 ;  /* 0x000000000000781c */ /* 0x000fe20003f2f058 */
[----:B------:R-:W-:Y:S01]  /*1d00*/  @UP5 UIMAD UR11, UR54, UR11, UR7 ;  /* 0x0000000b360b52a4 */ /* 0x000fe2000f8e0207 */
[----:B------:R-:W-:Y:S01]  /*1d10*/  @!P2 LOP3.LUT R4, RZ, c[0x0][0x1c8], RZ, 0x33, !PT ;  /* 0x00007200ff04aa12 */ /* 0x000fe200078e33ff */
[----:B------:R-:W-:-:S05]  /*1d20*/  USHF.R.S32.HI UR7, URZ, 0x1f, UR5 ;  /* 0x0000001f3f077899 */ /* 0x000fca0008011405 */
        /* <DEDUP_REMOVED lines=10> */
.L_x_142:
[----:B------:R-:W2:Y:S02]  /*1dd0*/  LDL R0, [R1+0x30] ;  /* 0x0000300001007983 */ /* 0x000ea40000100800 */
[----:B--2---:R1:W2:Y:S01]  /*1de0*/  R2UR UR4, R0 ;  /* 0x00000000000473c2 */ /* 0x0042a200000e0000 */
[----:B------:R-:W-:-:S07]  /*1df0*/  DEPBAR.LE SB1, 0x0, {2} ;  /* 0x000090040000791a */ /* 0x000fce0000000000 */
.L_x_143:
[----:B------:R-:W2:Y:S04]  /*1e00*/  LDL R3, [R1+0x18] ;  /* 0x0000180001037983 */ /* 0x000ea80000100800 */
[----:B------:R-:W3:Y:S01]  /*1e10*/  LDL R0, [R1+0x24] ;  /* 0x0000240001007983 */ /* 0x000ee20000100800 */
[----:B------:R-:W-:Y:S01]  /*1e20*/  USHF.R.S32.HI UR38, URZ, 0x1f, UR61 ;  /* 0x0000001f3f267899 */ /* 0x000fe2000801143d */
[----:B------:R-:W-:Y:S01]  /*1e30*/  IMAD.U32 R11, RZ, RZ, UR21 ;  /* 0x00000015ff0b7e24 */ /* 0x000fe2000f8e00ff */
[----:B------:R-:W-:Y:S01]  /*1e40*/  USHF.R.S32.HI UR21, URZ, 0x1f, UR54 ;  /* 0x0000001f3f157899 */ /* 0x000fe20008011436 */
[----:B------:R-:W1:Y:S01]  /*1e50*/  S2R R12, SR_TID.X ;  /* 0x00000000000c7919 */ /* 0x000e620000002100 */
[----:B------:R-:W-:Y:S01]  /*1e60*/  SHF.R.S32.HI R245, RZ, 0x1f, R244 ;  /* 0x0000001ffff57819 */ /* 0x000fe200000114f4 */
[----:B------:R-:W-:Y:S01]  /*1e70*/  IMAD.U32 R10, RZ, RZ, UR20 ;  /* 0x00000014ff0a7e24 */ /* 0x000fe2000f8e00ff */
[----:B------:R-:W-:Y:S01]  /*1e80*/  UIADD3 UR11, UR6, UR11, URZ ;  /* 0x0000000b060b7290 */ /* 0x000fe2000fffe03f */
[----:B------:R-:W-:Y:S01]  /*1e90*/  BSSY B1, `(.L_x_139) ;  /* 0x0000862000017945 */ /* 0x000fe20003800000 */
[----:B-1----:R-:W-:Y:S01]  /*1ea0*/  SHF.R.S32.HI R13, RZ, 0x1f, R12 ;  /* 0x0000001fff0d7819 */ /* 0x002fe2000001140c */
[----:B--2---:R1:W2:Y:S08]  /*1eb0*/  R2UR UR46, R3 ;  /* 0x00000000032e73c2 */ /* 0x0042b000000e0000 */
[----:B---3--:R-:W3:Y:S01]  /*1ec0*/  R2UR UR39, R0 ;  /* 0x00000000002773c2 */ /* 0x008ee200000e0000 */
[----:B-1----:R-:W-:Y:S01]  /*1ed0*/  LEA.HI R3, R13, R12, RZ, 0x2 ;  /* 0x0000000c0d037211 */ /* 0x002fe200078f10ff */
[----:B--2---:R-:W-:-:S03]  /*1ee0*/  UIADD3 UR8, UP4, UP3, UR8, UR61, UR46 ;  /* 0x0000003d08087290 */ /* 0x004fc6000fb9e02e */
[----:B------:R-:W-:Y:S01]  /*1ef0*/  SHF.R.S32.HI R3, RZ, 0x2, R3 ;  /* 0x00000002ff037819 */ /* 0x000fe20000011403 */
[----:B------:R-:W-:-:S03]  /*1f00*/  UIADD3 UR46, UP2, UP1, UR14, UR8, UR18 ;  /* 0x000000080e2e7290 */ /* 0x000fc6000f95e012 */
[----:B------:R-:W-:Y:S01]  /*1f10*/  SHF.R.S32.HI R16, RZ, 0x1f, R3 ;  /* 0x0000001fff107819 */ /* 0x000fe20000011403 */
[----:B---3--:R-:W-:Y:S01]  /*1f20*/  UIADD3.X UR8, UR13, UR38, UR39, UP4, UP3 ;  /* 0x000000260d087290 */ /* 0x008fe2000a7e6427 */
[----:B------:R-:W-:Y:S01]  /*1f30*/  IADD3 R0, P1, R3, UR6, RZ ;  /* 0x0000000603007c10 */ /* 0x000fe2000ff3e0ff */
[----:B------:R-:W-:Y:S02]  /*1f40*/  ULDC UR18, c[0x0][0x2e8] ;  /* 0x0000ba0000127ab9 */ /* 0x000fe40000000800 */
[----:B------:R-:W-:Y:S01]  /*1f50*/  UIADD3.X UR39, UR15, UR8, UR16, UP2, UP1 ;  /* 0x000000080f277290 */ /* 0x000fe200097e2410 */
[----:B------:R-:W-:Y:S01]  /*1f60*/  IADD3.X R5, R16, UR45, RZ, P1, !PT ;  /* 0x0000002d10057c10 */ /* 0x000fe20008ffe4ff */
[----:B------:R-:W-:Y:S01]  /*1f70*/  IMAD.WIDE.U32 R6, R0, c[0x0][0x190], R244 ;  /* 0x0000640000067a25 */ /* 0x000fe200078e00f4 */
[----:B------:R-:W-:Y:S02]  /*1f80*/  ULDC.64 UR8, c[0x0][0x1a8] ;  /* 0x00006a0000087ab9 */ /* 0x000fe40000000a00 */
[----:B------:R-:W-:Y:S01]  /*1f90*/  UIMAD UR8, UR21, UR8, URZ ;  /* 0x00000008150872a4 */ /* 0x000fe2000f8e023f */
[----:B------:R-:W-:Y:S01]  /*1fa0*/  IMAD R5, R5, c[0x0][0x190], RZ ;  /* 0x0000640005057a24 */ /* 0x000fe200078e02ff */
[----:B------:R-:W-:-:S02]  /*1fb0*/  IADD3 R8, P1, R6, UR55, RZ ;  /* 0x0000003706087c10 */ /* 0x000fc4000ff3e0ff */
[----:B------:R-:W-:Y:S01]  /*1fc0*/  UIMAD UR38, UR54, UR9, UR8 ;  /* 0x00000009362672a4 */ /* 0x000fe2000f8e0208 */
[----:B------:R-:W-:Y:S02]  /*1fd0*/  IMAD R0, R0, c[0x0][0x194], R5 ;  /* 0x0000650000007a24 */ /* 0x000fe400078e0205 */
[----:B------:R-:W-:Y:S01]  /*1fe0*/  ULDC.64 UR8, c[0x0][0x378] ;  /* 0x0000de0000087ab9 */ /* 0x000fe20000000a00 */
[----:B------:R-:W-:Y:S01]  /*1ff0*/  IMAD.U32 R5, RZ, RZ, UR6 ;  /* 0x00000006ff057e24 */ /* 0x000fe2000f8e00ff */
[----:B------:R-:W-:Y:S01]  /*2000*/  UIMAD UR8, UR21, UR8, URZ ;  /* 0x00000008150872a4 */ /* 0x000fe2000f8e023f */
[----:B------:R-:W-:Y:S02]  /*2010*/  IADD3.X R9, R7, UR51, R0, P1, !PT ;  /* 0x0000003307097c10 */ /* 0x000fe40008ffe400 */
[----:B------:R-:W-:Y:S01]  /*2020*/  LEA.HI R0, R13, R12, RZ, 0x5 ;  /* 0x0000000c0d007211 */ /* 0x000fe200078f28ff */
[----:B------:R-:W-:Y:S01]  /*2030*/  UIMAD UR15, UR54, UR9, UR8 ;  /* 0x00000009360f72a4 */ /* 0x000fe2000f8e0208 */
[----:B------:R-:W-:Y:S01]  /*2040*/  IADD3 R6, P1, R244, UR41, RZ ;  /* 0x00000029f4067c10 */ /* 0x000fe2000ff3e0ff */
[----:B------:R-:W-:Y:S01]  /*2050*/  ULDC.64 UR20, c[0x0][0x3c8] ;  /* 0x0000f20000147ab9 */ /* 0x000fe20000000a00 */
[----:B------:R-:W-:Y:S01]  /*2060*/  LOP3.LUT R14, R0, 0xffffffe0, RZ, 0xc0, !PT ;  /* 0xffffffe0000e7812 */ /* 0x000fe200078ec0ff */
[----:B------:R-:W-:Y:S01]  /*2070*/  ULDC.64 UR8, c[0x0][0x370] ;  /* 0x0000dc0000087ab9 */ /* 0x000fe20000000a00 */
[----:B------:R-:W-:Y:S01]  /*2080*/  SHF.R.S32.HI R0, RZ, 0x5, R0 ;  /* 0x00000005ff007819 */ /* 0x000fe20000011400 */
[----:B------:R-:W-:Y:S01]  /*2090*/  UIMAD UR8, UR45, UR8, URZ ;  /* 0x000000082d0872a4 */ /* 0x000fe2000f8e023f */
[----:B------:R-:W-:Y:S01]  /*20a0*/  IADD3.X R7, R245, UR44, RZ, P1, !PT ;  /* 0x0000002cf5077c10 */ /* 0x000fe20008ffe4ff */
[----:B------:R-:W-:Y:S01]  /*20b0*/  IMAD.IADD R14, R12, 0x1, -R14 ;  /* 0x000000010c0e7824 */ /* 0x000fe200078e0a0e */
[----:B------:R-:W-:-:S02]  /*20c0*/  UMOV UR45, 0x4 ;  /* 0x00000004002d7882 */ /* 0x000fc40000000000 */
[----:B------:R-:W-:Y:S01]  /*20d0*/  UIMAD UR14, UR6, UR9, UR8 ;  /* 0x00000009060e72a4 */ /* 0x000fe2000f8e0208 */
[----:B------:R-:W-:Y:S01]  /*20e0*/  IMAD R0, R0, UR60, R14 ;  /* 0x0000003c00007c24 */ /* 0x000fe2000f8e020e */
[----:B------:R-:W-:Y:S01]  /*20f0*/  UIADD3 UR8, UR6, UR4, URZ ;  /* 0x0000000406087290 */ /* 0x000fe2000fffe03f */
[----:B------:R-:W-:Y:S01]  /*2100*/  IMAD.WIDE.U32 R6, R5, c[0x0][0x370], R6 ;  /* 0x0000dc0005067a25 */ /* 0x000fe200078e0006 */
[----:B------:R-:W-:Y:S02]  /*2110*/  UIADD3 UR4, -UR10, UR17, UR5 ;  /* 0x000000110a047290 */ /* 0x000fe4000fffe105 */
[----:B------:R-:W-:Y:S01]  /*2120*/  UIMAD.WIDE UR8, UR8, UR45, UR20 ;  /* 0x0000002d080872a5 */ /* 0x000fe2000f8e0214 */
[----:B------:R1:W2:Y:S01]  /*2130*/  R2UR UR20, R10 ;  /* 0x000000000a1473c2 */ /* 0x0002a200000e0000 */
[----:B------:R-:W-:Y:S01]  /*2140*/  UIADD3 UR4, UR4, -UR18, URZ ;  /* 0x8000001204047290 */ /* 0x000fe2000fffe03f */
[----:B------:R-:W-:-:S03]  /*2150*/  IADD3 R7, R7, UR14, RZ ;  /* 0x0000000e07077c10 */ /* 0x000fc6000fffe0ff */
[----:B------:R-:W-:Y:S02]  /*2160*/  USHF.R.S32.HI UR18, URZ, 0x1f, UR4 ;  /* 0x0000001f3f127899 */ /* 0x000fe40008011404 */
[----:B------:R-:W-:Y:S01]  /*2170*/  UMOV UR16, UR8 ;  /* 0x0000000800107c82 */ /* 0x000fe20008000000 */
[----:B------:R3:W4:Y:S01]  /*2180*/  R2UR UR21, R11 ;  /* 0x000000000b1573c2 */ /* 0x00072200000e0000 */
[----:B------:R-:W-:Y:S02]  /*2190*/  ULEA.HI UR18, UR18, UR4, URZ, 0x7 ;  /* 0x0000000412127291 */ /* 0x000fe4000f8f383f */
[----:B------:R-:W-:Y:S02]  /*21a0*/  UMOV UR13, UR9 ;  /* 0x00000009000d7c82 */ /* 0x000fe40008000000 */
[----:B------:R-:W-:Y:S02]  /*21b0*/  USHF.R.S32.HI UR18, URZ, 0x7, UR18 ;  /* 0x000000073f127899 */ /* 0x000fe40008011412 */
[----:B------:R-:W-:-:S02]  /*21c0*/  UIADD3 UR8, UR50, -0x1, URZ ;  /* 0xffffffff32087890 */ /* 0x000fc4000fffe03f */
[----:B------:R-:W-:-:S04]  /*21d0*/  UISETP.LT.AND UP1, UPT, URZ, UR18, UPT ;  /* 0x000000123f00728c */ /* 0x000fc8000bf21270 */
[----:B------:R-:W-:Y:S01]  /*21e0*/  USEL UR18, URZ, UR18, !UP1 ;  /* 0x000000123f127287 */ /* 0x000fe2000c800000 */
[----:B-1----:R-:W-:-:S03]  /*21f0*/  IADD3 R10, P1, R0, UR46, RZ ;  /* 0x0000002e000a7c10 */ /* 0x002fc6000ff3e0ff */
[----:B------:R-:W-:Y:S01]  /*2200*/  UISETP.GT.AND UP1, UPT, UR50, UR18, UPT ;  /* 0x000000123200728c */ /* 0x000fe2000bf24270 */
[----:B------:R-:W-:Y:S01]  /*2210*/  LEA.HI.X.SX32 R240, R0, UR39, 0x1, P1 ;  /* 0x0000002700f07c11 */ /* 0x000fe200088f0eff */
[----:B------:R-:W-:Y:S01]  /*2220*/  IMAD.U32 R0, RZ, RZ, UR54 ;  /* 0x00000036ff007e24 */ /* 0x000fe2000f8e00ff */
[----:B------:R-:W-:-:S03]  /*2230*/  LEA R241, P1, R10, c[0x0][0x350], 0x2 ;  /* 0x0000d4000af17a11 */ /* 0x000fc600078210ff */
[----:B------:R-:W-:Y:S01]  /*2240*/  IMAD.WIDE.U32 R6, R0, c[0x0][0x378], R6 ;  /* 0x0000de0000067a25 */ /* 0x000fe200078e0006 */
[----:B------:R-:W-:Y:S02]  /*2250*/  LEA.HI.X R240, R10, c[0x0][0x354], R240, 0x2, P1 ;  /* 0x0000d5000af07a11 */ /* 0x000fe400008f14f0 */
[----:B------:R-:W-:Y:S01]  /*2260*/  PLOP3.LUT P1, PT, PT, PT, UP1, 0x80, 0x0 ;  /* 0x000000000000781c */ /* 0x000fe20003f2f018 */
[----:B------:R-:W-:Y:S01]  /*2270*/  IMAD.WIDE.U32 R8, R0, c[0x0][0x1a8], R8 ;  /* 0x00006a0000087a25 */ /* 0x000fe200078e0008 */
[----:B------:R-:W-:Y:S01]  /*2280*/  IADD3 R7, R7, UR15, RZ ;  /* 0x0000000f07077c10 */ /* 0x000fe2000fffe0ff */
[----:B------:R-:W-:Y:S02]  /*2290*/  ULDC.64 UR14, c[0x0][0x200] ;  /* 0x00008000000e7ab9 */ /* 0x000fe40000000a00 */
[----:B------:R-:W-:Y:S01]  /*22a0*/  IMAD R0, R16, c[0x0][0x370], RZ ;  /* 0x0000dc0010007a24 */ /* 0x000fe200078e02ff */
[----:B------:R-:W-:Y:S01]  /*22b0*/  IADD3 R5, R9, UR38, RZ ;  /* 0x0000002609057c10 */ /* 0x000fe2000fffe0ff */
[----:B------:R-:W-:Y:S01]  /*22c0*/  IMAD.WIDE.U32 R6, R3, c[0x0][0x370], R6 ;  /* 0x0000dc0003067a25 */ /* 0x000fe200078e0006 */
[----:B------:R-:W-:Y:S01]  /*22d0*/  LEA R238, P3, R8, c[0x0][0x160], 0x1 ;  /* 0x0000580008ee7a11 */ /* 0x000fe200078608ff */
[----:B------:R-:W-:-:S02]  /*22e0*/  UIMAD.WIDE UR14, UR11, UR45, UR14 ;  /* 0x0000002d0b0e72a5 */ /* 0x000fc4000f8e020e */
[----:B------:R-:W-:Y:S01]  /*22f0*/  IMAD R0, R3, c[0x0][0x374], R0 ;  /* 0x0000dd0003007a24 */ /* 0x000fe200078e0200 */
[----:B------:R-:W-:Y:S02]  /*2300*/  LEA R236, P2, R6, c[0x0][0x330], 0x1 ;  /* 0x0000cc0006ec7a11 */ /* 0x000fe400078408ff */
[----:B------:R-:W-:Y:S01]  /*2310*/  LEA.HI.X R239, R8, c[0x0][0x164], R5, 0x1, P3 ;  /* 0x0000590008ef7a11 */ /* 0x000fe200018f0c05 */
[----:B------:R-:W-:-:S05]  /*2320*/  IMAD.IADD R0, R7, 0x1, R0 ;  /* 0x0000000107007824 */ /* 0x000fca00078e0200 */
[----:B------:R-:W-:Y:S01]  /*2330*/  LEA.HI.X R237, R6, c[0x0][0x334], R0, 0x1, P2 ;  /* 0x0000cd0006ed7a11 */ /* 0x000fe200010f0c00 */
[----:B--234-:R-:W-:Y:S05]  /*2340*/  @P1 BRA `(.L_x_144) ;  /* 0x0000077000001947 */ /* 0x01cfea0003800000 */
        /* <DEDUP_REMOVED lines=18> */
.L_x_145:
        /* <DEDUP_REMOVED lines=18> */
.L_x_146:
        /* <DEDUP_REMOVED lines=9> */
[----:B------:R-:W-:-:S02]  /*2620*/  IADD3 R4, P0, R4, UR11, RZ ;  /* 0x0000000b04047c10 */ /* 0x000fc4000ff1e0ff */
[----:B------:R-:W-:Y:S01]  /*2630*/  IMAD.U32 R0, RZ, RZ, UR8 ;  /* 0x00000008ff007e24 */ /* 0x000fe2000f8e00ff */
[----:B------:R-:W-:Y:S01]  /*2640*/  ULDC.64 UR8, c[0x0][0x3b8] ;  /* 0x0000ee0000087ab9 */ /* 0x000fe20000000a00 */
[----:B------:R-:W-:Y:S01]  /*2650*/  ISETP.GE.OR P1, PT, R3, UR10, P2 ;  /* 0x0000000a03007c0c */ /* 0x000fe20009726670 */
[----:B------:R-:W-:Y:S02]  /*2660*/  UIMAD UR8, UR14, UR8, URZ ;  /* 0x000000080e0872a4 */ /* 0x000fe4000f8e023f */
        /* <DEDUP_REMOVED lines=15> */
.L_x_148:
[----:B------:R-:W-:Y:S05]  /*2760*/  BSYNC B0 ;  /* 0x0000000000007941 */ /* 0x000fea0003800000 */
.L_x_147:
        /* <DEDUP_REMOVED lines=14> */
.L_x_150:
[----:B------:R-:W-:Y:S05]  /*2850*/  BSYNC B0 ;  /* 0x0000000000007941 */ /* 0x000fea0003800000 */
.L_x_149:
[----:B------:R-:W-:Y:S01]  /*2860*/  ULDC.64 UR8, c[0x0][0x3a8] ;  /* 0x0000ea0000087ab9 */ /* 0x000fe20000000a00 */
[----:B-1----:R-:W-:Y:S01]  /*2870*/  IMAD.WIDE.U32 R4, R11, c[0x0][0x3a8], R244 ;  /* 0x0000ea000b047a25 */ /* 0x002fe200078e00f4 */
[----:B------:R-:W-:Y:S01]  /*2880*/  UIMAD UR7, UR7, UR8, URZ ;  /* 0x00000008070772a4 */ /* 0x000fe2000f8e023f */
[----:B------:R-:W-:Y:S01]  /*2890*/  BSSY B0, `(.L_x_151) ;  /* 0x0000016000007945 */ /* 0x000fe20003800000 */
[----:B------:R-:W-:Y:S02]  /*28a0*/  USHF.R.S32.HI UR10, URZ, 0x1f, UR54 ;  /* 0x0000001f3f0a7899 */ /* 0x000fe40008011436 */
[----:B------:R-:W-:Y:S01]  /*28b0*/  UIMAD UR5, UR5, UR9, UR7 ;  /* 0x00000009050572a4 */ /* 0x000fe2000f8e0207 */
[----:B------:R-:W-:Y:S02]  /*28c0*/  IADD3 R4, P2, R4, UR6, RZ ;  /* 0x0000000604047c10 */ /* 0x000fe4000ff5e0ff */
[----:B------:R-:W-:-:S03]  /*28d0*/  ULDC.64 UR6, c[0x0][0x3c0] ;  /* 0x0000f00000067ab9 */ /* 0x000fc60000000a00 */
[----:B------:R-:W-:Y:S01]  /*28e0*/  IMAD.U32 R0, RZ, RZ, UR5 ;  /* 0x00000005ff007e24 */ /* 0x000fe2000f8e00ff */
[----:B------:R-:W-:-:S04]  /*28f0*/  UIMAD UR5, UR10, UR6, URZ ;  /* 0x000000060a0572a4 */ /* 0x000fc8000f8e023f */
[----:B------:R-:W-:Y:S01]  /*2900*/  IADD3.X R5, R5, UR4, R0, P2, !PT ;  /* 0x0000000405057c10 */ /* 0x000fe200097fe400 */
[----:B------:R-:W-:Y:S01]  /*2910*/  UIMAD UR5, UR54, UR7, UR5 ;  /* 0x00000007360572a4 */ /* 0x000fe2000f8e0205 */
[----:B------:R-:W-:-:S05]  /*2920*/  MOV R0, UR54 ;  /* 0x0000003600007c02 */ /* 0x000fca0008000f00 */
        /* <DEDUP_REMOVED lines=12> */
.L_x_152:
[----:B------:R-:W-:Y:S05]  /*29f0*/  BSYNC B0 ;  /* 0x0000000000007941 */ /* 0x000fea0003800000 */
.L_x_151:
        /* <DEDUP_REMOVED lines=12> */
.L_x_144:
        /* <DEDUP_REMOVED lines=44> */
.L_x_155:
[----:B------:R-:W-:Y:S05]  /*2d80*/  BSYNC B0 ;  /* 0x0000000000007941 */ /* 0x000fea0003800000 */
.L_x_154:
        /* <DEDUP_REMOVED lines=21> */
.L_x_157:
[----:B------:R-:W-:Y:S05]  /*2ee0*/  BSYNC B0 ;  /* 0x0000000000007941 */ /* 0x000fea0003800000 */
.L_x_156:
        /* <DEDUP_REMOVED lines=17> */
.L_x_159:
[----:B------:R-:W-:Y:S05]  /*3000*/  BSYNC B0 ;  /* 0x0000000000007941 */ /* 0x000fea0003800000 */
.L_x_158:
        /* <DEDUP_REMOVED lines=15> */
.L_x_161:
[----:B------:R-:W-:Y:S05]  /*3100*/  BSYNC B0 ;  /* 0x0000000000007941 */ /* 0x000fea0003800000 */
.L_x_160:
        /* <DEDUP_REMOVED lines=20> */
.L_x_163:
[----:B------:R-:W-:Y:S05]  /*3250*/  BSYNC B0 ;  /* 0x0000000000007941 */ /* 0x000fea0003800000 */
.L_x_162:
        /* <DEDUP_REMOVED lines=20> */
.L_x_165:
[----:B------:R-:W-:Y:S05]  /*33a0*/  BSYNC B0 ;  /* 0x0000000000007941 */ /* 0x000fea0003800000 */
.L_x_164:
[----:B------:R-:W-:Y:S01]  /*33b0*/  ULDC.64 UR38, c[0x0][0x198] ;  /* 0x0000660000267ab9 */ /* 0x000fe20000000a00 */
[----:B---3--:R-:W-:Y:S01]  /*33c0*/  IMAD.WIDE.U32 R6, R13, c[0x0][0x198], R244 ;  /* 0x000066000d067a25 */ /* 0x008fe200078e00f4 */
[----:B------:R-:W-:Y:S01]  /*33d0*/  UIMAD UR7, UR7, UR38, URZ ;  /* 0x00000026070772a4 */ /* 0x000fe2000f8e023f */
[C---:B------:R-:W-:Y:S02]  /*33e0*/  ISETP.GE.AND P6, PT, R243.reuse, UR4, PT ;  /* 0x00000004f3007c0c */ /* 0x040fe4000bfc6270 */
[----:B------:R-:W-:Y:S01]  /*33f0*/  MOV R248, 0x7f800000 ;  /* 0x7f80000000f87802 */ /* 0x000fe20000000f00 */
[----:B------:R-:W-:Y:S01]  /*3400*/  UIMAD UR5, UR5, UR39, UR7 ;  /* 0x00000027050572a4 */ /* 0x000fe2000f8e0207 */
[----:B------:R-:W-:Y:S01]  /*3410*/  IADD3 R8, P3, R6, UR42, RZ ;  /* 0x0000002a06087c10 */ /* 0x000fe2000ff7e0ff */
[----:B------:R-:W-:Y:S01]  /*3420*/  IMAD.MOV.U32 R249, RZ, RZ, 0x7f800000 ;  /* 0x7f800000fff97424 */ /* 0x000fe200078e00ff */
[----:B------:R-:W-:Y:S01]  /*3430*/  IADD3 R6, R243, 0x40, RZ ;  /* 0x00000040f3067810 */ /* 0x000fe20007ffe0ff */
[----:B------:R-:W-:Y:S01]  /*3440*/  IMAD.MOV.U32 R247, RZ, RZ, 0x7f800000 ;  /* 0x7f800000fff77424 */ /* 0x000fe200078e00ff */
[----:B------:R-:W-:Y:S01]  /*3450*/  MOV R246, 0x7f800000 ;  /* 0x7f80000000f67802 */ /* 0x000fe20000000f00 */
[----:B------:R-:W-:Y:S01]  /*3460*/  IMAD.U32 R5, RZ, RZ, UR5 ;  /* 0x00000005ff057e24 */ /* 0x000fe2000f8e00ff */
[----:B------:R-:W-:Y:S01]  /*3470*/  ISETP.GE.AND P4, PT, R6, UR4, PT ;  /* 0x0000000406007c0c */ /* 0x000fe2000bf86270 */
[----:B------:R-:W-:Y:S01]  /*3480*/  IMAD.MOV.U32 R6, RZ, RZ, 0x4 ;  /* 0x00000004ff067424 */ /* 0x000fe200078e00ff */
[----:B------:R-:W-:-:S02]  /*3490*/  MOV R10, 0x4 ;  /* 0x00000004000a7802 */ /* 0x000fc40000000f00 */
[----:B------:R-:W-:Y:S02]  /*34a0*/  IADD3.X R9, R7, UR43, R5, P3, !PT ;  /* 0x0000002b07097c10 */ /* 0x000fe40009ffe405 */
[C---:B------:R-:W-:Y:S02]  /*34b0*/  IADD3 R7, R243.reuse, 0x8, RZ ;  /* 0x00000008f3077810 */ /* 0x040fe40007ffe0ff */
[----:B------:R-:W-:Y:S02]  /*34c0*/  IADD3 R5, R243, 0x48, RZ ;  /* 0x00000048f3057810 */ /* 0x000fe40007ffe0ff */
[----:B------:R-:W-:Y:S01]  /*34d0*/  ISETP.GE.AND P5, PT, R7, UR4, PT ;  /* 0x0000000407007c0c */ /* 0x000fe2000bfa6270 */
[----:B------:R-:W-:Y:S01]  /*34e0*/  IMAD.WIDE R6, R243, R6, UR14 ;  /* 0x0000000ef3067e25 */ /* 0x000fe2000f8e0206 */
[----:B------:R-:W-:-:S04]  /*34f0*/  ISETP.GE.AND P3, PT, R5, UR4, PT ;  /* 0x0000000405007c0c */ /* 0x000fc8000bf66270 */
[----:B------:R3:W5:Y:S04]  /*3500*/  @!P6 LDG.E R248, [R6.64] ;  /* 0x0000002406f8e981 */ /* 0x000768000c1e1900 */
[----:B------:R3:W5:Y:S04]  /*3510*/  @!P4 LDG.E R246, [R6.64+0x100] ;  /* 0x0001002406f6c981 */ /* 0x000768000c1e1900 */
[----:B------:R3:W5:Y:S01]  /*3520*/  @!P5 LDG.E R249, [R6.64+0x20] ;  /* 0x0000202406f9d981 */ /* 0x000762000c1e1900 */
[----:B------:R-:W-:-:S03]  /*3530*/  @!P3 IMAD.WIDE R10, R5, R10, UR14 ;  /* 0x0000000e050abe25 */ /* 0x000fc6000f8e020a */
[----:B------:R3:W-:Y:S04]  /*3540*/  @P2 STS [R0+0x6000], RZ ;  /* 0x006000ff00002388 */ /* 0x0007e80000000800 */
[----:B------:R3:W-:Y:S04]  /*3550*/  @P2 STS [R0+0x6004], RZ ;  /* 0x006004ff00002388 */ /* 0x0007e80000000800 */
[----:B------:R3:W-:Y:S01]  /*3560*/  @P2 STS.64 [R0+0x6008], RZ ;  /* 0x006008ff00002388 */ /* 0x0007e20000000a00 */
[----:B------:R-:W-:-:S03]  /*3570*/  IMAD R5, R15, c[0x0][0x1b0], RZ ;  /* 0x00006c000f057a24 */ /* 0x000fc600078e02ff */
[----:B------:R1:W5:Y:S01]  /*3580*/  @!P3 LDG.E R247, [R10.64] ;  /* 0x000000240af7b981 */ /* 0x000362000c1e1900 */
[----:B------:R-:W-:Y:S01]  /*3590*/  BSSY B0, `(.L_x_166) ;  /* 0x0000016000007945 */ /* 0x000fe20003800000 */
[C---:B-1----:R-:W-:Y:S02]  /*35a0*/  IMAD R10, R4.reuse, c[0x0][0x1b4], R5 ;  /* 0x00006d00040a7a24 */ /* 0x042fe400078e0205 */
[----:B------:R-:W-:-:S04]  /*35b0*/  IMAD.WIDE.U32 R4, R4, c[0x0][0x1b0], R8 ;  /* 0x00006c0004047a25 */ /* 0x000fc800078e0008 */
[----:B------:R-:W-:Y:S01]  /*35c0*/  IMAD.IADD R10, R5, 0x1, R10 ;  /* 0x00000001050a7824 */ /* 0x000fe200078e020a */
[----:B------:R-:W-:Y:S05]  /*35d0*/  @P2 BRA `(.L_x_167) ;  /* 0x0000011000002947 */ /* 0x000fea0003800000 */
[----:B---3--:R-:W-:-:S13]  /*35e0*/  ISETP.GE.AND P2, PT, R244, c[0x0][0x220], PT ;  /* 0x00008800f4007a0c */ /* 0x008fda0003f46270 */
        /* <DEDUP_REMOVED lines=16> */
.L_x_167:
[----:B---3--:R-:W-:Y:S05]  /*36f0*/  BSYNC B0 ;  /* 0x0000000000007941 */ /* 0x008fea0003800000 */
.L_x_166:
        /* <DEDUP_REMOVED lines=19> */
.L_x_169:
[----:B------:R-:W-:Y:S05]  /*3830*/  BSYNC B0 ;  /* 0x0000000000007941 */ /* 0x000fea0003800000 */
.L_x_168:
[----:B------:R-:W0:Y:S04]  /*3840*/  LDGDEPBAR ;  /* 0x00000000000079af */ /* 0x000e280000000000 */
[----:B--2---:R-:W2:Y:S04]  /*3850*/  LDL R3, [R1+0x2c] ;  /* 0x00002c0001037983 */ /* 0x004ea80000100800 */
[----:B-1-34-:R-:W3:Y:S01]  /*3860*/  LDL R0, [R1+0x1c] ;  /* 0x00001c0001007983 */ /* 0x01aee20000100800 */
[----:B------:R-:W-:Y:S02]  /*3870*/  IMAD.MOV.U32 R6, RZ, RZ, c[0x0][0x308] ;  /* 0x0000c200ff067624 */ /* 0x000fe400078e00ff */
[----:B------:R-:W-:Y:S01]  /*3880*/  IMAD.MOV.U32 R7, RZ, RZ, c[0x0][0x30c] ;  /* 0x0000c300ff077624 */ /* 0x000fe200078e00ff */
[----:B------:R-:W-:-:S04]  /*3890*/  DEPBAR.LE SB0, 0x1 ;  /* 0x000080400000791a */ /* 0x000fc80000000000 */
[----:B------:R-:W-:Y:S06]  /*38a0*/  BAR.SYNC.DEFER_BLOCKING 0x0 ;  /* 0x0000000000007b1d */ /* 0x000fec0000010000 */
[----:B------:R1:W4:Y:S04]  /*38b0*/  LDG.E.64 R4, [R6.64+0x8] ;  /* 0x0000082406047981 */ /* 0x000328000c1e1b00 */
[----:B------:R1:W2:Y:S04]  /*38c0*/  LDSM.16.M88.4 R112, [R145+0x8000] ;  /* 0x008000009170783b */ /* 0x0002a80000000200 */
[----:B------:R2:W2:Y:S04]  /*38d0*/  LDSM.16.M88.4 R116, [R145+0x8400] ;  /* 0x008400009174783b */ /* 0x0004a80000000200 */
[----:B------:R2:W2:Y:S04]  /*38e0*/  LDSM.16.M88.4 R120, [R145+0x8800] ;  /* 0x008800009178783b */ /* 0x0004a80000000200 */
[----:B------:R2:W2:Y:S04]  /*38f0*/  LDSM.16.M88.4 R124, [R145+0x8c00] ;  /* 0x008c0000917c783b */ /* 0x0004a80000000200 */
[----:B------:R2:W2:Y:S04]  /*3900*/  LDSM.16.M88.4 R128, [R146+0x8000] ;  /* 0x008000009280783b */ /* 0x0004a80000000200 */
[----:B------:R2:W2:Y:S04]  /*3910*/  LDSM.16.M88.4 R132, [R146+0x8400] ;  /* 0x008400009284783b */ /* 0x0004a80000000200 */
[----:B-1----:R-:W4:Y:S04]  /*3920*/  LDG.E.64 R6, [R6.64] ;  /* 0x0000002406067981 */ /* 0x002f28000c1e1b00 */
[----:B------:R1:W1:Y:S04]  /*3930*/  LDSM.16.M88.4 R136, [R146+0x8800] ;  /* 0x008800009288783b */ /* 0x0002680000000200 */
[----:B------:R1:W1:Y:S01]  /*3940*/  LDSM.16.M88.4 R140, [R146+0x8c00] ;  /* 0x008c0000928c783b */ /* 0x0002620000000200 */
[----:B------:R-:W-:Y:S01]  /*3950*/  IMAD.SHL.U32 R150, R158, 0x2, RZ ;  /* 0x000000029e967824 */ /* 0x000fe200078e00ff */
[----:B------:R-:W-:Y:S01]  /*3960*/  CS2R R94, SRZ ;  /* 0x00000000005e7805 */ /* 0x000fe2000001ff00 */
[----:B------:R-:W-:Y:S01]  /*3970*/  IMAD.MOV.U32 R242, RZ, RZ, R227 ;  /* 0x000000fffff27224 */ /* 0x000fe200078e00e3 */
        /* <DEDUP_REMOVED lines=15> */
[----:B------:R-:W-:Y:S01]  /*3a70*/  IADD3 R151, R150, R153, RZ ;  /* 0x0000009996977210 */ /* 0x000fe20007ffe0ff */
[----:B--2---:R-:W4:Y:S08]  /*3a80*/  R2UR UR5, R3 ;  /* 0x00000000030573c2 */ /* 0x004f3000000e0000 */
[----:B---3--:R2:W3:Y:S02]  /*3a90*/  R2UR UR4, R0 ;  /* 0x00000000000473c2 */ /* 0x0084e400000e0000 */
[----:B--2---:R-:W-:-:S02]  /*3aa0*/  SHF.R.S32.HI R0, RZ, 0x1f, R14 ;  /* 0x0000001fff007819 */ /* 0x004fc4000001140e */
[----:B----4-:R-:W-:-:S04]  /*3ab0*/  IADD3 R250, P2, P1, R4, UR5, R14 ;  /* 0x0000000504fa7c10 */ /* 0x010fc8000f95e00e */
[----:B---3--:R-:W-:-:S05]  /*3ac0*/  IADD3.X R4, R5, UR4, R0, P2, P1 ;  /* 0x0000000405047c10 */ /* 0x008fca00097e2400 */
[----:B------:R2:W-:Y:S01]  /*3ad0*/  STL [R1], R4 ;  /* 0x0000000401007387 */ /* 0x0005e20000100800 */
[----:B------:R-:W-:Y:S02]  /*3ae0*/  IADD3 R3, R158, 0x1000, RZ ;  /* 0x000010009e037810 */ /* 0x000fe40007ffe0ff */
[----:B------:R-:W-:Y:S01]  /*3af0*/  IADD3 R0, R152, 0x1000, RZ ;  /* 0x0000100098007810 */ /* 0x000fe20007ffe0ff */
[----:B------:R2:W3:Y:S08]  /*3b00*/  R2UR UR9, R7 ;  /* 0x00000000070973c2 */ /* 0x0004f000000e0000 */
[----:B------:R2:W4:Y:S01]  /*3b10*/  R2UR UR11, R6 ;  /* 0x00000000060b73c2 */ /* 0x00052200000e0000 */
[----:B------:R-:W-:-:S02]  /*3b20*/  SEL R3, R3, R158, !P0 ;  /* 0x0000009e03037207 */ /* 0x000fc40004000000 */
[----:B------:R-:W-:Y:S01]  /*3b30*/  SEL R0, R0, R152, !P0 ;  /* 0x0000009800007207 */ /* 0x000fe20004000000 */
[----:B------:R-:W-:Y:S01]  /*3b40*/  IMAD.WIDE.U32 R250, R250, -0x2daee0ad, RZ ;  /* 0xd2511f53fafa7825 */ /* 0x000fe200078e00ff */
[----:B------:R-:W-:-:S03]  /*3b50*/  SHF.L.U32 R144, R3, 0x1, RZ ;  /* 0x0000000103907819 */ /* 0x000fc600000006ff */
[----:B-1234-:R-:W-:Y:S02]  /*3b60*/  IMAD.SHL.U32 R3, R0, 0x2, RZ ;  /* 0x0000000200037824 */ /* 0x01efe400078e00ff */
.L_x_172:
[----:B-----5:R-:W-:Y:S01]  /*3b70*/  FSETP.NEU.FTZ.AND P0, PT, R248, -INF , PT ;  /* 0xff800000f800780b */ /* 0x020fe20003f1d000 */
[----:B------:R-:W2:Y:S01]  /*3b80*/  LDL R4, [R1+0x8] ;  /* 0x0000080001047983 */ /* 0x000ea20000100800 */
[----:B------:R-:W-:Y:S01]  /*3b90*/  IMAD.U32 R0, RZ, RZ, UR12 ;  /* 0x0000000cff007e24 */ /* 0x000fe2000f8e00ff */
[----:B------:R-:W-:Y:S01]  /*3ba0*/  UIADD3 UR4, UR9, -0x4498517b, URZ ;  /* 0xbb67ae8509047890 */ /* 0x000fe2000fffe03f */
[----:B------:R-:W-:Y:S01]  /*3bb0*/  IMAD.U32 R6, RZ, RZ, UR8 ;  /* 0x00000008ff067e24 */ /* 0x000fe2000f8e00ff */
[----:B------:R-:W3:Y:S01]  /*3bc0*/  LDL R9, [R1] ;  /* 0x0000000001097983 */ /* 0x000ee20000100800 */
[----:B------:R-:W-:Y:S01]  /*3bd0*/  IMAD R0, R0, 0x2, R252 ;  /* 0x0000000200007824 */ /* 0x000fe200078e02fc */
[----:B------:R-:W-:Y:S01]  /*3be0*/  USHF.L.U32 UR6, UR12, 0x7, URZ ;  /* 0x000000070c067899 */ /* 0x000fe2000800063f */
[----:B------:R-:W-:Y:S01]  /*3bf0*/  IMAD.U32 R160, RZ, RZ, UR12 ;  /* 0x0000000cffa07e24 */ /* 0x000fe2000f8e00ff */
[----:B------:R-:W-:Y:S01]  /*3c00*/  LOP3.LUT R12, R250, UR4, RZ, 0x3c, !PT ;  /* 0x00000004fa0c7c12 */ /* 0x000fe2000f8e3cff */
[----:B------:R-:W-:Y:S01]  /*3c10*/  IMAD.SHL.U32 R0, R0, 0x2, RZ ;  /* 0x0000000200007824 */ /* 0x000fe200078e00ff */
[----:B------:R-:W0:Y:S01]  /*3c20*/  LDGDEPBAR ;  /* 0x00000000000079af */ /* 0x000e220000000000 */
[----:B------:R-:W-:Y:S01]  /*3c30*/  FMUL.FTZ R164, R248, 1.4426950216293334961 ;  /* 0x3fb8aa3bf8a47820 */ /* 0x000fe20000410000 */
[----:B------:R-:W-:Y:S01]  /*3c40*/  UIADD3 UR4, UR11, -0x61c88647, URZ ;  /* 0x9e3779b90b047890 */ /* 0x000fe2000fffe03f */
[----:B------:R-:W-:Y:S01]  /*3c50*/  FMUL.FTZ R162, R249, 1.4426950216293334961 ;  /* 0x3fb8aa3bf9a27820 */ /* 0x000fe20000410000 */
[C---:B------:R-:W-:Y:S01]  /*3c60*/  LOP3.LUT R8, R251.reuse, UR9, R0, 0x96, !PT ;  /* 0x00000009fb087c12 */ /* 0x040fe2000f8e9600 */
[----:B------:R-:W-:Y:S01]  /*3c70*/  FMUL.FTZ R161, R246, 1.4426950216293334961 ;  /* 0x3fb8aa3bf6a17820 */ /* 0x000fe20000410000 */
[----:B------:R-:W-:Y:S01]  /*3c80*/  FSEL R164, R164, RZ, P0 ;  /* 0x000000ffa4a47208 */ /* 0x000fe20000000000 */
[----:B------:R-:W-:Y:S02]  /*3c90*/  UISETP.GT.AND UP2, UPT, UR8, UR18, UPT ;  /* 0x000000120800728c */ /* 0x000fe4000bf44270 */
[----:B------:R-:W-:Y:S01]  /*3ca0*/  IMAD.WIDE.U32 R22, R8, -0x326172a9, RZ ;  /* 0xcd9e8d5708167825 */ /* 0x000fe200078e00ff */
[----:B------:R-:W-:Y:S04]  /*3cb0*/  DEPBAR.LE SB0, 0x0 ;  /* 0x000080000000791a */ /* 0x000fe80000000000 */
[----:B------:R-:W-:Y:S08]  /*3cc0*/  BAR.SYNC.DEFER_BLOCKING 0x0 ;  /* 0x0000000000007b1d */ /* 0x000ff00000010000 */
[----:B------:R-:W-:Y:S08]  /*3cd0*/  LDSM.16.M88.4 R64, [R144] ;  /* 0x000000009040783b */ /* 0x000ff00000000200 */
[----:B------:R-:W-:Y:S08]  /*3ce0*/  LDSM.16.M88.4 R60, [R144+0x1000] ;  /* 0x00100000903c783b */ /* 0x000ff00000000200 */
[----:B------:R-:W-:Y:S08]  /*3cf0*/  LDSM.16.M88.4 R48, [R145+0x6800] ;  /* 0x006800009130783b */ /* 0x000ff00000000200 */
[----:B------:R-:W-:Y:S08]  /*3d00*/  LDSM.16.M88.4 R100, [R145+0x6c00] ;  /* 0x006c00009164783b */ /* 0x000ff00000000200 */
[----:B------:R-:W-:Y:S01]  /*3d10*/  LDSM.16.M88.4 R108, [R146+0x6000] ;  /* 0x00600000926c783b */ /* 0x000fe20000000200 */
[----:B--2---:R-:W-:Y:S01]  /*3d20*/  IMAD R6, R6, 0x8, R4 ;  /* 0x0000000806067824 */ /* 0x004fe200078e0204 */
[----:B------:R-:W-:Y:S04]  /*3d30*/  IADD3 R4, R0, 0x1, RZ ;  /* 0x0000000100047810 */ /* 0x000fe80007ffe0ff */
[C---:B------:R-:W-:Y:S01]  /*3d40*/  IADD3 R5, R6.reuse, 0x4, RZ ;  /* 0x0000000406057810 */ /* 0x040fe20007ffe0ff */
[----:B------:R-:W-:Y:S01]  /*3d50*/  IMAD.WIDE.U32 R6, R6, -0x326172a9, RZ ;  /* 0xcd9e8d5706067825 */ /* 0x000fe200078e00ff */
[----:B------:R-:W-:Y:S03]  /*3d60*/  LOP3.LUT R0, R251, UR9, R4, 0x96, !PT ;  /* 0x00000009fb007c12 */ /* 0x000fe6000f8e9604 */
[----:B------:R-:W-:Y:S01]  /*3d70*/  IMAD.WIDE.U32 R4, R5, -0x326172a9, RZ ;  /* 0xcd9e8d5705047825 */ /* 0x000fe200078e00ff */
[----:B------:R-:W-:Y:S03]  /*3d80*/  LOP3.LUT R18, R23, UR4, R6, 0x96, !PT ;  /* 0x0000000417127c12 */ /* 0x000fe6000f8e9606 */
[----:B------:R-:W-:Y:S01]  /*3d90*/  IMAD.WIDE.U32 R20, R0, -0x326172a9, RZ ;  /* 0xcd9e8d5700147825 */ /* 0x000fe200078e00ff */
[----:B---3--:R-:W-:Y:S02]  /*3da0*/  LOP3.LUT R0, R9, UR11, RZ, 0x3c, !PT ;  /* 0x0000000b09007c12 */ /* 0x008fe4000f8e3cff */
[----:B------:R-:W-:Y:S01]  /*3db0*/  LOP3.LUT R14, R23, UR4, R4, 0x96, !PT ;  /* 0x00000004170e7c12 */ /* 0x000fe2000f8e9604 */
[----:B------:R-:W-:Y:S01]  /*3dc0*/  IMAD.WIDE.U32 R18, R18, -0x2daee0ad, RZ ;  /* 0xd2511f5312127825 */ /* 0x000fe200078e00ff */
[-C--:B------:R-:W-:Y:S02]  /*3dd0*/  LOP3.LUT R10, R7, R0.reuse, RZ, 0x3c, !PT ;  /* 0x00000000070a7212 */ /* 0x080fe400078e3cff */
[----:B------:R-:W-:Y:S01]  /*3de0*/  LOP3.LUT R8, R5, R0, RZ, 0x3c, !PT ;  /* 0x0000000005087212 */ /* 0x000fe200078e3cff */
[----:B------:R-:W-:Y:S01]  /*3df0*/  IMAD.WIDE.U32 R14, R14, -0x2daee0ad, RZ ;  /* 0xd2511f530e0e7825 */ /* 0x000fe200078e00ff */
[C---:B------:R-:W-:Y:S02]  /*3e00*/  LOP3.LUT R16, R21.reuse, UR4, R6, 0x96, !PT ;  /* 0x0000000415107c12 */ /* 0x040fe4000f8e9606 */
[----:B------:R-:W-:Y:S01]  /*3e10*/  LOP3.LUT R13, R21, UR4, R4, 0x96, !PT ;  /* 0x00000004150d7c12 */ /* 0x000fe2000f8e9604 */
[----:B------:R-:W-:Y:S01]  /*3e20*/  IMAD.WIDE.U32 R10, R10, -0x2daee0ad, RZ ;  /* 0xd2511f530a0a7825 */ /* 0x000fe200078e00ff */
[----:B------:R-:W-:Y:S03]  /*3e30*/  UIADD3 UR4, UR11, 0x3c6ef372, URZ ;  /* 0x3c6ef3720b047890 */ /* 0x000fe6000fffe03f */
[----:B------:R-:W-:Y:S01]  /*3e40*/  IMAD.WIDE.U32 R8, R8, -0x2daee0ad, RZ ;  /* 0xd2511f5308087825 */ /* 0x000fe200078e00ff */
[----:B------:R-:W-:Y:S03]  /*3e50*/  LOP3.LUT R6, R12, R11, RZ, 0x3c, !PT ;  /* 0x0000000b0c067212 */ /* 0x000fe600078e3cff */
[----:B------:R-:W-:Y:S01]  /*3e60*/  IMAD.WIDE.U32 R16, R16, -0x2daee0ad, RZ ;  /* 0xd2511f5310107825 */ /* 0x000fe200078e00ff */
[----:B------:R-:W-:Y:S03]  /*3e70*/  LOP3.LUT R4, R12, R9, RZ, 0x3c, !PT ;  /* 0x000000090c047212 */ /* 0x000fe600078e3cff */
[----:B------:R-:W-:Y:S04]  /*3e80*/  IMAD.WIDE.U32 R6, R6, -0x326172a9, RZ ;  /* 0xcd9e8d5706067825 */ /* 0x000fe800078e00ff */
[----:B------:R-:W-:Y:S01]  /*3e90*/  IMAD.WIDE.U32 R4, R4, -0x326172a9, RZ ;  /* 0xcd9e8d5704047825 */ /* 0x000fe200078e00ff */
[C---:B------:R-:W-:Y:S02]  /*3ea0*/  LOP3.LUT R26, R7.reuse, UR4, R22, 0x96, !PT ;  /* 0x00000004071a7c12 */ /* 0x040fe4000f8e9616 */
[----:B------:R-:W-:Y:S01]  /*3eb0*/  LOP3.LUT R24, R7, UR4, R20, 0x96, !PT ;  /* 0x0000000407187c12 */ /* 0x000fe2000f8e9614 */
[----:B------:R-:W-:Y:S01]  /*3ec0*/  IMAD.WIDE.U32 R12, R13, -0x2daee0ad, RZ ;  /* 0xd2511f530d0c7825 */ /* 0x000fe200078e00ff */
[C---:B------:R-:W-:Y:S02]  /*3ed0*/  LOP3.LUT R22, R5.reuse, UR4, R22, 0x96, !PT ;  /* 0x0000000405167c12 */ /* 0x040fe4000f8e9616 */
[----:B------:R-:W-:Y:S01]  /*3ee0*/  LOP3.LUT R20, R5, UR4, R20, 0x96, !PT ;  /* 0x0000000405147c12 */ /* 0x000fe2000f8e9614 */
[----:B------:R-:W-:Y:S01]  /*3ef0*/  UIADD3 UR4, UR9, 0x76cf5d0a, URZ ;  /* 0x76cf5d0a09047890 */ /* 0x000fe2000fffe03f */
[----:B------:R-:W-:Y:S04]  /*3f00*/  IMAD.WIDE.U32 R26, R26, -0x2daee0ad, RZ ;  /* 0xd2511f531a1a7825 */ /* 0x000fe800078e00ff */
[----:B------:R-:W-:Y:S01]  /*3f10*/  IMAD.WIDE.U32 R24, R24, -0x2daee0ad, RZ ;  /* 0xd2511f5318187825 */ /* 0x000fe200078e00ff */
[--C-:B------:R-:W-:Y:S02]  /*3f20*/  LOP3.LUT R0, R19, UR4, R10.reuse, 0x96, !PT ;  /* 0x0000000413007c12 */ /* 0x100fe4000f8e960a */
[----:B------:R-:W-:Y:S01]  /*3f30*/  LOP3.LUT R5, R17, UR4, R10, 0x96, !PT ;  /* 0x0000000411057c12 */ /* 0x000fe2000f8e960a */
[----:B------:R-:W-:Y:S01]  /*3f40*/  IMAD.WIDE.U32 R22, R22, -0x2daee0ad, RZ ;  /* 0xd2511f5316167825 */ /* 0x000fe200078e00ff */
[--C-:B------:R-:W-:Y:S02]  /*3f50*/  LOP3.LUT R10, R15, UR4, R8.reuse, 0x96, !PT ;  /* 0x000000040f0a7c12 */ /* 0x100fe4000f8e9608 */
[----:B------:R-:W-:Y:S01]  /*3f60*/  LOP3.LUT R8, R13, UR4, R8, 0x96, !PT ;  /* 0x000000040d087c12 */ /* 0x000fe2000f8e9608 */
[----:B------:R-:W-:Y:S01]  /*3f70*/  UIADD3 UR4, UR9, 0x32370b8f, URZ ;  /* 0x32370b8f09047890 */ /* 0x000fe2000fffe03f */
[----:B------:R-:W-:Y:S04]  /*3f80*/  IMAD.WIDE.U32 R20, R20, -0x2daee0ad, RZ ;  /* 0xd2511f5314147825 */ /* 0x000fe800078e00ff */
[----:B------:R-:W-:Y:S01]  /*3f90*/  IMAD.WIDE.U32 R10, R10, -0x326172a9, RZ ;  /* 0xcd9e8d570a0a7825 */ /* 0x000fe200078e00ff */
[----:B------:R-:W-:Y:S02]  /*3fa0*/  LOP3.LUT R34, R27, UR4, R18, 0x96, !PT ;  /* 0x000000041b227c12 */ /* 0x000fe4000f8e9612 */
[----:B------:R-:W-:Y:S01]  /*3fb0*/  LOP3.LUT R32, R25, UR4, R16, 0x96, !PT ;  /* 0x0000000419207c12 */ /* 0x000fe2000f8e9610 */
[----:B------:R-:W-:Y:S01]  /*3fc0*/  IMAD.WIDE.U32 R8, R8, -0x326172a9, RZ ;  /* 0xcd9e8d5708087825 */ /* 0x000fe200078e00ff */
[----:B------:R-:W-:Y:S02]  /*3fd0*/  LOP3.LUT R30, R23, UR4, R14, 0x96, !PT ;  /* 0x00000004171e7c12 */ /* 0x000fe4000f8e960e */
[----:B------:R-:W-:Y:S01]  /*3fe0*/  LOP3.LUT R28, R21, UR4, R12, 0x96, !PT ;  /* 0x00000004151c7c12 */ /* 0x000fe2000f8e960c */
[----:B------:R-:W-:Y:S01]  /*3ff0*/  UIADD3 UR4, UR11, -0x255992d5, URZ ;  /* 0xdaa66d2b0b047890 */ /* 0x000fe2000fffe03f */
[----:B------:R-:W-:Y:S04]  /*4000*/  IMAD.WIDE.U32 R14, R0, -0x326172a9, RZ ;  /* 0xcd9e8d57000e7825 */ /* 0x000fe800078e00ff */
[----:B------:R-:W-:Y:S01]  /*4010*/  IMAD.WIDE.U32 R12, R5, -0x326172a9, RZ ;  /* 0xcd9e8d57050c7825 */ /* 0x000fe200078e00ff */
[--C-:B------:R-:W-:Y:S03]  /*4020*/  LOP3.LUT R0, R15, UR4, R6.reuse, 0x96, !PT ;  /* 0x000000040f007c12 */ /* 0x100fe6000f8e9606 */
[----:B------:R-:W-:Y:S01]  /*4030*/  IMAD.WIDE.U32 R34, R34, -0x326172a9, RZ ;  /* 0xcd9e8d5722227825 */ /* 0x000fe200078e00ff */
[----:B------:R-:W-:Y:S02]  /*4040*/  LOP3.LUT R5, R13, UR4, R6, 0x96, !PT ;  /* 0x000000040d057c12 */ /* 0x000fe4000f8e9606 */
[--C-:B------:R-:W-:Y:S01]  /*4050*/  LOP3.LUT R6, R11, UR4, R4.reuse, 0x96, !PT ;  /* 0x000000040b067c12 */ /* 0x100fe2000f8e9604 */
[----:B------:R-:W-:Y:S01]  /*4060*/  IMAD.WIDE.U32 R32, R32, -0x326172a9, RZ ;  /* 0xcd9e8d5720207825 */ /* 0x000fe200078e00ff */
[----:B------:R-:W-:Y:S01]  /*4070*/  LOP3.LUT R4, R9, UR4, R4, 0x96, !PT ;  /* 0x0000000409047c12 */ /* 0x000fe2000f8e9604 */
[----:B------:R-:W-:Y:S02]  /*4080*/  UIADD3 UR4, UR11, 0x78dde6e4, URZ ;  /* 0x78dde6e40b047890 */ /* 0x000fe4000fffe03f */
[----:B------:R-:W-:Y:S04]  /*4090*/  IMAD.WIDE.U32 R30, R30, -0x326172a9, RZ ;  /* 0xcd9e8d571e1e7825 */ /* 0x000fe800078e00ff */
[----:B------:R-:W-:Y:S01]  /*40a0*/  LOP3.LUT R18, R35, UR4, R14, 0x96, !PT ;  /* 0x0000000423127c12 */ /* 0x000fe2000f8e960e */
[----:B------:R-:W-:Y:S01]  /*40b0*/  IMAD.WIDE.U32 R28, R28, -0x326172a9, RZ ;  /* 0xcd9e8d571c1c7825 */ /* 0x000fe200078e00ff */
[----:B------:R-:W-:Y:S02]  /*40c0*/  LOP3.LUT R16, R33, UR4, R12, 0x96, !PT ;  /* 0x0000000421107c12 */ /* 0x000fe4000f8e960c */
[----:B------:R-:W-:Y:S01]  /*40d0*/  LOP3.LUT R14, R31, UR4, R10, 0x96, !PT ;  /* 0x000000041f0e7c12 */ /* 0x000fe2000f8e960a */
[----:B------:R-:W-:Y:S01]  /*40e0*/  IMAD.WIDE.U32 R18, R18, -0x2daee0ad, RZ ;  /* 0xd2511f5312127825 */ /* 0x000fe200078e00ff */
[----:B------:R-:W-:Y:S01]  /*40f0*/  LOP3.LUT R12, R29, UR4, R8, 0x96, !PT ;  /* 0x000000041d0c7c12 */ /* 0x000fe2000f8e9608 */
[----:B------:R-:W-:Y:S02]  /*4100*/  UIADD3 UR4, UR9, -0x126145ec, URZ ;  /* 0xed9eba1409047890 */ /* 0x000fe4000fffe03f */
[----:B------:R-:W-:Y:S04]  /*4110*/  IMAD.WIDE.U32 R10, R0, -0x2daee0ad, RZ ;  /* 0xd2511f53000a7825 */ /* 0x000fe800078e00ff */
[----:B------:R-:W-:Y:S01]  /*4120*/  IMAD.WIDE.U32 R8, R5, -0x2daee0ad, RZ ;  /* 0xd2511f5305087825 */ /* 0x000fe200078e00ff */
[----:B------:R-:W-:Y:S03]  /*4130*/  LOP3.LUT R11, R11, UR4, R26, 0x96, !PT ;  /* 0x000000040b0b7c12 */ /* 0x000fe6000f8e961a */
[----:B------:R-:W-:Y:S01]  /*4140*/  IMAD.WIDE.U32 R6, R6, -0x2daee0ad, RZ ;  /* 0xd2511f5306067825 */ /* 0x000fe200078e00ff */
[----:B------:R-:W-:Y:S03]  /*4150*/  LOP3.LUT R9, R9, UR4, R24, 0x96, !PT ;  /* 0x0000000409097c12 */ /* 0x000fe6000f8e9618 */
[----:B------:R-:W-:Y:S01]  /*4160*/  IMAD.WIDE.U32 R4, R4, -0x2daee0ad, RZ ;  /* 0xd2511f5304047825 */ /* 0x000fe200078e00ff */
[----:B------:R-:W-:Y:S03]  /*4170*/  LOP3.LUT R7, R7, UR4, R22, 0x96, !PT ;  /* 0x0000000407077c12 */ /* 0x000fe6000f8e9616 */
[----:B------:R-:W-:Y:S01]  /*4180*/  IMAD.WIDE.U32 R16, R16, -0x2daee0ad, RZ ;  /* 0xd2511f5310107825 */ /* 0x000fe200078e00ff */
[----:B------:R-:W-:Y:S01]  /*4190*/  LOP3.LUT R5, R5, UR4, R20, 0x96, !PT ;  /* 0x0000000405057c12 */ /* 0x000fe2000f8e9614 */
[----:B------:R-:W-:Y:S02]  /*41a0*/  UIADD3 UR4, UR9, -0x56f99767, URZ ;  /* 0xa906689909047890 */ /* 0x000fe4000fffe03f */
[----:B------:R-:W-:Y:S04]  /*41b0*/  IMAD.WIDE.U32 R14, R14, -0x2daee0ad, RZ ;  /* 0xd2511f530e0e7825 */ /* 0x000fe800078e00ff */
[----:B------:R-:W-:Y:S01]  /*41c0*/  LOP3.LUT R174, R19, UR4, R10, 0x96, !PT ;  /* 0x0000000413ae7c12 */ /* 0x000fe2000f8e960a */
[----:B------:R-:W-:Y:S01]  /*41d0*/  IMAD.WIDE.U32 R12, R12, -0x2daee0ad, RZ ;  /* 0xd2511f530c0c7825 */ /* 0x000fe200078e00ff */
[----:B------:R-:W-:Y:S02]  /*41e0*/  LOP3.LUT R182, R17, UR4, R8, 0x96, !PT ;  /* 0x0000000411b67c12 */ /* 0x000fe4000f8e9608 */
[----:B------:R-:W-:Y:S01]  /*41f0*/  LOP3.LUT R180, R15, UR4, R6, 0x96, !PT ;  /* 0x000000040fb47c12 */ /* 0x000fe2000f8e9606 */
[----:B------:R-:W-:Y:S01]  /*4200*/  IMAD.IADD R0, R153, 0x1, R144 ;  /* 0x0000000199007824 */ /* 0x000fe200078e0290 */
[----:B------:R-:W-:Y:S01]  /*4210*/  LOP3.LUT R178, R13, UR4, R4, 0x96, !PT ;  /* 0x000000040db27c12 */ /* 0x000fe2000f8e9604 */
[----:B------:R-:W-:Y:S01]  /*4220*/  UIADD3 UR4, UR11, 0x1715609d, URZ ;  /* 0x1715609d0b047890 */ /* 0x000fe2000fffe03f */
[----:B------:R-:W-:Y:S02]  /*4230*/  IMAD.WIDE.U32 R10, R11, -0x326172a9, RZ ;  /* 0xcd9e8d570b0a7825 */ /* 0x000fe400078e00ff */
[----:B------:R-:W-:Y:S02]  /*4240*/  LDSM.16.M88.4 R104, [R0] ;  /* 0x000000000068783b */ /* 0x000fe40000000200 */
[----:B------:R-:W-:Y:S01]  /*4250*/  IMAD.WIDE.U32 R8, R9, -0x326172a9, RZ ;  /* 0xcd9e8d5709087825 */ /* 0x000fe200078e00ff */
[----:B------:R-:W-:Y:S03]  /*4260*/  LOP3.LUT R176, R11, UR4, R34, 0x96, !PT ;  /* 0x000000040bb07c12 */ /* 0x000fe6000f8e9622 */
[----:B------:R-:W-:Y:S01]  /*4270*/  IMAD.WIDE.U32 R6, R7, -0x326172a9, RZ ;  /* 0xcd9e8d5707067825 */ /* 0x000fe200078e00ff */
[----:B------:R-:W-:Y:S02]  /*4280*/  LOP3.LUT R172, R9, UR4, R32, 0x96, !PT ;  /* 0x0000000409ac7c12 */ /* 0x000fe4000f8e9620 */
[----:B------:R-:W-:Y:S01]  /*4290*/  LDSM.16.M88.4 R32, [R145+0x6400] ;  /* 0x006400009120783b */ /* 0x000fe20000000200 */
[----:B------:R-:W-:Y:S01]  /*42a0*/  IMAD.WIDE.U32 R4, R5, -0x326172a9, RZ ;  /* 0xcd9e8d5705047825 */ /* 0x000fe200078e00ff */
[----:B------:R-:W-:Y:S03]  /*42b0*/  LOP3.LUT R168, R7, UR4, R30, 0x96, !PT ;  /* 0x0000000407a87c12 */ /* 0x000fe6000f8e961e */
        /* <DEDUP_REMOVED lines=18> */
[----:B------:R-:W1:Y:S01]  /*43e0*/  LDSM.16.M88.4 R16, [R145+0x6000] ;  /* 0x006000009110783b */ /* 0x000e620000000200 */
[----:B------:R-:W-:Y:S01]  /*43f0*/  LOP3.LUT R186, R169, UR4, R14, 0x96, !PT ;  /* 0x00000004a9ba7c12 */ /* 0x000fe2000f8e960e */
[----:B------:R-:W-:Y:S04]  /*4400*/  UIADD3 UR4, UR17, 0x80, UR6 ;  /* 0x0000008011047890 */ /* 0x000fe8000fffe006 */
[----:B------:R-:W-:Y:S02]  /*4410*/  UIADD3 UR5, UR4, -UR10, URZ ;  /* 0x8000000a04057290 */ /* 0x000fe4000fffe03f */
[----:B------:R-:W-:Y:S04]  /*4420*/  USHF.L.U32 UR4, UR8, 0x7, URZ ;  /* 0x0000000708047899 */ /* 0x000fe8000800063f */
[----:B------:R-:W-:Y:S02]  /*4430*/  UISETP.GE.AND UP0, UPT, UR4, UR5, UPT ;  /* 0x000000050400728c */ /* 0x000fe4000bf06270 */
[----:B------:R-:W-:Y:S01]  /*4440*/  IMAD.U32 R165, RZ, RZ, UR4 ;  /* 0x00000004ffa57e24 */ /* 0x000fe2000f8e00ff */
[----:B------:R-:W-:Y:S03]  /*4450*/  UIADD3 UR4, UR6, 0x80, URZ ;  /* 0x0000008006047890 */ /* 0x000fe6000fffe03f */
[----:B------:R-:W-:Y:S02]  /*4460*/  ULDC.64 UR6, c[0x0][0x118] ;  /* 0x0000460000067ab9 */ /* 0x000fe40000000a00 */
[----:B------:R-:W-:Y:S03]  /*4470*/  UISETP.LT.AND UP0, UPT, UR4, UR10, UP0 ;  /* 0x0000000a0400728c */ /* 0x000fe60008701270 */
[----:B------:R-:W-:Y:S03]  /*4480*/  ULDC.U8 UR4, c[0x0][0x2d8] ;  /* 0x0000b60000047ab9 */ /* 0x000fe60000000000 */
[----:B------:R-:W-:Y:S11]  /*4490*/  PLOP3.LUT P3, PT, PT, PT, UP0, 0x80, 0x0 ;  /* 0x000000000000781c */ /* 0x000ff60003f6f008 */
[----:B------:R-:W-:Y:S02]  /*44a0*/  @!UPT UIADD3 URZ, URZ, URZ, URZ ;  /* 0x0000003f3f3ff290 */ /* 0x000fe4000fffe03f */
[----:B------:R-:W2:Y:S01]  /*44b0*/  @!P3 S2R R159, SR_TID.X ;  /* 0x00000000009fb919 */ /* 0x000ea20000002100 */
[-C--:B-1----:R-:W-:Y:S08]  /*44c0*/  HMMA.16816.F32 R4, R64, R16.reuse, RZ ;  /* 0x000000104004723c */ /* 0x082ff000000018ff */
        /* <DEDUP_REMOVED lines=15> */
[----:B------:R2:W1:Y:S07]  /*45c0*/  LDSM.16.M88.4 R100, [R0+0x1000] ;  /* 0x001000000064783b */ /* 0x00046e0000000200 */
[-C--:B------:R-:W-:Y:S01]  /*45d0*/  HMMA.16816.F32 R4, R104, R108.reuse, R4 ;  /* 0x0000006c6804723c */ /* 0x080fe20000001804 */
[----:B--2---:R-:W-:Y:S03]  /*45e0*/  @!P3 IMAD.SHL.U32 R0, R159, 0x2, RZ ;  /* 0x000000029f00b824 */ /* 0x004fe600078e00ff */
[----:B------:R-:W-:Y:S02]  /*45f0*/  IMAD.U32 R159, RZ, RZ, UR17 ;  /* 0x00000011ff9f7e24 */ /* 0x000fe4000f8e00ff */
[----:B------:R-:W-:Y:S03]  /*4600*/  @!P3 LOP3.LUT R0, R0, 0x6, RZ, 0xc0, !PT ;  /* 0x000000060000b812 */ /* 0x000fe600078ec0ff */
[----:B------:R-:W-:Y:S03]  /*4610*/  @!P3 IADD3 R159, -R159, 0x1, R243 ;  /* 0x000000019f9fb810 */ /* 0x000fe60007ffe1f3 */
[----:B------:R-:W-:Y:S01]  /*4620*/  @!P3 IMAD R0, R252, 0x40, R0 ;  /* 0x00000040fc00b824 */ /* 0x000fe200078e0200 */
[----:B------:R-:W-:Y:S03]  /*4630*/  @!P3 IADD3 R165, R165, UR10, R159 ;  /* 0x0000000aa5a5bc10 */ /* 0x000fe6000fffe09f */
[----:B------:R-:W-:Y:S01]  /*4640*/  @!P3 IMAD R0, R160, 0x80, R0 ;  /* 0x00000080a000b824 */ /* 0x000fe200078e0200 */
[C---:B------:R-:W-:Y:S02]  /*4650*/  @!P3 IMNMX R163, R165.reuse, UR10, PT ;  /* 0x0000000aa5a3bc17 */ /* 0x040fe4000b800200 */
[----:B------:R-:W-:Y:S01]  /*4660*/  @!P3 IADD3 R160, R165, 0x8, RZ ;  /* 0x00000008a5a0b810 */ /* 0x000fe20007ffe0ff */
[C---:B-1----:R-:W-:Y:S01]  /*4670*/  HMMA.16816.F32 R8, R100.reuse, R108, R8 ;  /* 0x0000006c6408723c */ /* 0x042fe20000001808 */
[C---:B------:R-:W-:Y:S02]  /*4680*/  @!P3 IADD3 R166, R0.reuse, 0x1, RZ ;  /* 0x0000000100a6b810 */ /* 0x040fe40007ffe0ff */
[-C--:B------:R-:W-:Y:S02]  /*4690*/  @!P3 ISETP.GE.AND P1, PT, R0, R163.reuse, PT ;  /* 0x000000a30000b20c */ /* 0x080fe40003f26270 */
[----:B------:R-:W-:Y:S02]  /*46a0*/  @!P3 ISETP.GE.AND P0, PT, R166, R163, PT ;  /* 0x000000a3a600b20c */ /* 0x000fe40003f06270 */
[----:B------:R-:W-:Y:S01]  /*46b0*/  @!P3 IMNMX R160, R160, UR10, PT ;  /* 0x0000000aa0a0bc17 */ /* 0x000fe2000b800200 */
[-C--:B------:R-:W-:Y:S01]  /*46c0*/  HMMA.16816.F32 R12, R100, R110.reuse, R12 ;  /* 0x0000006e640c723c */ /* 0x080fe2000000180c */
[----:B------:R-:W-:Y:S02]  /*46d0*/  @!P3 FSEL R5, R5, -INF , !P0 ;  /* 0xff8000000505b808 */ /* 0x000fe40004000000 */
[----:B------:R-:W-:Y:S01]  /*46e0*/  FSETP.NEU.FTZ.AND P0, PT, R249, -INF , PT ;  /* 0xff800000f900780b */ /* 0x000fe20003f1d000 */
[----:B------:R-:W-:Y:S01]  /*46f0*/  FMUL.FTZ R108, R247, 1.4426950216293334961 ;  /* 0x3fb8aa3bf76c7820 */ /* 0x000fe20000410000 */
[----:B------:R-:W-:Y:S01]  /*4700*/  @!P3 FSEL R4, R4, -INF , !P1 ;  /* 0xff8000000404b808 */ /* 0x000fe20004800000 */
[--C-:B------:R-:W-:Y:S01]  /*4710*/  FFMA.FTZ R5, R5, c[0x0][0x23c], -R164.reuse ;  /* 0x00008f0005057a23 */ /* 0x100fe200000108a4 */
[-C--:B------:R-:W-:Y:S01]  /*4720*/  @!P3 ISETP.GE.AND P1, PT, R0, R160.reuse, PT ;  /* 0x000000a00000b20c */ /* 0x080fe20003f26270 */
[C---:B------:R-:W-:Y:S01]  /*4730*/  HMMA.16816.F32 R16, R104.reuse, R110, R16 ;  /* 0x0000006e6810723c */ /* 0x040fe20000001810 */
[----:B------:R-:W-:Y:S01]  /*4740*/  FSEL R162, R162, RZ, P0 ;  /* 0x000000ffa2a27208 */ /* 0x000fe20000000000 */
[----:B------:R-:W-:Y:S01]  /*4750*/  MUFU.EX2 R213, R5 ;  /* 0x0000000500d57308 */ /* 0x000fe20000000800 */
[-C--:B------:R-:W-:Y:S01]  /*4760*/  @!P3 ISETP.GE.AND P0, PT, R166, R160.reuse, PT ;  /* 0x000000a0a600b20c */ /* 0x080fe20003f06270 */
[----:B------:R-:W-:Y:S01]  /*4770*/  FFMA.FTZ R4, R4, c[0x0][0x23c], -R164 ;  /* 0x00008f0004047a23 */ /* 0x000fe200000108a4 */
[----:B------:R-:W-:Y:S02]  /*4780*/  @!P3 FSEL R6, R6, -INF , !P1 ;  /* 0xff8000000606b808 */ /* 0x000fe40004800000 */
[----:B------:R-:W-:Y:S02]  /*4790*/  @!P3 FSEL R7, R7, -INF , !P0 ;  /* 0xff8000000707b808 */ /* 0x000fe40004000000 */
[----:B------:R-:W-:Y:S02]  /*47a0*/  @!P3 IADD3 R159, R165, 0x40, RZ ;  /* 0x00000040a59fb810 */ /* 0x000fe40007ffe0ff */
[----:B------:R-:W-:Y:S01]  /*47b0*/  FSETP.NEU.FTZ.AND P0, PT, R246, -INF , PT ;  /* 0xff800000f600780b */ /* 0x000fe20003f1d000 */
[--C-:B------:R-:W-:Y:S01]  /*47c0*/  FFMA.FTZ R6, R6, c[0x0][0x23c], -R162.reuse ;  /* 0x00008f0006067a23 */ /* 0x100fe200000108a2 */
[----:B------:R-:W-:Y:S01]  /*47d0*/  @!P3 IMNMX R159, R159, UR10, PT ;  /* 0x0000000a9f9fbc17 */ /* 0x000fe2000b800200 */
[----:B------:R-:W-:Y:S01]  /*47e0*/  FFMA.FTZ R7, R7, c[0x0][0x23c], -R162 ;  /* 0x00008f0007077a23 */ /* 0x000fe200000108a2 */
[----:B------:R-:W-:Y:S01]  /*47f0*/  FSEL R161, R161, RZ, P0 ;  /* 0x000000ffa1a17208 */ /* 0x000fe20000000000 */
[----:B------:R-:W-:Y:S01]  /*4800*/  MUFU.EX2 R215, R4 ;  /* 0x0000000400d77308 */ /* 0x000fe20000000800 */
[-C--:B------:R-:W-:Y:S02]  /*4810*/  @!P3 ISETP.GE.AND P0, PT, R166, R159.reuse, PT ;  /* 0x0000009fa600b20c */ /* 0x080fe40003f06270 */
[----:B------:R-:W-:Y:S02]  /*4820*/  @!P3 ISETP.GE.AND P1, PT, R0, R159, PT ;  /* 0x0000009f0000b20c */ /* 0x000fe40003f26270 */
[----:B------:R-:W-:Y:S02]  /*4830*/  @!P3 FSEL R9, R9, -INF , !P0 ;  /* 0xff8000000909b808 */ /* 0x000fe40004000000 */
[----:B------:R-:W-:Y:S02]  /*4840*/  @!P3 FSEL R8, R8, -INF , !P1 ;  /* 0xff8000000808b808 */ /* 0x000fe40004800000 */
[----:B------:R-:W-:Y:S01]  /*4850*/  @!P3 IADD3 R109, R165, 0x48, RZ ;  /* 0x00000048a56db810 */ /* 0x000fe20007ffe0ff */
[----:B------:R-:W-:Y:S01]  /*4860*/  MUFU.EX2 R218, R6 ;  /* 0x0000000600da7308 */ /* 0x000fe20000000800 */
[----:B------:R-:W-:Y:S01]  /*4870*/  FSETP.NEU.FTZ.AND P0, PT, R247, -INF , PT ;  /* 0xff800000f700780b */ /* 0x000fe20003f1d000 */
[--C-:B------:R-:W-:Y:S01]  /*4880*/  FFMA.FTZ R9, R9, c[0x0][0x23c], -R161.reuse ;  /* 0x00008f0009097a23 */ /* 0x100fe200000108a1 */
[----:B------:R-:W-:Y:S01]  /*4890*/  @!P3 IMNMX R109, R109, UR10, PT ;  /* 0x0000000a6d6dbc17 */ /* 0x000fe2000b800200 */
[--C-:B------:R-:W-:Y:S01]  /*48a0*/  FFMA.FTZ R8, R8, c[0x0][0x23c], -R161.reuse ;  /* 0x00008f0008087a23 */ /* 0x100fe200000108a1 */
[----:B------:R-:W-:Y:S02]  /*48b0*/  FSEL R108, R108, RZ, P0 ;  /* 0x000000ff6c6c7208 */ /* 0x000fe40000000000 */
[-C--:B------:R-:W-:Y:S02]  /*48c0*/  @!P3 ISETP.GE.AND P1, PT, R0, R109.reuse, PT ;  /* 0x0000006d0000b20c */ /* 0x080fe40003f26270 */
[----:B------:R-:W-:Y:S01]  /*48d0*/  @!P3 ISETP.GE.AND P0, PT, R166, R109, PT ;  /* 0x0000006da600b20c */ /* 0x000fe20003f06270 */
[----:B------:R1:W-:Y:S01]  /*48e0*/  MUFU.EX2 R217, R7 ;  /* 0x0000000700d97308 */ /* 0x0003e20000000800 */
[----:B------:R-:W-:Y:S02]  /*48f0*/  @!P3 FSEL R10, R10, -INF , !P1 ;  /* 0xff8000000a0ab808 */ /* 0x000fe40004800000 */
[----:B------:R-:W-:Y:S03]  /*4900*/  @!P3 FSEL R11, R11, -INF , !P0 ;  /* 0xff8000000b0bb808 */ /* 0x000fe60004000000 */
[--C-:B------:R-:W-:Y:S02]  /*4910*/  FFMA.FTZ R10, R10, c[0x0][0x23c], -R108.reuse ;  /* 0x00008f000a0a7a23 */ /* 0x100fe4000001086c */
[--C-:B------:R-:W-:Y:S02]  /*4920*/  FFMA.FTZ R11, R11, c[0x0][0x23c], -R108.reuse ;  /* 0x00008f000b0b7a23 */ /* 0x100fe4000001086c */
[----:B------:R2:W-:Y:S10]  /*4930*/  MUFU.EX2 R222, R9 ;  /* 0x0000000900de7308 */ /* 0x0005f40000000800 */
[----:B------:R3:W-:Y:S01]  /*4940*/  MUFU.EX2 R221, R8 ;  /* 0x0000000800dd7308 */ /* 0x0007e20000000800 */
[----:B-1----:R-:W1:Y:S09]  /*4950*/  LDSM.16.M88.4 R4, [R146+0x6400] ;  /* 0x006400009204783b */ /* 0x002e720000000200 */
[----:B------:R-:W-:Y:S01]  /*4960*/  MUFU.EX2 R225, R10 ;  /* 0x0000000a00e17308 */ /* 0x000fe20000000800 */
[----:B--2---:R-:W-:Y:S04]  /*4970*/  @!P3 IADD3 R9, R0, 0x8, RZ ;  /* 0x000000080009b810 */ /* 0x004fe80007ffe0ff */
[-C--:B------:R-:W-:Y:S05]  /*4980*/  @!P3 ISETP.GE.AND P0, PT, R9, R159.reuse, PT ;  /* 0x0000009f0900b20c */ /* 0x080fea0003f06270 */
[----:B------:R-:W-:Y:S01]  /*4990*/  MUFU.EX2 R226, R11 ;  /* 0x0000000b00e27308 */ /* 0x000fe20000000800 */
[----:B------:R-:W-:Y:S02]  /*49a0*/  @!P3 FSEL R12, R12, -INF , !P0 ;  /* 0xff8000000c0cb808 */ /* 0x000fe40004000000 */
[----:B---3--:R-:W-:Y:S03]  /*49b0*/  @!P3 IADD3 R8, R0, 0x9, RZ ;  /* 0x000000090008b810 */ /* 0x008fe60007ffe0ff */
[--C-:B------:R-:W-:Y:S01]  /*49c0*/  FFMA.FTZ R12, R12, c[0x0][0x23c], -R161.reuse ;  /* 0x00008f000c0c7a23 */ /* 0x100fe200000108a1 */
[----:B------:R-:W-:Y:S03]  /*49d0*/  @!P3 ISETP.GE.AND P0, PT, R8, R159, PT ;  /* 0x0000009f0800b20c */ /* 0x000fe60003f06270 */
[----:B------:R2:W-:Y:S01]  /*49e0*/  MUFU.EX2 R220, R12 ;  /* 0x0000000c00dc7308 */ /* 0x0005e20000000800 */
[----:B------:R-:W-:Y:S02]  /*49f0*/  @!P3 FSEL R13, R13, -INF , !P0 ;  /* 0xff8000000d0db808 */ /* 0x000fe40004000000 */
[-C--:B------:R-:W-:Y:S03]  /*4a00*/  @!P3 ISETP.GE.AND P0, PT, R9, R109.reuse, PT ;  /* 0x0000006d0900b20c */ /* 0x080fe60003f06270 */
[--C-:B------:R-:W-:Y:S01]  /*4a10*/  FFMA.FTZ R13, R13, c[0x0][0x23c], -R161.reuse ;  /* 0x00008f000d0d7a23 */ /* 0x100fe200000108a1 */
[----:B------:R-:W-:Y:S02]  /*4a20*/  @!P3 FSEL R14, R14, -INF , !P0 ;  /* 0xff8000000e0eb808 */ /* 0x000fe40004000000 */
[----:B------:R-:W-:Y:S01]  /*4a30*/  @!P3 ISETP.GE.AND P0, PT, R8, R109, PT ;  /* 0x0000006d0800b20c */ /* 0x000fe20003f06270 */
[----:B------:R3:W-:Y:S02]  /*4a40*/  MUFU.EX2 R219, R13 ;  /* 0x0000000d00db7308 */ /* 0x0007e40000000800 */
[--C-:B------:R-:W-:Y:S01]  /*4a50*/  FFMA.FTZ R14, R14, c[0x0][0x23c], -R108.reuse ;  /* 0x00008f000e0e7a23 */ /* 0x100fe2000001086c */
[----:B------:R-:W-:Y:S01]  /*4a60*/  @!P3 FSEL R15, R15, -INF , !P0 ;  /* 0xff8000000f0fb808 */ /* 0x000fe20004000000 */
[-C--:B-1----:R-:W-:Y:S01]  /*4a70*/  HMMA.16816.F32 R20, R104, R4.reuse, R20 ;  /* 0x000000046814723c */ /* 0x082fe20000001814 */
[-C--:B------:R-:W-:Y:S03]  /*4a80*/  @!P3 ISETP.GE.AND P0, PT, R9, R163.reuse, PT ;  /* 0x000000a30900b20c */ /* 0x080fe60003f06270 */
[----:B------:R-:W-:Y:S01]  /*4a90*/  FFMA.FTZ R15, R15, c[0x0][0x23c], -R108 ;  /* 0x00008f000f0f7a23 */ /* 0x000fe2000001086c */
[----:B------:R-:W-:Y:S01]  /*4aa0*/  @!P3 FSEL R16, R16, -INF , !P0 ;  /* 0xff8000001010b808 */ /* 0x000fe20004000000 */
[----:B------:R1:W-:Y:S01]  /*4ab0*/  MUFU.EX2 R223, R14 ;  /* 0x0000000e00df7308 */ /* 0x0003e20000000800 */
[-C--:B------:R-:W-:Y:S01]  /*4ac0*/  @!P3 ISETP.GE.AND P0, PT, R8, R163.reuse, PT ;  /* 0x000000a30800b20c */ /* 0x080fe20003f06270 */
[C---:B------:R-:W-:Y:S04]  /*4ad0*/  HMMA.16816.F32 R24, R100.reuse, R4, R24 ;  /* 0x000000046418723c */ /* 0x040fe80000001818 */
[----:B------:R-:W-:Y:S01]  /*4ae0*/  @!P3 FSEL R17, R17, -INF , !P0 ;  /* 0xff8000001111b808 */ /* 0x000fe20004000000 */
[--C-:B------:R-:W-:Y:S01]  /*4af0*/  FFMA.FTZ R16, R16, c[0x0][0x23c], -R164.reuse ;  /* 0x00008f0010107a23 */ /* 0x100fe200000108a4 */
[-C--:B------:R-:W-:Y:S02]  /*4b00*/  @!P3 ISETP.GE.AND P0, PT, R9, R160.reuse, PT ;  /* 0x000000a00900b20c */ /* 0x080fe40003f06270 */
[----:B--2---:R-:W-:Y:S01]  /*4b10*/  @!P3 IADD3 R12, R0, 0x11, RZ ;  /* 0x00000011000cb810 */ /* 0x004fe20007ffe0ff */
[-C--:B------:R-:W-:Y:S01]  /*4b20*/  HMMA.16816.F32 R28, R100, R6.reuse, R28 ;  /* 0x00000006641c723c */ /* 0x080fe2000000181c */
[----:B------:R2:W-:Y:S02]  /*4b30*/  MUFU.EX2 R224, R15 ;  /* 0x0000000f00e07308 */ /* 0x0005e40000000800 */
[----:B------:R-:W-:Y:S01]  /*4b40*/  @!P3 FSEL R18, R18, -INF , !P0 ;  /* 0xff8000001212b808 */ /* 0x000fe20004000000 */
[----:B------:R-:W-:Y:S01]  /*4b50*/  FFMA.FTZ R17, R17, c[0x0][0x23c], -R164 ;  /* 0x00008f0011117a23 */ /* 0x000fe200000108a4 */
[-C--:B------:R-:W-:Y:S02]  /*4b60*/  @!P3 ISETP.GE.AND P0, PT, R8, R160.reuse, PT ;  /* 0x000000a00800b20c */ /* 0x080fe40003f06270 */
[----:B---3--:R-:W-:Y:S01]  /*4b70*/  @!P3 IADD3 R13, R0, 0x10, RZ ;  /* 0x00000010000db810 */ /* 0x008fe20007ffe0ff */
[----:B------:R-:W3:Y:S01]  /*4b80*/  LDSM.16.M88.4 R8, [R146+0x6800] ;  /* 0x006800009208783b */ /* 0x000ee20000000200 */
[----:B------:R-:W-:Y:S01]  /*4b90*/  @!P3 FSEL R19, R19, -INF , !P0 ;  /* 0xff8000001313b808 */ /* 0x000fe20004000000 */
[C---:B------:R-:W-:Y:S01]  /*4ba0*/  HMMA.16816.F32 R32, R104.reuse, R6, R32 ;  /* 0x000000066820723c */ /* 0x040fe20000001820 */
[-C--:B------:R-:W-:Y:S01]  /*4bb0*/  @!P3 ISETP.GE.AND P0, PT, R13, R163.reuse, PT ;  /* 0x000000a30d00b20c */ /* 0x080fe20003f06270 */
[----:B------:R-:W-:Y:S01]  /*4bc0*/  FFMA.FTZ R18, R18, c[0x0][0x23c], -R162 ;  /* 0x00008f0012127a23 */ /* 0x000fe200000108a2 */
[----:B-1----:R-:W-:Y:S01]  /*4bd0*/  SHF.R.U32.HI R14, RZ, 0x18, R176 ;  /* 0x00000018ff0e7819 */ /* 0x002fe200000116b0 */
[----:B------:R-:W-:Y:S01]  /*4be0*/  FFMA.FTZ R19, R19, c[0x0][0x23c], -R162 ;  /* 0x00008f0013137a23 */ /* 0x000fe200000108a2 */
[----:B------:R-:W-:Y:S01]  /*4bf0*/  @!P3 FSEL R20, R20, -INF , !P0 ;  /* 0xff8000001414b808 */ /* 0x000fe20004000000 */
[----:B------:R1:W4:Y:S01]  /*4c00*/  MUFU.EX2 R206, R16 ;  /* 0x0000001000ce7308 */ /* 0x0003220000000800 */
[----:B------:R-:W-:Y:S02]  /*4c10*/  @!P3 ISETP.GE.AND P0, PT, R12, R163, PT ;  /* 0x000000a30c00b20c */ /* 0x000fe40003f06270 */
[C---:B------:R-:W-:Y:S02]  /*4c20*/  @!P3 ISETP.GE.AND P4, PT, R13.reuse, R109, PT ;  /* 0x0000006d0d00b20c */ /* 0x040fe40003f86270 */
[-C--:B------:R-:W-:Y:S01]  /*4c30*/  @!P3 ISETP.GE.AND P1, PT, R13, R159.reuse, PT ;  /* 0x0000009f0d00b20c */ /* 0x080fe20003f26270 */
[--C-:B------:R-:W-:Y:S01]  /*4c40*/  FFMA.FTZ R20, R20, c[0x0][0x23c], -R164.reuse ;  /* 0x00008f0014147a23 */ /* 0x100fe200000108a4 */
[----:B------:R-:W-:Y:S02]  /*4c50*/  @!P3 FSEL R21, R21, -INF , !P0 ;  /* 0xff8000001515b808 */ /* 0x000fe40004000000 */
[----:B--2---:R-:W-:Y:S01]  /*4c60*/  LOP3.LUT R15, R182, 0xff, RZ, 0xc0, !PT ;  /* 0x000000ffb60f7812 */ /* 0x004fe200078ec0ff */
[----:B------:R2:W-:Y:S01]  /*4c70*/  MUFU.EX2 R203, R17 ;  /* 0x0000001100cb7308 */ /* 0x0005e20000000800 */
[-C--:B------:R-:W-:Y:S01]  /*4c80*/  @!P3 ISETP.GE.AND P0, PT, R13, R160.reuse, PT ;  /* 0x000000a00d00b20c */ /* 0x080fe20003f06270 */
[----:B------:R-:W-:Y:S01]  /*4c90*/  FFMA.FTZ R21, R21, c[0x0][0x23c], -R164 ;  /* 0x00008f0015157a23 */ /* 0x000fe200000108a4 */
[----:B------:R-:W-:Y:S02]  /*4ca0*/  SHF.R.U32.HI R13, RZ, 0x18, R168 ;  /* 0x00000018ff0d7819 */ /* 0x000fe400000116a8 */
[C---:B------:R-:W-:Y:S02]  /*4cb0*/  @!P3 IADD3 R5, R0.reuse, 0x18, RZ ;  /* 0x000000180005b810 */ /* 0x040fe40007ffe0ff */
[----:B------:R-:W-:Y:S02]  /*4cc0*/  @!P3 IADD3 R4, R0, 0x19, RZ ;  /* 0x000000190004b810 */ /* 0x000fe40007ffe0ff */
[CC--:B------:R-:W-:Y:S01]  /*4cd0*/  @!P3 ISETP.GE.AND P2, PT, R12.reuse, R160.reuse, PT ;  /* 0x000000a00c00b20c */ /* 0x0c0fe20003f46270 */
[----:B------:R-:W-:Y:S01]  /*4ce0*/  MUFU.EX2 R200, R21 ;  /* 0x0000001500c87308 */ /* 0x000fe20000000800 */
[----:B------:R-:W-:Y:S02]  /*4cf0*/  @!P3 ISETP.GE.AND P5, PT, R12, R159, PT ;  /* 0x0000009f0c00b20c */ /* 0x000fe40003fa6270 */
[----:B------:R-:W-:Y:S02]  /*4d00*/  @!P3 FSEL R22, R22, -INF , !P0 ;  /* 0xff8000001616b808 */ /* 0x000fe40004000000 */
[----:B-1----:R-:W-:Y:S02]  /*4d10*/  SHF.R.U32.HI R16, RZ, 0x18, R182 ;  /* 0x00000018ff107819 */ /* 0x002fe400000116b6 */
[----:B------:R-:W-:Y:S01]  /*4d20*/  @!P3 ISETP.GE.AND P0, PT, R12, R109, PT ;  /* 0x0000006d0c00b20c */ /* 0x000fe20003f06270 */
[----:B------:R-:W-:Y:S01]  /*4d30*/  FFMA.FTZ R22, R22, c[0x0][0x23c], -R162 ;  /* 0x00008f0016167a23 */ /* 0x000fe200000108a2 */
[----:B------:R-:W-:Y:S01]  /*4d40*/  LOP3.LUT R12, R174, 0xffff, RZ, 0xc0, !PT ;  /* 0x0000ffffae0c7812 */ /* 0x000fe200078ec0ff */
[----:B------:R1:W-:Y:S01]  /*4d50*/  MUFU.EX2 R212, R18 ;  /* 0x0000001200d47308 */ /* 0x0003e20000000800 */
[-C--:B------:R-:W-:Y:S01]  /*4d60*/  @!P3 ISETP.GE.AND P6, PT, R5, R159.reuse, PT ;  /* 0x0000009f0500b20c */ /* 0x080fe20003fc6270 */
[-C--:B---3--:R-:W-:Y:S01]  /*4d70*/  HMMA.16816.F32 R36, R104, R8.reuse, R36 ;  /* 0x000000086824723c */ /* 0x088fe20000001824 */
[----:B------:R-:W-:Y:S02]  /*4d80*/  @!P3 FSEL R26, R26, -INF , !P4 ;  /* 0xff8000001a1ab808 */ /* 0x000fe40006000000 */
[----:B--2---:R-:W-:Y:S02]  /*4d90*/  LOP3.LUT R17, R176, 0xffff, RZ, 0xc0, !PT ;  /* 0x0000ffffb0117812 */ /* 0x004fe400078ec0ff */
[----:B------:R-:W-:Y:S01]  /*4da0*/  @!P3 ISETP.GE.AND P4, PT, R4, R159, PT ;  /* 0x0000009f0400b20c */ /* 0x000fe20003f86270 */
[----:B------:R-:W-:Y:S01]  /*4db0*/  FFMA.FTZ R26, R26, c[0x0][0x23c], -R108 ;  /* 0x00008f001a1a7a23 */ /* 0x000fe2000001086c */
[----:B------:R-:W-:Y:S01]  /*4dc0*/  @!P3 FSEL R23, R23, -INF , !P2 ;  /* 0xff8000001717b808 */ /* 0x000fe20005000000 */
[C---:B------:R-:W-:Y:S01]  /*4dd0*/  HMMA.16816.F32 R40, R100.reuse, R8, R40 ;  /* 0x000000086428723c */ /* 0x040fe20000001828 */
[----:B------:R-:W-:Y:S01]  /*4de0*/  @!P3 ISETP.GE.AND P2, PT, R5, R109, PT ;  /* 0x0000006d0500b20c */ /* 0x000fe20003f46270 */
[----:B------:R-:W-:Y:S02]  /*4df0*/  MUFU.EX2 R205, R22 ;  /* 0x0000001600cd7308 */ /* 0x000fe40000000800 */
[----:B------:R-:W-:Y:S01]  /*4e00*/  @!P3 FSEL R24, R24, -INF , !P1 ;  /* 0xff8000001818b808 */ /* 0x000fe20004800000 */
[----:B------:R-:W-:Y:S01]  /*4e10*/  FFMA.FTZ R23, R23, c[0x0][0x23c], -R162 ;  /* 0x00008f0017177a23 */ /* 0x000fe200000108a2 */
[----:B------:R-:W-:Y:S02]  /*4e20*/  @!P3 ISETP.GE.AND P1, PT, R5, R163, PT ;  /* 0x000000a30500b20c */ /* 0x000fe40003f26270 */
[----:B------:R-:W-:Y:S01]  /*4e30*/  @!P3 FSEL R25, R25, -INF , !P5 ;  /* 0xff8000001919b808 */ /* 0x000fe20006800000 */
[-C--:B------:R-:W-:Y:S01]  /*4e40*/  HMMA.16816.F32 R44, R100, R10.reuse, R44 ;  /* 0x0000000a642c723c */ /* 0x080fe2000000182c */
[-C--:B------:R-:W-:Y:S02]  /*4e50*/  @!P3 ISETP.GE.AND P5, PT, R5, R160.reuse, PT ;  /* 0x000000a00500b20c */ /* 0x080fe40003fa6270 */
[----:B------:R-:W-:Y:S01]  /*4e60*/  @!P3 FSEL R27, R27, -INF , !P0 ;  /* 0xff8000001b1bb808 */ /* 0x000fe20004000000 */
[--C-:B------:R-:W-:Y:S01]  /*4e70*/  FFMA.FTZ R24, R24, c[0x0][0x23c], -R161.reuse ;  /* 0x00008f0018187a23 */ /* 0x100fe200000108a1 */
[----:B-1----:R-:W-:Y:S01]  /*4e80*/  LOP3.LUT R18, R168, 0xffff, RZ, 0xc0, !PT ;  /* 0x0000ffffa8127812 */ /* 0x002fe200078ec0ff */
[--C-:B------:R-:W-:Y:S01]  /*4e90*/  FFMA.FTZ R25, R25, c[0x0][0x23c], -R161.reuse ;  /* 0x00008f0019197a23 */ /* 0x100fe200000108a1 */
[----:B------:R-:W-:Y:S01]  /*4ea0*/  @!P3 ISETP.GE.AND P0, PT, R4, R109, PT ;  /* 0x0000006d0400b20c */ /* 0x000fe20003f06270 */
[C---:B------:R-:W-:Y:S01]  /*4eb0*/  HMMA.16816.F32 R48, R104.reuse, R10, R48 ;  /* 0x0000000a6830723c */ /* 0x040fe20000001830 */
[----:B------:R-:W-:Y:S01]  /*4ec0*/  @!P3 FSEL R28, R28, -INF , !P6 ;  /* 0xff8000001c1cb808 */ /* 0x000fe20007000000 */
[----:B------:R1:W-:Y:S01]  /*4ed0*/  MUFU.EX2 R198, R20 ;  /* 0x0000001400c67308 */ /* 0x0003e20000000800 */
[-C--:B------:R-:W-:Y:S01]  /*4ee0*/  @!P3 ISETP.GE.AND P6, PT, R4, R163.reuse, PT ;  /* 0x000000a30400b20c */ /* 0x080fe20003fc6270 */
[----:B------:R-:W-:Y:S01]  /*4ef0*/  FFMA.FTZ R27, R27, c[0x0][0x23c], -R108 ;  /* 0x00008f001b1b7a23 */ /* 0x000fe2000001086c */
[----:B------:R-:W-:Y:S01]  /*4f00*/  @!P3 FSEL R29, R29, -INF , !P4 ;  /* 0xff8000001d1db808 */ /* 0x000fe20006000000 */
[--C-:B------:R-:W-:Y:S01]  /*4f10*/  FFMA.FTZ R28, R28, c[0x0][0x23c], -R161.reuse ;  /* 0x00008f001c1c7a23 */ /* 0x100fe200000108a1 */
[----:B------:R-:W-:Y:S02]  /*4f20*/  LOP3.LUT R11, R168, 0xff, RZ, 0xc0, !PT ;  /* 0x000000ffa80b7812 */ /* 0x000fe400078ec0ff */
[-C--:B------:R-:W-:Y:S02]  /*4f30*/  @!P3 ISETP.GE.AND P4, PT, R4, R160.reuse, PT ;  /* 0x000000a00400b20c */ /* 0x080fe40003f86270 */
[----:B------:R-:W2:Y:S01]  /*4f40*/  LDSM.16.M88.4 R4, [R146+0x6c00] ;  /* 0x006c00009204783b */ /* 0x000ea20000000200 */
[----:B------:R-:W-:Y:S01]  /*4f50*/  SHF.R.U32.HI R168, RZ, 0x10, R168 ;  /* 0x00000010ffa87819 */ /* 0x000fe200000116a8 */
[----:B------:R-:W-:Y:S01]  /*4f60*/  FFMA.FTZ R29, R29, c[0x0][0x23c], -R161 ;  /* 0x00008f001d1d7a23 */ /* 0x000fe200000108a1 */
[----:B------:R-:W-:Y:S01]  /*4f70*/  @!P3 IADD3 R8, R0, 0x20, RZ ;  /* 0x000000200008b810 */ /* 0x000fe20007ffe0ff */
[----:B------:R-:W-:Y:S01]  /*4f80*/  MUFU.EX2 R208, R24 ;  /* 0x0000001800d07308 */ /* 0x000fe20000000800 */
[----:B------:R-:W-:Y:S02]  /*4f90*/  LOP3.LUT R10, R176, 0xff, RZ, 0xc0, !PT ;  /* 0x000000ffb00a7812 */ /* 0x000fe400078ec0ff */
[----:B------:R-:W-:Y:S02]  /*4fa0*/  @!P3 IADD3 R9, R0, 0x21, RZ ;  /* 0x000000210009b810 */ /* 0x000fe40007ffe0ff */
[----:B------:R-:W-:Y:S02]  /*4fb0*/  SHF.R.U32.HI R176, RZ, 0x10, R176 ;  /* 0x00000010ffb07819 */ /* 0x000fe400000116b0 */
[----:B------:R-:W-:Y:S02]  /*4fc0*/  @!P3 FSEL R30, R30, -INF , !P2 ;  /* 0xff8000001e1eb808 */ /* 0x000fe40005000000 */
[-C--:B------:R-:W-:Y:S01]  /*4fd0*/  @!P3 ISETP.GE.AND P2, PT, R8, R163.reuse, PT ;  /* 0x000000a30800b20c */ /* 0x080fe20003f46270 */
[----:B------:R3:W2:Y:S01]  /*4fe0*/  MUFU.EX2 R211, R19 ;  /* 0x0000001300d37308 */ /* 0x0006a20000000800 */
[----:B-1----:R-:W-:Y:S01]  /*4ff0*/  SHF.R.U32.HI R20, RZ, 0x10, R182 ;  /* 0x00000010ff147819 */ /* 0x002fe200000116b6 */
[----:B------:R-:W-:Y:S01]  /*5000*/  FFMA.FTZ R30, R30, c[0x0][0x23c], -R108 ;  /* 0x00008f001e1e7a23 */ /* 0x000fe2000001086c */
[----:B------:R-:W-:Y:S02]  /*5010*/  @!P3 FSEL R34, R34, -INF , !P5 ;  /* 0xff8000002222b808 */ /* 0x000fe40006800000 */
[----:B------:R-:W-:Y:S02]  /*5020*/  @!P3 ISETP.GE.AND P5, PT, R9, R163, PT ;  /* 0x000000a30900b20c */ /* 0x000fe40003fa6270 */
[----:B------:R-:W-:Y:S01]  /*5030*/  @!P3 FSEL R31, R31, -INF , !P0 ;  /* 0xff8000001f1fb808 */ /* 0x000fe20004000000 */
[----:B------:R-:W-:Y:S01]  /*5040*/  FFMA.FTZ R34, R34, c[0x0][0x23c], -R162 ;  /* 0x00008f0022227a23 */ /* 0x000fe200000108a2 */
[-C--:B------:R-:W-:Y:S01]  /*5050*/  @!P3 ISETP.GE.AND P0, PT, R8, R160.reuse, PT ;  /* 0x000000a00800b20c */ /* 0x080fe20003f06270 */
[----:B------:R-:W-:Y:S01]  /*5060*/  MUFU.EX2 R202, R23 ;  /* 0x0000001700ca7308 */ /* 0x000fe20000000800 */
[----:B------:R-:W-:Y:S01]  /*5070*/  @!P3 FSEL R32, R32, -INF , !P1 ;  /* 0xff8000002020b808 */ /* 0x000fe20004800000 */
[----:B------:R-:W-:Y:S01]  /*5080*/  FFMA.FTZ R31, R31, c[0x0][0x23c], -R108 ;  /* 0x00008f001f1f7a23 */ /* 0x000fe2000001086c */
[----:B------:R-:W-:Y:S02]  /*5090*/  @!P3 ISETP.GE.AND P1, PT, R8, R159, PT ;  /* 0x0000009f0800b20c */ /* 0x000fe40003f26270 */
[----:B------:R-:W-:Y:S01]  /*50a0*/  @!P3 FSEL R33, R33, -INF , !P6 ;  /* 0xff8000002121b808 */ /* 0x000fe20007000000 */
[--C-:B------:R-:W-:Y:S01]  /*50b0*/  FFMA.FTZ R32, R32, c[0x0][0x23c], -R164.reuse ;  /* 0x00008f0020207a23 */ /* 0x100fe200000108a4 */
[----:B------:R-:W-:Y:S02]  /*50c0*/  @!P3 ISETP.GE.AND P6, PT, R8, R109, PT ;  /* 0x0000006d0800b20c */ /* 0x000fe40003fc6270 */
[----:B------:R-:W-:Y:S01]  /*50d0*/  @!P3 FSEL R35, R35, -INF , !P4 ;  /* 0xff8000002323b808 */ /* 0x000fe20006000000 */
[----:B------:R-:W-:Y:S01]  /*50e0*/  FFMA.FTZ R33, R33, c[0x0][0x23c], -R164 ;  /* 0x00008f0021217a23 */ /* 0x000fe200000108a4 */
[-C--:B------:R-:W-:Y:S01]  /*50f0*/  @!P3 ISETP.GE.AND P4, PT, R9, R160.reuse, PT ;  /* 0x000000a00900b20c */ /* 0x080fe20003f86270 */
[----:B------:R-:W-:Y:S01]  /*5100*/  MUFU.EX2 R191, R34 ;  /* 0x0000002200bf7308 */ /* 0x000fe20000000800 */
[----:B------:R-:W-:Y:S01]  /*5110*/  @!P3 FSEL R36, R36, -INF , !P2 ;  /* 0xff8000002424b808 */ /* 0x000fe20005000000 */
[----:B------:R-:W-:Y:S01]  /*5120*/  FFMA.FTZ R35, R35, c[0x0][0x23c], -R162 ;  /* 0x00008f0023237a23 */ /* 0x000fe200000108a2 */
[----:B---3--:R-:W-:Y:S01]  /*5130*/  LOP3.LUT R19, R182, 0xffff, RZ, 0xc0, !PT ;  /* 0x0000ffffb6137812 */ /* 0x008fe200078ec0ff */
[-C--:B--2---:R-:W-:Y:S01]  /*5140*/  HMMA.16816.F32 R52, R104, R4.reuse, R52 ;  /* 0x000000046834723c */ /* 0x084fe20000001834 */
[----:B------:R-:W-:Y:S01]  /*5150*/  @!P3 ISETP.GE.AND P2, PT, R9, R159, PT ;  /* 0x0000009f0900b20c */ /* 0x000fe20003f46270 */
[--C-:B------:R-:W-:Y:S01]  /*5160*/  FFMA.FTZ R36, R36, c[0x0][0x23c], -R164.reuse ;  /* 0x00008f0024247a23 */ /* 0x100fe200000108a4 */
[----:B------:R-:W-:Y:S02]  /*5170*/  @!P3 FSEL R37, R37, -INF , !P5 ;  /* 0xff8000002525b808 */ /* 0x000fe40006800000 */
[----:B------:R-:W-:Y:S01]  /*5180*/  @!P3 ISETP.GE.AND P5, PT, R9, R109, PT ;  /* 0x0000006d0900b20c */ /* 0x000fe20003fa6270 */
[----:B------:R-:W1:Y:S01]  /*5190*/  MUFU.EX2 R204, R28 ;  /* 0x0000001c00cc7308 */ /* 0x000e620000000800 */
[C---:B------:R-:W-:Y:S01]  /*51a0*/  @!P3 IADD3 R9, R0.reuse, 0x28, RZ ;  /* 0x000000280009b810 */ /* 0x040fe20007ffe0ff */
[C---:B------:R-:W-:Y:S01]  /*51b0*/  HMMA.16816.F32 R56, R100.reuse, R4, R56 ;  /* 0x000000046438723c */ /* 0x040fe20000001838 */
[----:B------:R-:W-:Y:S03]  /*51c0*/  @!P3 IADD3 R8, R0, 0x29, RZ ;  /* 0x000000290008b810 */ /* 0x000fe60007ffe0ff */
[----:B------:R-:W-:Y:S01]  /*51d0*/  @!P3 FSEL R38, R38, -INF , !P0 ;  /* 0xff8000002626b808 */ /* 0x000fe20004000000 */
[----:B------:R-:W-:Y:S01]  /*51e0*/  FFMA.FTZ R37, R37, c[0x0][0x23c], -R164 ;  /* 0x00008f0025257a23 */ /* 0x000fe200000108a4 */
[-C--:B------:R-:W-:Y:S02]  /*51f0*/  @!P3 ISETP.GE.AND P0, PT, R9, R159.reuse, PT ;  /* 0x0000009f0900b20c */ /* 0x080fe40003f06270 */
[----:B------:R-:W-:Y:S01]  /*5200*/  SHF.R.U32.HI R5, RZ, 0x10, R167 ;  /* 0x00000010ff057819 */ /* 0x000fe200000116a7 */
[-C--:B------:R-:W-:Y:S01]  /*5210*/  HMMA.16816.F32 R60, R100, R6.reuse, R60 ;  /* 0x00000006643c723c */ /* 0x080fe2000000183c */
[----:B------:R-:W-:Y:S02]  /*5220*/  MUFU.EX2 R188, R35 ;  /* 0x0000002300bc7308 */ /* 0x000fe40000000800 */
[----:B------:R-:W-:Y:S01]  /*5230*/  @!P3 FSEL R42, R42, -INF , !P6 ;  /* 0xff8000002a2ab808 */ /* 0x000fe20007000000 */
[--C-:B------:R-:W-:Y:S01]  /*5240*/  FFMA.FTZ R38, R38, c[0x0][0x23c], -R162.reuse ;  /* 0x00008f0026267a23 */ /* 0x100fe200000108a2 */
[----:B------:R-:W-:Y:S02]  /*5250*/  @!P3 ISETP.GE.AND P6, PT, R8, R159, PT ;  /* 0x0000009f0800b20c */ /* 0x000fe40003fc6270 */
[----:B------:R-:W-:Y:S01]  /*5260*/  @!P3 FSEL R39, R39, -INF , !P4 ;  /* 0xff8000002727b808 */ /* 0x000fe20006000000 */
[----:B------:R-:W-:Y:S01]  /*5270*/  HMMA.16816.F32 R64, R104, R6, R64 ;  /* 0x000000066840723c */ /* 0x000fe20000001840 */
[-C--:B------:R-:W-:Y:S02]  /*5280*/  @!P3 ISETP.GE.AND P4, PT, R9, R109.reuse, PT ;  /* 0x0000006d0900b20c */ /* 0x080fe40003f86270 */
[----:B------:R-:W-:Y:S01]  /*5290*/  MUFU.EX2 R214, R27 ;  /* 0x0000001b00d67308 */ /* 0x000fe20000000800 */
[----:B------:R-:W-:Y:S01]  /*52a0*/  @!P3 FSEL R41, R41, -INF , !P2 ;  /* 0xff8000002929b808 */ /* 0x000fe20005000000 */
[----:B------:R-:W-:Y:S01]  /*52b0*/  FFMA.FTZ R39, R39, c[0x0][0x23c], -R162 ;  /* 0x00008f0027277a23 */ /* 0x000fe200000108a2 */
[-C--:B------:R-:W-:Y:S01]  /*52c0*/  @!P3 ISETP.GE.AND P2, PT, R9, R160.reuse, PT ;  /* 0x000000a00900b20c */ /* 0x080fe20003f46270 */
[--C-:B------:R-:W-:Y:S01]  /*52d0*/  FFMA.FTZ R42, R42, c[0x0][0x23c], -R108.reuse ;  /* 0x00008f002a2a7a23 */ /* 0x100fe2000001086c */
[----:B------:R-:W-:Y:S01]  /*52e0*/  LOP3.LUT R6, R180, 0xffff, RZ, 0xc0, !PT ;  /* 0x0000ffffb4067812 */ /* 0x000fe200078ec0ff */
[--C-:B------:R-:W-:Y:S03]  /*52f0*/  FFMA.FTZ R41, R41, c[0x0][0x23c], -R161.reuse ;  /* 0x00008f0029297a23 */ /* 0x100fe600000108a1 */
[----:B------:R-:W-:Y:S01]  /*5300*/  @!P3 FSEL R43, R43, -INF , !P5 ;  /* 0xff8000002b2bb808 */ /* 0x000fe20006800000 */
[----:B------:R-:W-:Y:S01]  /*5310*/  MUFU.EX2 R192, R32 ;  /* 0x0000002000c07308 */ /* 0x000fe20000000800 */
[----:B------:R-:W-:Y:S02]  /*5320*/  @!P3 ISETP.GE.AND P5, PT, R8, R109, PT ;  /* 0x0000006d0800b20c */ /* 0x000fe40003fa6270 */
[----:B------:R-:W-:Y:S01]  /*5330*/  @!P3 FSEL R44, R44, -INF , !P0 ;  /* 0xff8000002c2cb808 */ /* 0x000fe20004000000 */
[--C-:B------:R-:W-:Y:S01]  /*5340*/  FFMA.FTZ R43, R43, c[0x0][0x23c], -R108.reuse ;  /* 0x00008f002b2b7a23 */ /* 0x100fe2000001086c */
[-C--:B------:R-:W-:Y:S02]  /*5350*/  @!P3 ISETP.GE.AND P0, PT, R8, R163.reuse, PT ;  /* 0x000000a30800b20c */ /* 0x080fe40003f06270 */
[----:B------:R-:W-:Y:S01]  /*5360*/  @!P3 FSEL R45, R45, -INF , !P6 ;  /* 0xff8000002d2db808 */ /* 0x000fe20007000000 */
[--C-:B------:R-:W-:Y:S01]  /*5370*/  FFMA.FTZ R44, R44, c[0x0][0x23c], -R161.reuse ;  /* 0x00008f002c2c7a23 */ /* 0x100fe200000108a1 */
[-C--:B------:R-:W-:Y:S01]  /*5380*/  @!P3 ISETP.GE.AND P6, PT, R8, R160.reuse, PT ;  /* 0x000000a00800b20c */ /* 0x080fe20003fc6270 */
[----:B------:R-:W-:Y:S01]  /*5390*/  MUFU.EX2 R201, R29 ;  /* 0x0000001d00c97308 */ /* 0x000fe20000000800 */
[C---:B------:R-:W-:Y:S01]  /*53a0*/  @!P3 IADD3 R8, R0.reuse, 0x30, RZ ;  /* 0x000000300008b810 */ /* 0x040fe20007ffe0ff */
[--C-:B------:R-:W-:Y:S01]  /*53b0*/  FFMA.FTZ R45, R45, c[0x0][0x23c], -R161.reuse ;  /* 0x00008f002d2d7a23 */ /* 0x100fe200000108a1 */
[----:B------:R-:W-:Y:S02]  /*53c0*/  @!P3 IADD3 R4, R0, 0x31, RZ ;  /* 0x000000310004b810 */ /* 0x000fe40007ffe0ff */
[----:B------:R-:W-:Y:S02]  /*53d0*/  @!P3 FSEL R46, R46, -INF , !P4 ;  /* 0xff8000002e2eb808 */ /* 0x000fe40006000000 */
[-C--:B------:R-:W-:Y:S02]  /*53e0*/  @!P3 ISETP.GE.AND P4, PT, R8, R163.reuse, PT ;  /* 0x000000a30800b20c */ /* 0x080fe40003f86270 */
[----:B------:R-:W-:Y:S01]  /*53f0*/  @!P3 FSEL R50, R50, -INF , !P2 ;  /* 0xff8000003232b808 */ /* 0x000fe20005000000 */
[----:B------:R-:W-:Y:S01]  /*5400*/  FFMA.FTZ R46, R46, c[0x0][0x23c], -R108 ;  /* 0x00008f002e2e7a23 */ /* 0x000fe2000001086c */
[-C--:B------:R-:W-:Y:S01]  /*5410*/  @!P3 ISETP.GE.AND P2, PT, R4, R163.reuse, PT ;  /* 0x000000a30400b20c */ /* 0x080fe20003f46270 */
[----:B------:R-:W-:Y:S01]  /*5420*/  MUFU.EX2 R190, R33 ;  /* 0x0000002100be7308 */ /* 0x000fe20000000800 */
[----:B------:R-:W-:Y:S01]  /*5430*/  @!P3 FSEL R40, R40, -INF , !P1 ;  /* 0xff8000002828b808 */ /* 0x000fe20004800000 */
[----:B------:R-:W-:Y:S01]  /*5440*/  FFMA.FTZ R50, R50, c[0x0][0x23c], -R162 ;  /* 0x00008f0032327a23 */ /* 0x000fe200000108a2 */
[----:B------:R-:W-:Y:S02]  /*5450*/  @!P3 ISETP.GE.AND P1, PT, R9, R163, PT ;  /* 0x000000a30900b20c */ /* 0x000fe40003f26270 */
[----:B------:R-:W-:Y:S01]  /*5460*/  SHF.R.U32.HI R9, RZ, 0x18, R180 ;  /* 0x00000018ff097819 */ /* 0x000fe200000116b4 */
[--C-:B------:R-:W-:Y:S01]  /*5470*/  FFMA.FTZ R40, R40, c[0x0][0x23c], -R161.reuse ;  /* 0x00008f0028287a23 */ /* 0x100fe200000108a1 */
[----:B------:R-:W-:Y:S02]  /*5480*/  @!P3 FSEL R47, R47, -INF , !P5 ;  /* 0xff8000002f2fb808 */ /* 0x000fe40006800000 */
[-C--:B------:R-:W-:Y:S01]  /*5490*/  @!P3 ISETP.GE.AND P5, PT, R8, R160.reuse, PT ;  /* 0x000000a00800b20c */ /* 0x080fe20003fa6270 */
[----:B------:R-:W-:Y:S01]  /*54a0*/  MUFU.EX2 R209, R30 ;  /* 0x0000001e00d17308 */ /* 0x000fe20000000800 */
[----:B------:R-:W-:Y:S01]  /*54b0*/  @!P3 FSEL R51, R51, -INF , !P6 ;  /* 0xff8000003333b808 */ /* 0x000fe20007000000 */
[----:B------:R-:W-:Y:S01]  /*54c0*/  FFMA.FTZ R47, R47, c[0x0][0x23c], -R108 ;  /* 0x00008f002f2f7a23 */ /* 0x000fe2000001086c */
[-C--:B------:R-:W-:Y:S02]  /*54d0*/  @!P3 ISETP.GE.AND P6, PT, R4, R160.reuse, PT ;  /* 0x000000a00400b20c */ /* 0x080fe40003fc6270 */
[----:B------:R-:W-:Y:S01]  /*54e0*/  @!P3 FSEL R52, R52, -INF , !P4 ;  /* 0xff8000003434b808 */ /* 0x000fe20006000000 */
[----:B------:R-:W-:Y:S01]  /*54f0*/  FFMA.FTZ R51, R51, c[0x0][0x23c], -R162 ;  /* 0x00008f0033337a23 */ /* 0x000fe200000108a2 */
[----:B------:R-:W-:Y:S02]  /*5500*/  @!P3 ISETP.GE.AND P4, PT, R4, R159, PT ;  /* 0x0000009f0400b20c */ /* 0x000fe40003f86270 */
[----:B------:R-:W-:Y:S01]  /*5510*/  @!P3 FSEL R53, R53, -INF , !P2 ;  /* 0xff8000003535b808 */ /* 0x000fe20005000000 */
[--C-:B------:R-:W-:Y:S01]  /*5520*/  FFMA.FTZ R52, R52, c[0x0][0x23c], -R164.reuse ;  /* 0x00008f0034347a23 */ /* 0x100fe200000108a4 */
[----:B------:R-:W-:Y:S01]  /*5530*/  @!P3 ISETP.GE.AND P2, PT, R4, R109, PT ;  /* 0x0000006d0400b20c */ /* 0x000fe20003f46270 */
[----:B------:R-:W2:Y:S01]  /*5540*/  MUFU.EX2 R210, R31 ;  /* 0x0000001f00d27308 */ /* 0x000ea20000000800 */
[C---:B------:R-:W-:Y:S01]  /*5550*/  @!P3 IADD3 R4, R0.reuse, 0x38, RZ ;  /* 0x000000380004b810 */ /* 0x040fe20007ffe0ff */
[--C-:B------:R-:W-:Y:S01]  /*5560*/  FFMA.FTZ R53, R53, c[0x0][0x23c], -R164.reuse ;  /* 0x00008f0035357a23 */ /* 0x100fe200000108a4 */
[----:B------:R-:W-:Y:S02]  /*5570*/  @!P3 IADD3 R0, R0, 0x39, RZ ;  /* 0x000000390000b810 */ /* 0x000fe40007ffe0ff */
[----:B------:R-:W-:Y:S02]  /*5580*/  @!P3 FSEL R48, R48, -INF , !P1 ;  /* 0xff8000003030b808 */ /* 0x000fe40004800000 */
[----:B------:R-:W-:Y:S02]  /*5590*/  @!P3 ISETP.GE.AND P1, PT, R8, R159, PT ;  /* 0x0000009f0800b20c */ /* 0x000fe40003f26270 */
[----:B------:R-:W-:Y:S01]  /*55a0*/  @!P3 FSEL R49, R49, -INF , !P0 ;  /* 0xff8000003131b808 */ /* 0x000fe20004000000 */
[--C-:B------:R-:W-:Y:S01]  /*55b0*/  FFMA.FTZ R48, R48, c[0x0][0x23c], -R164.reuse ;  /* 0x00008f0030307a23 */ /* 0x100fe200000108a4 */
[----:B------:R-:W-:Y:S01]  /*55c0*/  @!P3 ISETP.GE.AND P0, PT, R8, R109, PT ;  /* 0x0000006d0800b20c */ /* 0x000fe20003f06270 */
[----:B------:R-:W-:Y:S01]  /*55d0*/  MUFU.EX2 R181, R36 ;  /* 0x0000002400b57308 */ /* 0x000fe20000000800 */
[----:B------:R-:W-:Y:S01]  /*55e0*/  @!P3 FSEL R54, R54, -INF , !P5 ;  /* 0xff8000003636b808 */ /* 0x000fe20006800000 */
[----:B------:R-:W-:Y:S01]  /*55f0*/  FFMA.FTZ R49, R49, c[0x0][0x23c], -R164 ;  /* 0x00008f0031317a23 */ /* 0x000fe200000108a4 */
[----:B------:R-:W-:Y:S02]  /*5600*/  SHF.R.U32.HI R8, RZ, 0x10, R180 ;  /* 0x00000010ff087819 */ /* 0x000fe400000116b4 */
[-C--:B------:R-:W-:Y:S01]  /*5610*/  @!P3 ISETP.GE.AND P5, PT, R4, R159.reuse, PT ;  /* 0x0000009f0400b20c */ /* 0x080fe20003fa6270 */
[--C-:B------:R-:W-:Y:S01]  /*5620*/  FFMA.FTZ R54, R54, c[0x0][0x23c], -R162.reuse ;  /* 0x00008f0036367a23 */ /* 0x100fe200000108a2 */
[----:B------:R-:W-:Y:S02]  /*5630*/  @!P3 FSEL R55, R55, -INF , !P6 ;  /* 0xff8000003737b808 */ /* 0x000fe40007000000 */
[----:B------:R-:W-:Y:S01]  /*5640*/  @!P3 ISETP.GE.AND P6, PT, R0, R159, PT ;  /* 0x0000009f0000b20c */ /* 0x000fe20003fc6270 */
[----:B------:R-:W-:Y:S01]  /*5650*/  MUFU.EX2 R175, R48 ;  /* 0x0000003000af7308 */ /* 0x000fe20000000800 */
[----:B------:R-:W-:Y:S01]  /*5660*/  @!P3 FSEL R56, R56, -INF , !P1 ;  /* 0xff8000003838b808 */ /* 0x000fe20004800000 */
[----:B------:R-:W-:Y:S01]  /*5670*/  FFMA.FTZ R55, R55, c[0x0][0x23c], -R162 ;  /* 0x00008f0037377a23 */ /* 0x000fe200000108a2 */
[-C--:B------:R-:W-:Y:S02]  /*5680*/  @!P3 ISETP.GE.AND P1, PT, R4, R109.reuse, PT ;  /* 0x0000006d0400b20c */ /* 0x080fe40003f26270 */
[----:B------:R-:W-:Y:S01]  /*5690*/  @!P3 FSEL R57, R57, -INF , !P4 ;  /* 0xff8000003939b808 */ /* 0x000fe20006000000 */
[--C-:B------:R-:W-:Y:S01]  /*56a0*/  FFMA.FTZ R56, R56, c[0x0][0x23c], -R161.reuse ;  /* 0x00008f0038387a23 */ /* 0x100fe200000108a1 */
[----:B------:R-:W-:Y:S01]  /*56b0*/  @!P3 ISETP.GE.AND P4, PT, R0, R109, PT ;  /* 0x0000006d0000b20c */ /* 0x000fe20003f86270 */
[----:B------:R-:W-:Y:S01]  /*56c0*/  IMAD.U32 R109, RZ, RZ, UR13 ;  /* 0x0000000dff6d7e24 */ /* 0x000fe2000f8e00ff */
[----:B------:R-:W-:Y:S01]  /*56d0*/  @!P3 FSEL R58, R58, -INF , !P0 ;  /* 0xff8000003a3ab808 */ /* 0x000fe20004000000 */
[--C-:B------:R-:W-:Y:S01]  /*56e0*/  FFMA.FTZ R57, R57, c[0x0][0x23c], -R161.reuse ;  /* 0x00008f0039397a23 */ /* 0x100fe200000108a1 */
[-C--:B------:R-:W-:Y:S01]  /*56f0*/  @!P3 ISETP.GE.AND P0, PT, R4, R163.reuse, PT ;  /* 0x000000a30400b20c */ /* 0x080fe20003f06270 */
[----:B------:R-:W-:Y:S01]  /*5700*/  MUFU.EX2 R177, R37 ;  /* 0x0000002500b17308 */ /* 0x000fe20000000800 */
[----:B------:R-:W-:Y:S01]  /*5710*/  @!P3 FSEL R59, R59, -INF , !P2 ;  /* 0xff8000003b3bb808 */ /* 0x000fe20005000000 */
[--C-:B------:R-:W-:Y:S01]  /*5720*/  FFMA.FTZ R58, R58, c[0x0][0x23c], -R108.reuse ;  /* 0x00008f003a3a7a23 */ /* 0x100fe2000001086c */
[----:B------:R-:W-:Y:S02]  /*5730*/  @!P3 ISETP.GE.AND P2, PT, R0, R163, PT ;  /* 0x000000a30000b20c */ /* 0x000fe40003f46270 */
[----:B------:R-:W-:Y:S01]  /*5740*/  @!P3 FSEL R60, R60, -INF , !P5 ;  /* 0xff8000003c3cb808 */ /* 0x000fe20006800000 */
[----:B------:R-:W-:Y:S01]  /*5750*/  FFMA.FTZ R59, R59, c[0x0][0x23c], -R108 ;  /* 0x00008f003b3b7a23 */ /* 0x000fe2000001086c */
[-C--:B------:R-:W-:Y:S02]  /*5760*/  @!P3 ISETP.GE.AND P5, PT, R4, R160.reuse, PT ;  /* 0x000000a00400b20c */ /* 0x080fe40003fa6270 */
[----:B------:R-:W-:Y:S01]  /*5770*/  LOP3.LUT R4, R174, 0xff, RZ, 0xc0, !PT ;  /* 0x000000ffae047812 */ /* 0x000fe200078ec0ff */
[--C-:B------:R-:W-:Y:S01]  /*5780*/  FFMA.FTZ R60, R60, c[0x0][0x23c], -R161.reuse ;  /* 0x00008f003c3c7a23 */ /* 0x100fe200000108a1 */
[----:B------:R-:W-:Y:S01]  /*5790*/  @!P3 FSEL R61, R61, -INF , !P6 ;  /* 0xff8000003d3db808 */ /* 0x000fe20007000000 */
[----:B------:R-:W-:Y:S01]  /*57a0*/  MUFU.EX2 R187, R38 ;  /* 0x0000002600bb7308 */ /* 0x000fe20000000800 */
[----:B------:R-:W-:Y:S02]  /*57b0*/  @!P3 ISETP.GE.AND P6, PT, R0, R160, PT ;  /* 0x000000a00000b20c */ /* 0x000fe40003fc6270 */
[----:B------:R-:W-:Y:S01]  /*57c0*/  SHF.R.U32.HI R0, RZ, 0x18, R174 ;  /* 0x00000018ff007819 */ /* 0x000fe200000116ae */
[----:B------:R-:W-:Y:S01]  /*57d0*/  FFMA.FTZ R161, R61, c[0x0][0x23c], -R161 ;  /* 0x00008f003da17a23 */ /* 0x000fe200000108a1 */
[----:B------:R-:W-:Y:S02]  /*57e0*/  @!P3 FSEL R62, R62, -INF , !P1 ;  /* 0xff8000003e3eb808 */ /* 0x000fe40004800000 */
[----:B------:R-:W-:Y:S02]  /*57f0*/  ISETP.LE.U32.AND P1, PT, R4, UR4, PT ;  /* 0x0000000404007c0c */ /* 0x000fe4000bf23070 */
[----:B------:R-:W-:Y:S01]  /*5800*/  LOP3.LUT R4, R167, 0xffff, RZ, 0xc0, !PT ;  /* 0x0000ffffa7047812 */ /* 0x000fe200078ec0ff */
[----:B------:R-:W-:Y:S01]  /*5810*/  MUFU.EX2 R159, R60 ;  /* 0x0000003c009f7308 */ /* 0x000fe20000000800 */
[----:B------:R-:W-:Y:S01]  /*5820*/  @!P3 FSEL R63, R63, -INF , !P4 ;  /* 0xff8000003f3fb808 */ /* 0x000fe20006000000 */
[----:B------:R-:W-:Y:S01]  /*5830*/  FFMA.FTZ R62, R62, c[0x0][0x23c], -R108 ;  /* 0x00008f003e3e7a23 */ /* 0x000fe2000001086c */
[----:B------:R-:W-:Y:S02]  /*5840*/  SHF.R.U32.HI R4, RZ, 0x8, R4 ;  /* 0x00000008ff047819 */ /* 0x000fe40000011604 */
[----:B------:R-:W-:Y:S01]  /*5850*/  ISETP.LE.U32.AND P4, PT, R0, UR4, PT ;  /* 0x0000000400007c0c */ /* 0x000fe2000bf83070 */
[----:B------:R-:W-:Y:S01]  /*5860*/  FFMA.FTZ R108, R63, c[0x0][0x23c], -R108 ;  /* 0x00008f003f6c7a23 */ /* 0x000fe2000001086c */
[----:B------:R-:W-:Y:S02]  /*5870*/  LOP3.LUT R0, R167, 0xff, RZ, 0xc0, !PT ;  /* 0x000000ffa7007812 */ /* 0x000fe400078ec0ff */
[----:B------:R-:W-:Y:S01]  /*5880*/  @!P3 FSEL R64, R64, -INF , !P0 ;  /* 0xff8000004040b808 */ /* 0x000fe20004000000 */
[----:B------:R-:W-:Y:S01]  /*5890*/  MUFU.EX2 R160, R62 ;  /* 0x0000003e00a07308 */ /* 0x000fe20000000800 */
[----:B------:R-:W-:Y:S01]  /*58a0*/  ISETP.LE.U32.AND P0, PT, R0, UR4, PT ;  /* 0x0000000400007c0c */ /* 0x000fe2000bf03070 */
[----:B----4-:R-:W-:Y:S01]  /*58b0*/  @!P1 FADD.FTZ R206, -R206, -RZ ;  /* 0x800000ffcece9221 */ /* 0x010fe20000010100 */
[----:B------:R-:W-:Y:S01]  /*58c0*/  SHF.R.U32.HI R0, RZ, 0x18, R167 ;  /* 0x00000018ff007819 */ /* 0x000fe200000116a7 */
[--C-:B------:R-:W-:Y:S01]  /*58d0*/  FFMA.FTZ R64, R64, c[0x0][0x23c], -R164.reuse ;  /* 0x00008f0040407a23 */ /* 0x100fe200000108a4 */
[----:B------:R-:W-:Y:S02]  /*58e0*/  @!P3 FSEL R65, R65, -INF , !P2 ;  /* 0xff8000004141b808 */ /* 0x000fe40005000000 */
[----:B------:R-:W-:Y:S01]  /*58f0*/  ISETP.LE.U32.AND P2, PT, R0, UR4, PT ;  /* 0x0000000400007c0c */ /* 0x000fe2000bf43070 */
[----:B------:R-:W-:Y:S01]  /*5900*/  @!P4 FADD.FTZ R211, -R211, -RZ ;  /* 0x800000ffd3d3c221 */ /* 0x000fe20000010100 */
[----:B------:R-:W-:Y:S01]  /*5910*/  LOP3.LUT R0, R4, 0xffff, RZ, 0xc0, !PT ;  /* 0x0000ffff04007812 */ /* 0x000fe200078ec0ff */
[----:B------:R-:W-:Y:S01]  /*5920*/  FFMA.FTZ R164, R65, c[0x0][0x23c], -R164 ;  /* 0x00008f0041a47a23 */ /* 0x000fe200000108a4 */
[----:B------:R-:W-:Y:S01]  /*5930*/  @!P3 FSEL R66, R66, -INF , !P5 ;  /* 0xff8000004242b808 */ /* 0x000fe20006800000 */
[----:B------:R-:W-:Y:S01]  /*5940*/  MUFU.EX2 R163, R64 ;  /* 0x0000004000a37308 */ /* 0x000fe20000000800 */
[----:B------:R-:W-:Y:S01]  /*5950*/  LOP3.LUT R4, R184, 0xff, RZ, 0xc0, !PT ;  /* 0x000000ffb8047812 */ /* 0x000fe200078ec0ff */
[----:B------:R-:W-:Y:S01]  /*5960*/  @!P0 FADD.FTZ R215, -R215, -RZ ;  /* 0x800000ffd7d78221 */ /* 0x000fe20000010100 */
[----:B------:R-:W-:Y:S01]  /*5970*/  ISETP.LE.U32.AND P5, PT, R0, UR4, PT ;  /* 0x0000000400007c0c */ /* 0x000fe2000bfa3070 */
[----:B------:R-:W-:Y:S01]  /*5980*/  FFMA.FTZ R66, R66, c[0x0][0x23c], -R162 ;  /* 0x00008f0042427a23 */ /* 0x000fe200000108a2 */
[----:B------:R-:W-:Y:S02]  /*5990*/  LOP3.LUT R0, R184, 0xffff, RZ, 0xc0, !PT ;  /* 0x0000ffffb8007812 */ /* 0x000fe400078ec0ff */
[----:B------:R-:W-:Y:S01]  /*59a0*/  LOP3.LUT R5, R5, 0xff, RZ, 0xc0, !PT ;  /* 0x000000ff05057812 */ /* 0x000fe200078ec0ff */
[----:B------:R-:W-:Y:S01]  /*59b0*/  @!P2 FADD.FTZ R217, -R217, -RZ ;  /* 0x800000ffd9d9a221 */ /* 0x000fe20000010100 */
[----:B------:R-:W-:Y:S01]  /*59c0*/  @!P3 FSEL R67, R67, -INF , !P6 ;  /* 0xff8000004343b808 */ /* 0x000fe20007000000 */
[----:B------:R-:W-:Y:S01]  /*59d0*/  MUFU.EX2 R111, R66 ;  /* 0x00000042006f7308 */ /* 0x000fe20000000800 */
[----:B------:R-:W-:Y:S02]  /*59e0*/  ISETP.LE.U32.AND P6, PT, R5, UR4, PT ;  /* 0x0000000405007c0c */ /* 0x000fe4000bfc3070 */
[----:B------:R-:W-:Y:S01]  /*59f0*/  SHF.R.U32.HI R5, RZ, 0x8, R0 ;  /* 0x00000008ff057819 */ /* 0x000fe20000011600 */
[----:B------:R-:W-:Y:S01]  /*5a00*/  FFMA.FTZ R162, R67, c[0x0][0x23c], -R162 ;  /* 0x00008f0043a27a23 */ /* 0x000fe200000108a2 */
[----:B------:R-:W-:Y:S01]  /*5a10*/  ISETP.LE.U32.AND P3, PT, R4, UR4, PT ;  /* 0x0000000404007c0c */ /* 0x000fe2000bf63070 */
[----:B------:R-:W-:Y:S01]  /*5a20*/  @!P5 FADD.FTZ R213, -R213, -RZ ;  /* 0x800000ffd5d5d221 */ /* 0x000fe20000010100 */
[----:B------:R-:W-:Y:S02]  /*5a30*/  SHF.R.U32.HI R0, RZ, 0x18, R184 ;  /* 0x00000018ff007819 */ /* 0x000fe400000116b8 */
[----:B------:R-:W-:Y:S01]  /*5a40*/  SHF.R.U32.HI R174, RZ, 0x10, R174 ;  /* 0x00000010ffae7819 */ /* 0x000fe200000116ae */
[----:B------:R-:W-:Y:S01]  /*5a50*/  MUFU.EX2 R189, R40 ;  /* 0x0000002800bd7308 */ /* 0x000fe20000000800 */
[----:B------:R-:W-:Y:S02]  /*5a60*/  LOP3.LUT R5, R5, 0xffff, RZ, 0xc0, !PT ;  /* 0x0000ffff05057812 */ /* 0x000fe400078ec0ff */
[----:B------:R-:W-:Y:S01]  /*5a70*/  ISETP.LE.U32.AND P0, PT, R0, UR4, PT ;  /* 0x0000000400007c0c */ /* 0x000fe2000bf03070 */
[----:B------:R-:W-:Y:S01]  /*5a80*/  @!P6 FADD.FTZ R218, -R218, -RZ ;  /* 0x800000ffdadae221 */ /* 0x000fe20000010100 */
[----:B------:R-:W-:Y:S02]  /*5a90*/  SHF.R.U32.HI R4, RZ, 0x10, R184 ;  /* 0x00000010ff047819 */ /* 0x000fe400000116b8 */
[----:B------:R-:W-:Y:S01]  /*5aa0*/  ISETP.LE.U32.AND P5, PT, R5, UR4, PT ;  /* 0x0000000405007c0c */ /* 0x000fe2000bfa3070 */
[----:B------:R-:W-:Y:S01]  /*5ab0*/  @!P3 FADD.FTZ R221, -R221, -RZ ;  /* 0x800000ffddddb221 */ /* 0x000fe20000010100 */
[----:B------:R-:W-:Y:S01]  /*5ac0*/  LOP3.LUT R0, R4, 0xff, RZ, 0xc0, !PT ;  /* 0x000000ff04007812 */ /* 0x000fe200078ec0ff */
[----:B------:R-:W-:Y:S01]  /*5ad0*/  MUFU.EX2 R162, R162 ;  /* 0x000000a200a27308 */ /* 0x000fe20000000800 */
[----:B------:R-:W-:Y:S02]  /*5ae0*/  LOP3.LUT R7, R180, 0xff, RZ, 0xc0, !PT ;  /* 0x000000ffb4077812 */ /* 0x000fe400078ec0ff */
[----:B------:R-:W-:Y:S02]  /*5af0*/  LOP3.LUT R4, R8, 0xff, RZ, 0xc0, !PT ;  /* 0x000000ff08047812 */ /* 0x000fe400078ec0ff */
[----:B------:R-:W-:Y:S01]  /*5b00*/  ISETP.LE.U32.AND P6, PT, R0, UR4, PT ;  /* 0x0000000400007c0c */ /* 0x000fe2000bfc3070 */
[----:B------:R-:W-:Y:S01]  /*5b10*/  @!P0 FADD.FTZ R226, -R226, -RZ ;  /* 0x800000ffe2e28221 */ /* 0x000fe20000010100 */
[----:B------:R-:W-:Y:S02]  /*5b20*/  ISETP.LE.U32.AND P0, PT, R9, UR4, PT ;  /* 0x0000000409007c0c */ /* 0x000fe4000bf03070 */
[----:B------:R-:W-:Y:S01]  /*5b30*/  SHF.R.U32.HI R0, RZ, 0x8, R6 ;  /* 0x00000008ff007819 */ /* 0x000fe20000011606 */
[----:B------:R-:W-:Y:S01]  /*5b40*/  @!P5 FADD.FTZ R222, -R222, -RZ ;  /* 0x800000ffdeded221 */ /* 0x000fe20000010100 */
[--C-:B------:R-:W-:Y:S01]  /*5b50*/  SHF.R.U32.HI R5, RZ, 0x10, R185.reuse ;  /* 0x00000010ff057819 */ /* 0x100fe200000116b9 */
[----:B------:R-:W-:Y:S01]  /*5b60*/  MUFU.EX2 R180, R39 ;  /* 0x0000002700b47308 */ /* 0x000fe20000000800 */
[----:B------:R-:W-:Y:S02]  /*5b70*/  ISETP.LE.U32.AND P5, PT, R4, UR4, PT ;  /* 0x0000000404007c0c */ /* 0x000fe4000bfa3070 */
[----:B------:R-:W-:Y:S02]  /*5b80*/  LOP3.LUT R0, R0, 0xffff, RZ, 0xc0, !PT ;  /* 0x0000ffff00007812 */ /* 0x000fe400078ec0ff */
[----:B------:R-:W-:Y:S01]  /*5b90*/  ISETP.LE.U32.AND P2, PT, R7, UR4, PT ;  /* 0x0000000407007c0c */ /* 0x000fe2000bf43070 */
[----:B------:R-:W-:Y:S01]  /*5ba0*/  @!P6 FADD.FTZ R225, -R225, -RZ ;  /* 0x800000ffe1e1e221 */ /* 0x000fe20000010100 */
[----:B------:R-:W-:Y:S01]  /*5bb0*/  LOP3.LUT R4, R174, 0xff, RZ, 0xc0, !PT ;  /* 0x000000ffae047812 */ /* 0x000fe200078ec0ff */
[----:B------:R-:W-:Y:S01]  /*5bc0*/  @!P0 FADD.FTZ R224, -R224, -RZ ;  /* 0x800000ffe0e08221 */ /* 0x000fe20000010100 */
[----:B------:R-:W-:Y:S01]  /*5bd0*/  ISETP.LE.U32.AND P3, PT, R0, UR4, PT ;  /* 0x0000000400007c0c */ /* 0x000fe2000bf63070 */
[----:B------:R-:W-:Y:S01]  /*5be0*/  MUFU.EX2 R174, R49 ;  /* 0x0000003100ae7308 */ /* 0x000fe20000000800 */
[----:B------:R-:W-:Y:S02]  /*5bf0*/  SHF.R.U32.HI R0, RZ, 0x8, R12 ;  /* 0x00000008ff007819 */ /* 0x000fe4000001160c */
[----:B------:R-:W-:Y:S01]  /*5c00*/  ISETP.LE.U32.AND P0, PT, R4, UR4, PT ;  /* 0x0000000404007c0c */ /* 0x000fe2000bf03070 */
[----:B------:R-:W-:Y:S01]  /*5c10*/  @!P5 FADD.FTZ R223, -R223, -RZ ;  /* 0x800000ffdfdfd221 */ /* 0x000fe20000010100 */
[----:B------:R-:W-:Y:S02]  /*5c20*/  LOP3.LUT R0, R0, 0xffff, RZ, 0xc0, !PT ;  /* 0x0000ffff00007812 */ /* 0x000fe400078ec0ff */
[----:B------:R-:W-:Y:S01]  /*5c30*/  LOP3.LUT R7, R178, 0xffff, RZ, 0xc0, !PT ;  /* 0x0000ffffb2077812 */ /* 0x000fe200078ec0ff */
[----:B------:R-:W-:Y:S01]  /*5c40*/  @!P2 FADD.FTZ R220, -R220, -RZ ;  /* 0x800000ffdcdca221 */ /* 0x000fe20000010100 */
[----:B------:R-:W-:Y:S01]  /*5c50*/  LOP3.LUT R4, R185, 0xffff, RZ, 0xc0, !PT ;  /* 0x0000ffffb9047812 */ /* 0x000fe200078ec0ff */
[----:B------:R-:W-:Y:S01]  /*5c60*/  MUFU.EX2 R184, R41 ;  /* 0x0000002900b87308 */ /* 0x000fe20000000800 */
[----:B------:R-:W-:Y:S01]  /*5c70*/  ISETP.LE.U32.AND P5, PT, R0, UR4, PT ;  /* 0x0000000400007c0c */ /* 0x000fe2000bfa3070 */
[----:B------:R-:W-:Y:S01]  /*5c80*/  @!P3 FADD.FTZ R219, -R219, -RZ ;  /* 0x800000ffdbdbb221 */ /* 0x000fe20000010100 */
[----:B------:R-:W-:Y:S02]  /*5c90*/  LOP3.LUT R0, R185, 0xff, RZ, 0xc0, !PT ;  /* 0x000000ffb9007812 */ /* 0x000fe400078ec0ff */
[----:B------:R-:W-:Y:S01]  /*5ca0*/  SHF.R.U32.HI R6, RZ, 0x8, R4 ;  /* 0x00000008ff067819 */ /* 0x000fe20000011604 */
[----:B------:R-:W-:Y:S01]  /*5cb0*/  @!P0 FADD.FTZ R212, -R212, -RZ ;  /* 0x800000ffd4d48221 */ /* 0x000fe20000010100 */
[----:B------:R-:W-:Y:S02]  /*5cc0*/  LOP3.LUT R4, R5, 0xff, RZ, 0xc0, !PT ;  /* 0x000000ff05047812 */ /* 0x000fe400078ec0ff */
[----:B------:R-:W-:Y:S01]  /*5cd0*/  ISETP.LE.U32.AND P1, PT, R0, UR4, PT ;  /* 0x0000000400007c0c */ /* 0x000fe2000bf23070 */
[----:B------:R-:W-:Y:S01]  /*5ce0*/  MUFU.EX2 R161, R161 ;  /* 0x000000a100a17308 */ /* 0x000fe20000000800 */
[----:B------:R-:W-:Y:S02]  /*5cf0*/  SHF.R.U32.HI R5, RZ, 0x18, R185 ;  /* 0x00000018ff057819 */ /* 0x000fe400000116b9 */
[----:B------:R-:W-:Y:S01]  /*5d00*/  LOP3.LUT R0, R6, 0xffff, RZ, 0xc0, !PT ;  /* 0x0000ffff06007812 */ /* 0x000fe200078ec0ff */
[----:B------:R-:W-:Y:S01]  /*5d10*/  @!P5 FADD.FTZ R203, -R203, -RZ ;  /* 0x800000ffcbcbd221 */ /* 0x000fe20000010100 */
[----:B------:R-:W-:Y:S02]  /*5d20*/  ISETP.LE.U32.AND P6, PT, R11, UR4, PT ;  /* 0x000000040b007c0c */ /* 0x000fe4000bfc3070 */
[----:B------:R-:W-:Y:S02]  /*5d30*/  ISETP.LE.U32.AND P5, PT, R4, UR4, PT ;  /* 0x0000000404007c0c */ /* 0x000fe4000bfa3070 */
[----:B------:R-:W-:Y:S01]  /*5d40*/  LOP3.LUT R4, R186, 0xff, RZ, 0xc0, !PT ;  /* 0x000000ffba047812 */ /* 0x000fe200078ec0ff */
[----:B------:R-:W-:Y:S01]  /*5d50*/  MUFU.EX2 R195, R42 ;  /* 0x0000002a00c37308 */ /* 0x000fe20000000800 */
[----:B------:R-:W-:Y:S01]  /*5d60*/  ISETP.LE.U32.AND P0, PT, R0, UR4, PT ;  /* 0x0000000400007c0c */ /* 0x000fe2000bf03070 */
[----:B------:R-:W-:Y:S01]  /*5d70*/  @!P1 FADD.FTZ R198, -R198, -RZ ;  /* 0x800000ffc6c69221 */ /* 0x000fe20000010100 */
[----:B------:R-:W-:Y:S02]  /*5d80*/  LOP3.LUT R0, R186, 0xffff, RZ, 0xc0, !PT ;  /* 0x0000ffffba007812 */ /* 0x000fe400078ec0ff */
[----:B------:R-:W-:Y:S02]  /*5d90*/  ISETP.LE.U32.AND P1, PT, R4, UR4, PT ;  /* 0x0000000404007c0c */ /* 0x000fe4000bf23070 */
[----:B------:R-:W-:Y:S01]  /*5da0*/  SHF.R.U32.HI R4, RZ, 0x10, R186 ;  /* 0x00000010ff047819 */ /* 0x000fe200000116ba */
[----:B-1----:R-:W-:Y:S01]  /*5db0*/  @!P6 FADD.FTZ R204, -R204, -RZ ;  /* 0x800000ffcccce221 */ /* 0x002fe20000010100 */
[----:B------:R-:W-:Y:S01]  /*5dc0*/  SHF.R.U32.HI R0, RZ, 0x8, R0 ;  /* 0x00000008ff007819 */ /* 0x000fe20000011600 */
[----:B------:R-:W-:Y:S01]  /*5dd0*/  @!P5 FADD.FTZ R205, -R205, -RZ ;  /* 0x800000ffcdcdd221 */ /* 0x000fe20000010100 */
[----:B------:R-:W-:Y:S01]  /*5de0*/  ISETP.LE.U32.AND P2, PT, R13, UR4, PT ;  /* 0x000000040d007c0c */ /* 0x000fe2000bf43070 */
[----:B------:R-:W-:Y:S01]  /*5df0*/  MUFU.EX2 R194, R43 ;  /* 0x0000002b00c27308 */ /* 0x000fe20000000800 */
[----:B------:R-:W-:Y:S01]  /*5e00*/  ISETP.LE.U32.AND P4, PT, R5, UR4, PT ;  /* 0x0000000405007c0c */ /* 0x000fe2000bf83070 */
[----:B------:R-:W-:Y:S01]  /*5e10*/  @!P0 FADD.FTZ R200, -R200, -RZ ;  /* 0x800000ffc8c88221 */ /* 0x000fe20000010100 */
[----:B------:R-:W-:Y:S02]  /*5e20*/  ISETP.LE.U32.AND P5, PT, R14, UR4, PT ;  /* 0x000000040e007c0c */ /* 0x000fe4000bfa3070 */
[----:B------:R-:W-:Y:S01]  /*5e30*/  LOP3.LUT R0, R0, 0xffff, RZ, 0xc0, !PT ;  /* 0x0000ffff00007812 */ /* 0x000fe200078ec0ff */
[----:B------:R-:W-:Y:S01]  /*5e40*/  @!P1 FADD.FTZ R208, -R208, -RZ ;  /* 0x800000ffd0d09221 */ /* 0x000fe20000010100 */
[----:B------:R-:W-:Y:S02]  /*5e50*/  ISETP.LE.U32.AND P3, PT, R10, UR4, PT ;  /* 0x000000040a007c0c */ /* 0x000fe4000bf63070 */
[----:B------:R-:W-:Y:S01]  /*5e60*/  ISETP.LE.U32.AND P0, PT, R0, UR4, PT ;  /* 0x0000000400007c0c */ /* 0x000fe2000bf03070 */
[----:B------:R-:W1:Y:S01]  /*5e70*/  MUFU.EX2 R207, R25 ;  /* 0x0000001900cf7308 */ /* 0x000e620000000800 */
[----:B------:R-:W-:Y:S01]  /*5e80*/  LOP3.LUT R0, R4, 0xff, RZ, 0xc0, !PT ;  /* 0x000000ff04007812 */ /* 0x000fe200078ec0ff */
[----:B--2---:R-:W-:Y:S01]  /*5e90*/  @!P2 FADD.FTZ R210, -R210, -RZ ;  /* 0x800000ffd2d2a221 */ /* 0x004fe20000010100 */
[----:B------:R-:W-:Y:S01]  /*5ea0*/  SHF.R.U32.HI R5, RZ, 0x18, R193 ;  /* 0x00000018ff057819 */ /* 0x000fe200000116c1 */
[----:B------:R-:W-:Y:S01]  /*5eb0*/  @!P4 FADD.FTZ R202, -R202, -RZ ;  /* 0x800000ffcacac221 */ /* 0x000fe20000010100 */
[----:B------:R-:W-:Y:S01]  /*5ec0*/  SHF.R.U32.HI R4, RZ, 0x18, R186 ;  /* 0x00000018ff047819 */ /* 0x000fe200000116ba */
[----:B------:R-:W-:Y:S01]  /*5ed0*/  @!P5 FADD.FTZ R188, -R188, -RZ ;  /* 0x800000ffbcbcd221 */ /* 0x000fe20000010100 */
[----:B------:R-:W-:Y:S02]  /*5ee0*/  ISETP.LE.U32.AND P4, PT, R0, UR4, PT ;  /* 0x0000000400007c0c */ /* 0x000fe4000bf83070 */
[----:B------:R-:W-:Y:S01]  /*5ef0*/  SHF.R.U32.HI R0, RZ, 0x8, R18 ;  /* 0x00000008ff007819 */ /* 0x000fe20000011612 */
[----:B------:R-:W-:Y:S01]  /*5f00*/  @!P3 FADD.FTZ R192, -R192, -RZ ;  /* 0x800000ffc0c0b221 */ /* 0x000fe20000010100 */
[----:B------:R-:W-:Y:S01]  /*5f10*/  ISETP.LE.U32.AND P1, PT, R4, UR4, PT ;  /* 0x0000000404007c0c */ /* 0x000fe2000bf23070 */
[----:B------:R-:W2:Y:S01]  /*5f20*/  MUFU.EX2 R216, R26 ;  /* 0x0000001a00d87308 */ /* 0x000ea20000000800 */
[----:B------:R-:W-:Y:S02]  /*5f30*/  LOP3.LUT R4, R168, 0xff, RZ, 0xc0, !PT ;  /* 0x000000ffa8047812 */ /* 0x000fe400078ec0ff */
[----:B------:R-:W-:Y:S02]  /*5f40*/  LOP3.LUT R0, R0, 0xffff, RZ, 0xc0, !PT ;  /* 0x0000ffff00007812 */ /* 0x000fe400078ec0ff */
[----:B------:R-:W-:Y:S02]  /*5f50*/  SHF.R.U32.HI R9, RZ, 0x18, R178 ;  /* 0x00000018ff097819 */ /* 0x000fe400000116b2 */
[----:B------:R-:W-:Y:S02]  /*5f60*/  ISETP.LE.U32.AND P6, PT, R0, UR4, PT ;  /* 0x0000000400007c0c */ /* 0x000fe4000bfc3070 */
[----:B------:R-:W-:Y:S01]  /*5f70*/  SHF.R.U32.HI R0, RZ, 0x8, R17 ;  /* 0x00000008ff007819 */ /* 0x000fe20000011611 */
[----:B------:R-:W-:Y:S01]  /*5f80*/  MUFU.EX2 R182, R45 ;  /* 0x0000002d00b67308 */ /* 0x000fe20000000800 */
[----:B------:R-:W-:Y:S01]  /*5f90*/  ISETP.LE.U32.AND P3, PT, R5, UR4, PT ;  /* 0x0000000405007c0c */ /* 0x000fe2000bf63070 */
[----:B------:R-:W-:Y:S01]  /*5fa0*/  @!P1 FADD.FTZ R214, -R214, -RZ ;  /* 0x800000ffd6d69221 */ /* 0x000fe20000010100 */
[----:B------:R-:W-:Y:S01]  /*5fb0*/  LOP3.LUT R8, R172, 0xff, RZ, 0xc0, !PT ;  /* 0x000000ffac087812 */ /* 0x000fe200078ec0ff */
[----:B-1----:R-:W-:Y:S01]  /*5fc0*/  @!P0 FADD.FTZ R207, -R207, -RZ ;  /* 0x800000ffcfcf8221 */ /* 0x002fe20000010100 */
[----:B------:R-:W-:Y:S02]  /*5fd0*/  ISETP.LE.U32.AND P1, PT, R4, UR4, PT ;  /* 0x0000000404007c0c */ /* 0x000fe4000bf23070 */
[----:B------:R-:W-:Y:S02]  /*5fe0*/  LOP3.LUT R4, R176, 0xff, RZ, 0xc0, !PT ;  /* 0x000000ffb0047812 */ /* 0x000fe400078ec0ff */
[----:B------:R-:W-:Y:S01]  /*5ff0*/  LOP3.LUT R0, R0, 0xffff, RZ, 0xc0, !PT ;  /* 0x0000ffff00007812 */ /* 0x000fe200078ec0ff */
[----:B------:R-:W-:Y:S01]  /*6000*/  @!P6 FADD.FTZ R201, -R201, -RZ ;  /* 0x800000ffc9c9e221 */ /* 0x000fe20000010100 */
[----:B------:R-:W-:Y:S01]  /*6010*/  ISETP.LE.U32.AND P0, PT, R15, UR4, PT ;  /* 0x000000040f007c0c */ /* 0x000fe2000bf03070 */
[----:B------:R-:W1:Y:S01]  /*6020*/  MUFU.EX2 R186, R47 ;  /* 0x0000002f00ba7308 */ /* 0x000e620000000800 */
[----:B------:R-:W-:Y:S01]  /*6030*/  ISETP.LE.U32.AND P6, PT, R4, UR4, PT ;  /* 0x0000000404007c0c */ /* 0x000fe2000bfc3070 */
[----:B------:R-:W-:Y:S01]  /*6040*/  @!P3 FADD.FTZ R180, -R180, -RZ ;  /* 0x800000ffb4b4b221 */ /* 0x000fe20000010100 */
[----:B------:R-:W-:Y:S01]  /*6050*/  LOP3.LUT R10, R172, 0xffff, RZ, 0xc0, !PT ;  /* 0x0000ffffac0a7812 */ /* 0x000fe200078ec0ff */
[----:B--2---:R-:W-:Y:S01]  /*6060*/  @!P4 FADD.FTZ R216, -R216, -RZ ;  /* 0x800000ffd8d8c221 */ /* 0x004fe20000010100 */
[----:B------:R-:W-:Y:S01]  /*6070*/  LOP3.LUT R4, R193, 0xff, RZ, 0xc0, !PT ;  /* 0x000000ffc1047812 */ /* 0x000fe200078ec0ff */
[----:B------:R-:W-:Y:S01]  /*6080*/  @!P1 FADD.FTZ R209, -R209, -RZ ;  /* 0x800000ffd1d19221 */ /* 0x000fe20000010100 */
[----:B------:R-:W-:Y:S02]  /*6090*/  SHF.R.U32.HI R15, RZ, 0x18, R172 ;  /* 0x00000018ff0f7819 */ /* 0x000fe400000116ac */
[----:B------:R-:W-:Y:S01]  /*60a0*/  ISETP.LE.U32.AND P1, PT, R0, UR4, PT ;  /* 0x0000000400007c0c */ /* 0x000fe2000bf23070 */
[----:B------:R-:W2:Y:S01]  /*60b0*/  MUFU.EX2 R173, R50 ;  /* 0x0000003200ad7308 */ /* 0x000ea20000000800 */
[C---:B------:R-:W-:Y:S01]  /*60c0*/  LOP3.LUT R12, R170.reuse, 0xff, RZ, 0xc0, !PT ;  /* 0x000000ffaa0c7812 */ /* 0x040fe200078ec0ff */
[----:B------:R-:W-:Y:S01]  /*60d0*/  @!P0 FADD.FTZ R175, -R175, -RZ ;  /* 0x800000ffafaf8221 */ /* 0x000fe20000010100 */
[----:B------:R-:W-:Y:S01]  /*60e0*/  LOP3.LUT R0, R193, 0xffff, RZ, 0xc0, !PT ;  /* 0x0000ffffc1007812 */ /* 0x000fe200078ec0ff */
[----:B------:R-:W-:Y:S01]  /*60f0*/  @!P6 FADD.FTZ R191, -R191, -RZ ;  /* 0x800000ffbfbfe221 */ /* 0x000fe20000010100 */
[----:B------:R-:W-:Y:S02]  /*6100*/  SHF.R.U32.HI R14, RZ, 0x18, R170 ;  /* 0x00000018ff0e7819 */ /* 0x000fe400000116aa */
[----:B------:R-:W-:Y:S02]  /*6110*/  SHF.R.U32.HI R0, RZ, 0x8, R0 ;  /* 0x00000008ff007819 */ /* 0x000fe40000011600 */
[----:B------:R-:W-:Y:S01]  /*6120*/  LOP3.LUT R13, R170, 0xffff, RZ, 0xc0, !PT ;  /* 0x0000ffffaa0d7812 */ /* 0x000fe200078ec0ff */
[----:B------:R-:W3:Y:S01]  /*6130*/  MUFU.EX2 R185, R46 ;  /* 0x0000002e00b97308 */ /* 0x000ee20000000800 */
[----:B------:R-:W-:Y:S01]  /*6140*/  ISETP.LE.U32.AND P2, PT, R4, UR4, PT ;  /* 0x0000000404007c0c */ /* 0x000fe2000bf43070 */
[----:B------:R-:W-:Y:S01]  /*6150*/  @!P1 FADD.FTZ R190, -R190, -RZ ;  /* 0x800000ffbebe9221 */ /* 0x000fe20000010100 */
[----:B------:R-:W-:Y:S02]  /*6160*/  SHF.R.U32.HI R11, RZ, 0x10, R170 ;  /* 0x00000010ff0b7819 */ /* 0x000fe400000116aa */
[----:B------:R-:W-:Y:S02]  /*6170*/  LOP3.LUT R0, R0, 0xffff, RZ, 0xc0, !PT ;  /* 0x0000ffff00007812 */ /* 0x000fe400078ec0ff */
[----:B------:R-:W-:Y:S02]  /*6180*/  SHF.R.U32.HI R4, RZ, 0x10, R193 ;  /* 0x00000010ff047819 */ /* 0x000fe400000116c1 */
[----:B------:R-:W-:Y:S01]  /*6190*/  ISETP.LE.U32.AND P6, PT, R0, UR4, PT ;  /* 0x0000000400007c0c */ /* 0x000fe2000bfc3070 */
[----:B------:R-:W-:Y:S01]  /*61a0*/  MUFU.EX2 R183, R44 ;  /* 0x0000002c00b77308 */ /* 0x000fe20000000800 */
[----:B------:R-:W-:Y:S02]  /*61b0*/  LOP3.LUT R4, R4, 0xff, RZ, 0xc0, !PT ;  /* 0x000000ff04047812 */ /* 0x000fe400078ec0ff */
[----:B------:R-:W-:Y:S01]  /*61c0*/  LOP3.LUT R0, R196, 0xffff, RZ, 0xc0, !PT ;  /* 0x0000ffffc4007812 */ /* 0x000fe200078ec0ff */
[----:B------:R-:W-:Y:S01]  /*61d0*/  @!P2 FADD.FTZ R181, -R181, -RZ ;  /* 0x800000ffb5b5a221 */ /* 0x000fe20000010100 */
[----:B------:R-:W-:Y:S02]  /*61e0*/  ISETP.LE.U32.AND P5, PT, R4, UR4, PT ;  /* 0x0000000404007c0c */ /* 0x000fe4000bfa3070 */
[----:B------:R-:W-:Y:S02]  /*61f0*/  LOP3.LUT R4, R196, 0xff, RZ, 0xc0, !PT ;  /* 0x000000ffc4047812 */ /* 0x000fe400078ec0ff */
[----:B------:R-:W-:Y:S01]  /*6200*/  SHF.R.U32.HI R0, RZ, 0x8, R0 ;  /* 0x00000008ff007819 */ /* 0x000fe20000011600 */
[----:B------:R-:W-:Y:S01]  /*6210*/  MUFU.EX2 R170, R53 ;  /* 0x0000003500aa7308 */ /* 0x000fe20000000800 */
[----:B------:R-:W-:Y:S01]  /*6220*/  ISETP.LE.U32.AND P2, PT, R4, UR4, PT ;  /* 0x0000000404007c0c */ /* 0x000fe2000bf43070 */
[----:B------:R-:W-:Y:S01]  /*6230*/  @!P6 FADD.FTZ R177, -R177, -RZ ;  /* 0x800000ffb1b1e221 */ /* 0x000fe20000010100 */
[----:B------:R-:W-:Y:S02]  /*6240*/  LOP3.LUT R4, R0, 0xffff, RZ, 0xc0, !PT ;  /* 0x0000ffff00047812 */ /* 0x000fe400078ec0ff */
[--C-:B------:R-:W-:Y:S02]  /*6250*/  SHF.R.U32.HI R5, RZ, 0x10, R196.reuse ;  /* 0x00000010ff057819 */ /* 0x100fe400000116c4 */
[----:B------:R-:W-:Y:S01]  /*6260*/  ISETP.LE.U32.AND P6, PT, R4, UR4, PT ;  /* 0x0000000404007c0c */ /* 0x000fe2000bfc3070 */
[----:B------:R-:W-:Y:S01]  /*6270*/  @!P5 FADD.FTZ R187, -R187, -RZ ;  /* 0x800000ffbbbbd221 */ /* 0x000fe20000010100 */
[----:B------:R-:W-:Y:S01]  /*6280*/  LOP3.LUT R0, R5, 0xff, RZ, 0xc0, !PT ;  /* 0x000000ff05007812 */ /* 0x000fe200078ec0ff */
[----:B------:R-:W4:Y:S01]  /*6290*/  MUFU.EX2 R168, R55 ;  /* 0x0000003700a87308 */ /* 0x000f220000000800 */
[----:B------:R-:W-:Y:S02]  /*62a0*/  SHF.R.U32.HI R5, RZ, 0x10, R197 ;  /* 0x00000010ff057819 */ /* 0x000fe400000116c5 */
[----:B------:R-:W-:Y:S01]  /*62b0*/  ISETP.LE.U32.AND P5, PT, R0, UR4, PT ;  /* 0x0000000400007c0c */ /* 0x000fe2000bfa3070 */
[----:B------:R-:W-:Y:S01]  /*62c0*/  @!P2 FADD.FTZ R189, -R189, -RZ ;  /* 0x800000ffbdbda221 */ /* 0x000fe20000010100 */
[----:B------:R-:W-:Y:S02]  /*62d0*/  ISETP.LE.U32.AND P2, PT, R9, UR4, PT ;  /* 0x0000000409007c0c */ /* 0x000fe4000bf43070 */
[----:B------:R-:W-:Y:S02]  /*62e0*/  SHF.R.U32.HI R4, RZ, 0x18, R196 ;  /* 0x00000018ff047819 */ /* 0x000fe400000116c4 */
[----:B------:R-:W-:Y:S01]  /*62f0*/  LOP3.LUT R5, R5, 0xff, RZ, 0xc0, !PT ;  /* 0x000000ff05057812 */ /* 0x000fe200078ec0ff */
[----:B------:R-:W-:Y:S01]  /*6300*/  @!P6 FADD.FTZ R184, -R184, -RZ ;  /* 0x800000ffb8b8e221 */ /* 0x000fe20000010100 */
[----:B------:R-:W-:Y:S01]  /*6310*/  SHF.R.U32.HI R0, RZ, 0x8, R7 ;  /* 0x00000008ff007819 */ /* 0x000fe20000011607 */
[----:B------:R-:W-:Y:S01]  /*6320*/  MUFU.EX2 R166, R57 ;  /* 0x0000003900a67308 */ /* 0x000fe20000000800 */
[----:B------:R-:W-:Y:S02]  /*6330*/  ISETP.LE.U32.AND P3, PT, R4, UR4, PT ;  /* 0x0000000404007c0c */ /* 0x000fe4000bf63070 */
[----:B------:R-:W-:Y:S01]  /*6340*/  LOP3.LUT R0, R0, 0xffff, RZ, 0xc0, !PT ;  /* 0x0000ffff00007812 */ /* 0x000fe200078ec0ff */
[----:B------:R-:W-:Y:S01]  /*6350*/  @!P5 FADD.FTZ R195, -R195, -RZ ;  /* 0x800000ffc3c3d221 */ /* 0x000fe20000010100 */
[----:B------:R-:W-:Y:S01]  /*6360*/  LOP3.LUT R6, R178, 0xff, RZ, 0xc0, !PT ;  /* 0x000000ffb2067812 */ /* 0x000fe200078ec0ff */
[----:B-1----:R-:W-:Y:S01]  /*6370*/  @!P2 FADD.FTZ R186, -R186, -RZ ;  /* 0x800000ffbabaa221 */ /* 0x002fe20000010100 */
[----:B------:R-:W-:Y:S02]  /*6380*/  SHF.R.U32.HI R178, RZ, 0x10, R178 ;  /* 0x00000010ffb27819 */ /* 0x000fe400000116b2 */
[----:B------:R-:W-:Y:S01]  /*6390*/  ISETP.LE.U32.AND P6, PT, R0, UR4, PT ;  /* 0x0000000400007c0c */ /* 0x000fe2000bfc3070 */
[----:B------:R-:W-:Y:S01]  /*63a0*/  MUFU.EX2 R176, R58 ;  /* 0x0000003a00b07308 */ /* 0x000fe20000000800 */
[----:B------:R-:W-:Y:S02]  /*63b0*/  LOP3.LUT R0, R20, 0xff, RZ, 0xc0, !PT ;  /* 0x000000ff14007812 */ /* 0x000fe400078ec0ff */
[----:B------:R-:W-:Y:S01]  /*63c0*/  LOP3.LUT R4, R178, 0xff, RZ, 0xc0, !PT ;  /* 0x000000ffb2047812 */ /* 0x000fe200078ec0ff */
[----:B------:R-:W-:Y:S01]  /*63d0*/  @!P3 FADD.FTZ R194, -R194, -RZ ;  /* 0x800000ffc2c2b221 */ /* 0x000fe20000010100 */
[----:B------:R-:W-:Y:S02]  /*63e0*/  ISETP.LE.U32.AND P3, PT, R0, UR4, PT ;  /* 0x0000000400007c0c */ /* 0x000fe4000bf63070 */
[----:B------:R-:W-:Y:S02]  /*63f0*/  ISETP.LE.U32.AND P5, PT, R4, UR4, PT ;  /* 0x0000000404007c0c */ /* 0x000fe4000bfa3070 */
[----:B------:R-:W-:Y:S01]  /*6400*/  SHF.R.U32.HI R4, RZ, 0x8, R19 ;  /* 0x00000008ff047819 */ /* 0x000fe20000011613 */
[----:B------:R-:W-:Y:S01]  /*6410*/  MUFU.EX2 R164, R164 ;  /* 0x000000a400a47308 */ /* 0x000fe20000000800 */
[----:B------:R-:W-:Y:S01]  /*6420*/  ISETP.LE.U32.AND P4, PT, R16, UR4, PT ;  /* 0x0000000410007c0c */ /* 0x000fe2000bf83070 */
[----:B------:R-:W-:Y:S01]  /*6430*/  @!P6 FADD.FTZ R182, -R182, -RZ ;  /* 0x800000ffb6b6e221 */ /* 0x000fe20000010100 */
[----:B------:R-:W-:Y:S02]  /*6440*/  LOP3.LUT R0, R4, 0xffff, RZ, 0xc0, !PT ;  /* 0x0000ffff04007812 */ /* 0x000fe400078ec0ff */
[----:B------:R-:W-:Y:S02]  /*6450*/  LOP3.LUT R4, R197, 0xff, RZ, 0xc0, !PT ;  /* 0x000000ffc5047812 */ /* 0x000fe400078ec0ff */
[----:B------:R-:W-:Y:S01]  /*6460*/  SHF.R.U32.HI R16, RZ, 0x10, R172 ;  /* 0x00000010ff107819 */ /* 0x000fe200000116ac */
[----:B--2---:R-:W-:Y:S01]  /*6470*/  @!P3 FADD.FTZ R173, -R173, -RZ ;  /* 0x800000ffadadb221 */ /* 0x004fe20000010100 */
[----:B------:R-:W-:Y:S01]  /*6480*/  ISETP.LE.U32.AND P3, PT, R5, UR4, PT ;  /* 0x0000000405007c0c */ /* 0x000fe2000bf63070 */
[----:B---3--:R-:W-:Y:S01]  /*6490*/  @!P5 FADD.FTZ R185, -R185, -RZ ;  /* 0x800000ffb9b9d221 */ /* 0x008fe20000010100 */
[----:B------:R-:W-:Y:S01]  /*64a0*/  ISETP.LE.U32.AND P6, PT, R0, UR4, PT ;  /* 0x0000000400007c0c */ /* 0x000fe2000bfc3070 */
[----:B------:R-:W1:Y:S01]  /*64b0*/  MUFU.EX2 R172, R51 ;  /* 0x0000003300ac7308 */ /* 0x000e620000000800 */
[----:B------:R-:W-:Y:S02]  /*64c0*/  ISETP.LE.U32.AND P5, PT, R4, UR4, PT ;  /* 0x0000000404007c0c */ /* 0x000fe4000bfa3070 */
[----:B------:R-:W-:Y:S02]  /*64d0*/  SHF.R.U32.HI R0, RZ, 0x18, R197 ;  /* 0x00000018ff007819 */ /* 0x000fe400000116c5 */
[----:B------:R-:W-:Y:S02]  /*64e0*/  LOP3.LUT R4, R199, 0xff, RZ, 0xc0, !PT ;  /* 0x000000ffc7047812 */ /* 0x000fe400078ec0ff */
[----:B------:R-:W-:Y:S02]  /*64f0*/  ISETP.LE.U32.AND P2, PT, R0, UR4, PT ;  /* 0x0000000400007c0c */ /* 0x000fe4000bf43070 */
[----:B------:R-:W-:Y:S01]  /*6500*/  ISETP.LE.U32.AND P0, PT, R4, UR4, PT ;  /* 0x0000000404007c0c */ /* 0x000fe2000bf03070 */
[----:B------:R-:W2:Y:S01]  /*6510*/  MUFU.EX2 R171, R52 ;  /* 0x0000003400ab7308 */ /* 0x000ea20000000800 */
[----:B------:R-:W-:Y:S01]  /*6520*/  LOP3.LUT R0, R197, 0xffff, RZ, 0xc0, !PT ;  /* 0x0000ffffc5007812 */ /* 0x000fe200078ec0ff */
[----:B------:R-:W-:Y:S01]  /*6530*/  @!P6 FADD.FTZ R174, -R174, -RZ ;  /* 0x800000ffaeaee221 */ /* 0x000fe20000010100 */
[----:B------:R-:W-:Y:S02]  /*6540*/  LOP3.LUT R4, R199, 0xffff, RZ, 0xc0, !PT ;  /* 0x0000ffffc7047812 */ /* 0x000fe400078ec0ff */
[----:B------:R-:W-:Y:S02]  /*6550*/  SHF.R.U32.HI R0, RZ, 0x8, R0 ;  /* 0x00000008ff007819 */ /* 0x000fe40000011600 */
[----:B------:R-:W-:Y:S02]  /*6560*/  SHF.R.U32.HI R4, RZ, 0x8, R4 ;  /* 0x00000008ff047819 */ /* 0x000fe40000011604 */
[----:B------:R-:W-:Y:S01]  /*6570*/  LOP3.LUT R0, R0, 0xffff, RZ, 0xc0, !PT ;  /* 0x0000ffff00007812 */ /* 0x000fe200078ec0ff */
[----:B----4-:R-:W-:Y:S01]  /*6580*/  @!P2 FADD.FTZ R168, -R168, -RZ ;  /* 0x800000ffa8a8a221 */ /* 0x010fe20000010100 */
[----:B------:R-:W-:Y:S01]  /*6590*/  LOP3.LUT R4, R4, 0xffff, RZ, 0xc0, !PT ;  /* 0x0000ffff04047812 */ /* 0x000fe200078ec0ff */
[----:B------:R-:W3:Y:S01]  /*65a0*/  MUFU.EX2 R169, R54 ;  /* 0x0000003600a97308 */ /* 0x000ee20000000800 */
[----:B------:R-:W-:Y:S01]  /*65b0*/  ISETP.LE.U32.AND P1, PT, R6, UR4, PT ;  /* 0x0000000406007c0c */ /* 0x000fe2000bf23070 */
[----:B-1----:R-:W-:Y:S01]  /*65c0*/  @!P4 FADD.FTZ R172, -R172, -RZ ;  /* 0x800000ffacacc221 */ /* 0x002fe20000010100 */
[----:B------:R-:W-:Y:S02]  /*65d0*/  ISETP.LE.U32.AND P4, PT, R4, UR4, PT ;  /* 0x0000000404007c0c */ /* 0x000fe4000bf83070 */
[----:B------:R-:W-:Y:S02]  /*65e0*/  ISETP.LE.U32.AND P6, PT, R0, UR4, PT ;  /* 0x0000000400007c0c */ /* 0x000fe4000bfc3070 */
[----:B------:R-:W-:Y:S02]  /*65f0*/  SHF.R.U32.HI R4, RZ, 0x8, R10 ;  /* 0x00000008ff047819 */ /* 0x000fe4000001160a */
[--C-:B------:R-:W-:Y:S01]  /*6600*/  SHF.R.U32.HI R0, RZ, 0x10, R199.reuse ;  /* 0x00000010ff007819 */ /* 0x100fe200000116c7 */
[----:B------:R-:W1:Y:S01]  /*6610*/  MUFU.EX2 R167, R56 ;  /* 0x0000003800a77308 */ /* 0x000e620000000800 */
[----:B------:R-:W-:Y:S01]  /*6620*/  LOP3.LUT R5, R11, 0xff, RZ, 0xc0, !PT ;  /* 0x000000ff0b057812 */ /* 0x000fe200078ec0ff */
[----:B--2---:R-:W-:Y:S01]  /*6630*/  @!P5 FADD.FTZ R171, -R171, -RZ ;  /* 0x800000ffababd221 */ /* 0x004fe20000010100 */
[----:B------:R-:W-:Y:S01]  /*6640*/  LOP3.LUT R0, R0, 0xff, RZ, 0xc0, !PT ;  /* 0x000000ff00007812 */ /* 0x000fe200078ec0ff */
[----:B------:R-:W-:Y:S01]  /*6650*/  @!P1 FADD.FTZ R183, -R183, -RZ ;  /* 0x800000ffb7b79221 */ /* 0x000fe20000010100 */
[----:B------:R-:W-:Y:S01]  /*6660*/  ISETP.LE.U32.AND P1, PT, R8, UR4, PT ;  /* 0x0000000408007c0c */ /* 0x000fe2000bf23070 */
[----:B------:R-:W-:Y:S01]  /*6670*/  @!P4 FADD.FTZ R166, -R166, -RZ ;  /* 0x800000ffa6a6c221 */ /* 0x000fe20000010100 */
[----:B------:R-:W-:Y:S01]  /*6680*/  F2FP.RELU.PACK_AB R6, R213, R215 ;  /* 0x000000d7d506723e */ /* 0x000fe200000008ff */
[----:B------:R-:W-:Y:S01]  /*6690*/  @!P6 FADD.FTZ R170, -R170, -RZ ;  /* 0x800000ffaaaae221 */ /* 0x000fe20000010100 */
[----:B------:R-:W-:Y:S01]  /*66a0*/  ISETP.LE.U32.AND P5, PT, R15, UR4, PT ;  /* 0x000000040f007c0c */ /* 0x000fe2000bfa3070 */
[----:B------:R-:W2:Y:S01]  /*66b0*/  MUFU.EX2 R165, R59 ;  /* 0x0000003b00a57308 */ /* 0x000ea20000000800 */
[----:B------:R-:W-:Y:S01]  /*66c0*/  ISETP.LE.U32.AND P6, PT, R0, UR4, PT ;  /* 0x0000000400007c0c */ /* 0x000fe2000bfc3070 */
[----:B------:R4:W-:Y:S01]  /*66d0*/  STS [R233+0x10000], R6 ;  /* 0x01000006e9007388 */ /* 0x0009e20000000800 */
[----:B------:R-:W-:Y:S01]  /*66e0*/  LOP3.LUT R0, R4, 0xffff, RZ, 0xc0, !PT ;  /* 0x0000ffff04007812 */ /* 0x000fe200078ec0ff */
[----:B---3--:R-:W-:Y:S01]  /*66f0*/  @!P3 FADD.FTZ R169, -R169, -RZ ;  /* 0x800000ffa9a9b221 */ /* 0x008fe20000010100 */
[----:B------:R-:W-:Y:S02]  /*6700*/  ISETP.LE.U32.AND P3, PT, R12, UR4, PT ;  /* 0x000000040c007c0c */ /* 0x000fe4000bf63070 */
[----:B------:R-:W-:Y:S01]  /*6710*/  LOP3.LUT R4, R16, 0xff, RZ, 0xc0, !PT ;  /* 0x000000ff10047812 */ /* 0x000fe200078ec0ff */
[----:B------:R-:W-:Y:S01]  /*6720*/  @!P1 FADD.FTZ R163, -R163, -RZ ;  /* 0x800000ffa3a39221 */ /* 0x000fe20000010100 */
[----:B------:R-:W-:Y:S01]  /*6730*/  ISETP.LE.U32.AND P2, PT, R0, UR4, PT ;  /* 0x0000000400007c0c */ /* 0x000fe2000bf43070 */
[----:B------:R3:W3:Y:S01]  /*6740*/  MUFU.EX2 R110, R108 ;  /* 0x0000006c006e7308 */ /* 0x0006e20000000800 */
[----:B------:R-:W-:Y:S01]  /*6750*/  F2FP.RELU.PACK_AB R7, R200, R198 ;  /* 0x000000c6c807723e */ /* 0x000fe200000008ff */
[----:B------:R-:W-:Y:S01]  /*6760*/  @!P5 FADD.FTZ R162, -R162, -RZ ;  /* 0x800000ffa2a2d221 */ /* 0x000fe20000010100 */
[----:B------:R-:W-:Y:S01]  /*6770*/  SHF.R.U32.HI R0, RZ, 0x18, R199 ;  /* 0x00000018ff007819 */ /* 0x000fe200000116c7 */
[----:B-1----:R-:W-:Y:S01]  /*6780*/  @!P0 FADD.FTZ R167, -R167, -RZ ;  /* 0x800000ffa7a78221 */ /* 0x002fe20000010100 */
[----:B------:R-:W-:Y:S01]  /*6790*/  ISETP.LE.U32.AND P1, PT, R5, UR4, PT ;  /* 0x0000000405007c0c */ /* 0x000fe2000bf23070 */
[----:B------:R-:W-:Y:S01]  /*67a0*/  @!P6 FADD.FTZ R176, -R176, -RZ ;  /* 0x800000ffb0b0e221 */ /* 0x000fe20000010100 */
[----:B------:R-:W-:Y:S01]  /*67b0*/  F2FP.RELU.PACK_AB R5, R217, R218 ;  /* 0x000000dad905723e */ /* 0x000fe200000008ff */
[----:B------:R-:W-:Y:S01]  /*67c0*/  @!P3 FADD.FTZ R159, -R159, -RZ ;  /* 0x800000ff9f9fb221 */ /* 0x000fe20000010100 */
[----:B------:R-:W-:Y:S02]  /*67d0*/  ISETP.LE.U32.AND P4, PT, R0, UR4, PT ;  /* 0x0000000400007c0c */ /* 0x000fe4000bf83070 */
[----:B------:R-:W-:Y:S01]  /*67e0*/  ISETP.LE.U32.AND P6, PT, R4, UR4, PT ;  /* 0x0000000404007c0c */ /* 0x000fe2000bfc3070 */
[----:B------:R1:W-:Y:S01]  /*67f0*/  STS [R233+0x10400], R5 ;  /* 0x01040005e9007388 */ /* 0x0003e20000000800 */
[----:B------:R-:W-:Y:S01]  /*6800*/  SHF.R.U32.HI R0, RZ, 0x8, R13 ;  /* 0x00000008ff007819 */ /* 0x000fe2000001160d */
[----:B------:R-:W-:Y:S01]  /*6810*/  @!P2 FADD.FTZ R164, -R164, -RZ ;  /* 0x800000ffa4a4a221 */ /* 0x000fe20000010100 */
[----:B------:R-:W-:Y:S02]  /*6820*/  F2FP.RELU.PACK_AB R4, R203, R206 ;  /* 0x000000cecb04723e */ /* 0x000fe400000008ff */
[----:B------:R-:W-:Y:S01]  /*6830*/  ISETP.LE.U32.AND P0, PT, R14, UR4, PT ;  /* 0x000000040e007c0c */ /* 0x000fe2000bf03070 */
[----:B------:R-:W-:Y:S01]  /*6840*/  @!P1 FADD.FTZ R160, -R160, -RZ ;  /* 0x800000ffa0a09221 */ /* 0x000fe20000010100 */
[----:B------:R-:W-:Y:S01]  /*6850*/  LOP3.LUT R0, R0, 0xffff, RZ, 0xc0, !PT ;  /* 0x0000ffff00007812 */ /* 0x000fe200078ec0ff */
[----:B------:R1:W-:Y:S01]  /*6860*/  STS [R234+0x10000], R4 ;  /* 0x01000004ea007388 */ /* 0x0003e20000000800 */
[----:B----4-:R-:W-:Y:S01]  /*6870*/  F2FP.RELU.PACK_AB R6, R222, R221 ;  /* 0x000000ddde06723e */ /* 0x010fe200000008ff */
[----:B--2---:R-:W-:Y:S01]  /*6880*/  @!P4 FADD.FTZ R165, -R165, -RZ ;  /* 0x800000ffa5a5c221 */ /* 0x004fe20000010100 */
[----:B------:R-:W-:Y:S01]  /*6890*/  ISETP.LE.U32.AND P2, PT, R0, UR4, PT ;  /* 0x0000000400007c0c */ /* 0x000fe2000bf43070 */
[----:B---3--:R-:W-:Y:S01]  /*68a0*/  IMAD.U32 R108, RZ, RZ, UR16 ;  /* 0x00000010ff6c7e24 */ /* 0x008fe2000f8e00ff */
[----:B------:R-:W-:Y:S01]  /*68b0*/  F2FP.RELU.PACK_AB R0, R211, R212 ;  /* 0x000000d4d300723e */ /* 0x000fe200000008ff */
[----:B------:R-:W-:Y:S01]  /*68c0*/  @!P6 FADD.FTZ R111, -R111, -RZ ;  /* 0x800000ff6f6fe221 */ /* 0x000fe20000010100 */
[----:B------:R-:W-:Y:S02]  /*68d0*/  FSETP.GE.FTZ.AND P1, PT, R203, RZ, PT ;  /* 0x000000ffcb00720b */ /* 0x000fe40003f36000 */
[----:B------:R-:W-:Y:S01]  /*68e0*/  FSETP.GE.FTZ.AND P3, PT, R213, RZ, PT ;  /* 0x000000ffd500720b */ /* 0x000fe20003f76000 */
[----:B------:R2:W-:Y:S01]  /*68f0*/  STS [R234+0x10400], R0 ;  /* 0x01040000ea007388 */ /* 0x0005e20000000800 */
[----:B------:R-:W-:Y:S01]  /*6900*/  FSETP.GE.FTZ.AND P4, PT, R215, RZ, PT ;  /* 0x000000ffd700720b */ /* 0x000fe20003f96000 */
[----:B------:R-:W-:Y:S01]  /*6910*/  @!P0 FADD.FTZ R110, -R110, -RZ ;  /* 0x800000ff6e6e8221 */ /* 0x000fe20000010100 */
[----:B------:R-:W-:Y:S01]  /*6920*/  LEA R108, P0, R243, R108, 0x2 ;  /* 0x0000006cf36c7211 */ /* 0x000fe200078010ff */
[----:B------:R3:W-:Y:S02]  /*6930*/  STS [R233+0x12000], R6 ;  /* 0x01200006e9007388 */ /* 0x0007e40000000800 */
[----:B------:R-:W-:Y:S01]  /*6940*/  @!P2 FADD.FTZ R161, -R161, -RZ ;  /* 0x800000ffa1a1a221 */ /* 0x000fe20000010100 */
[----:B-1----:R-:W-:Y:S02]  /*6950*/  F2FP.RELU.PACK_AB R5, R226, R225 ;  /* 0x000000e1e205723e */ /* 0x002fe400000008ff */
[----:B------:R-:W-:Y:S02]  /*6960*/  LEA.HI.X.SX32 R109, R243, R109, 0x2, P0 ;  /* 0x0000006df36d7211 */ /* 0x000fe400000f16ff */
[----:B------:R-:W-:Y:S01]  /*6970*/  FSETP.GE.FTZ.AND P0, PT, R198, RZ, PT ;  /* 0x000000ffc600720b */ /* 0x000fe20003f16000 */
[----:B------:R1:W-:Y:S01]  /*6980*/  STS [R233+0x12400], R5 ;  /* 0x01240005e9007388 */ /* 0x0003e20000000800 */
[----:B------:R-:W-:Y:S02]  /*6990*/  FSETP.GE.FTZ.AND P2, PT, R206, RZ, PT ;  /* 0x000000ffce00720b */ /* 0x000fe40003f56000 */
[----:B------:R-:W-:Y:S05]  /*69a0*/  F2FP.RELU.PACK_AB R4, R219, R220 ;  /* 0x000000dcdb04723e */ /* 0x000fea00000008ff */
[----:B------:R4:W-:Y:S01]  /*69b0*/  STS [R234+0x12000], R4 ;  /* 0x01200004ea007388 */ /* 0x0009e20000000800 */
[----:B--2---:R-:W-:Y:S02]  /*69c0*/  F2FP.RELU.PACK_AB R0, R224, R223 ;  /* 0x000000dfe000723e */ /* 0x004fe400000008ff */
[----:B---3--:R-:W-:Y:S03]  /*69d0*/  F2FP.RELU.PACK_AB R6, R202, R205 ;  /* 0x000000cdca06723e */ /* 0x008fe600000008ff */
[----:B------:R2:W-:Y:S04]  /*69e0*/  STS [R234+0x12400], R0 ;  /* 0x01240000ea007388 */ /* 0x0005e80000000800 */
[----:B------:R3:W-:Y:S01]  /*69f0*/  STS [R235+0x10000], R7 ;  /* 0x01000007eb007388 */ /* 0x0007e20000000800 */
[----:B-1----:R-:W-:Y:S03]  /*6a00*/  F2FP.RELU.PACK_AB R5, R207, R208 ;  /* 0x000000d0cf05723e */ /* 0x002fe600000008ff */
[----:B------:R1:W-:Y:S01]  /*6a10*/  STS [R235+0x10400], R6 ;  /* 0x01040006eb007388 */ /* 0x0003e20000000800 */
[----:B----4-:R-:W-:Y:S05]  /*6a20*/  F2FP.RELU.PACK_AB R4, R190, R192 ;  /* 0x000000c0be04723e */ /* 0x010fea00000008ff */
[----:B------:R4:W-:Y:S01]  /*6a30*/  STS [R232+0x10000], R4 ;  /* 0x01000004e8007388 */ /* 0x0009e20000000800 */
[----:B--2---:R-:W-:Y:S02]  /*6a40*/  F2FP.RELU.PACK_AB R0, R188, R191 ;  /* 0x000000bfbc00723e */ /* 0x004fe400000008ff */
[----:B---3--:R-:W-:Y:S03]  /*6a50*/  F2FP.RELU.PACK_AB R7, R180, R187 ;  /* 0x000000bbb407723e */ /* 0x008fe600000008ff */
[----:B------:R2:W-:Y:S01]  /*6a60*/  STS [R232+0x10400], R0 ;  /* 0x01040000e8007388 */ /* 0x0005e20000000800 */
[----:B-1----:R-:W-:Y:S03]  /*6a70*/  F2FP.RELU.PACK_AB R6, R214, R216 ;  /* 0x000000d8d606723e */ /* 0x002fe600000008ff */
[----:B------:R1:W-:Y:S04]  /*6a80*/  STS [R235+0x12000], R5 ;  /* 0x01200005eb007388 */ /* 0x0003e80000000800 */
[----:B------:R3:W-:Y:S01]  /*6a90*/  STS [R235+0x12400], R6 ;  /* 0x01240006eb007388 */ /* 0x0007e20000000800 */
[----:B----4-:R-:W-:Y:S05]  /*6aa0*/  F2FP.RELU.PACK_AB R4, R210, R209 ;  /* 0x000000d1d204723e */ /* 0x010fea00000008ff */
[----:B------:R4:W-:Y:S01]  /*6ab0*/  STS [R232+0x12400], R4 ;  /* 0x01240004e8007388 */ /* 0x0009e20000000800 */
[----:B--2---:R-:W-:Y:S02]  /*6ac0*/  F2FP.RELU.PACK_AB R0, R177, R181 ;  /* 0x000000b5b100723e */ /* 0x004fe400000008ff */
[----:B-1----:R-:W-:Y:S02]  /*6ad0*/  F2FP.RELU.PACK_AB R5, R201, R204 ;  /* 0x000000ccc905723e */ /* 0x002fe400000008ff */
[----:B---3--:R-:W-:Y:S03]  /*6ae0*/  F2FP.RELU.PACK_AB R6, R184, R189 ;  /* 0x000000bdb806723e */ /* 0x008fe600000008ff */
[----:B------:R1:W-:Y:S04]  /*6af0*/  STS [R232+0x12000], R5 ;  /* 0x01200005e8007388 */ /* 0x0003e80000000800 */
[----:B------:R2:W-:Y:S04]  /*6b00*/  STS [R228+0x10000], R0 ;  /* 0x01000000e4007388 */ /* 0x0005e80000000800 */
[----:B------:R3:W-:Y:S01]  /*6b10*/  STS [R228+0x10400], R7 ;  /* 0x01040007e4007388 */ /* 0x0007e20000000800 */
[----:B----4-:R-:W-:Y:S05]  /*6b20*/  F2FP.RELU.PACK_AB R4, R174, R175 ;  /* 0x000000afae04723e */ /* 0x010fea00000008ff */
[----:B------:R4:W-:Y:S01]  /*6b30*/  STS [R229+0x10000], R4 ;  /* 0x01000004e5007388 */ /* 0x0009e20000000800 */
[----:B-1----:R-:W-:Y:S02]  /*6b40*/  F2FP.RELU.PACK_AB R5, R194, R195 ;  /* 0x000000c3c205723e */ /* 0x002fe400000008ff */
[----:B--2---:R-:W-:Y:S02]  /*6b50*/  F2FP.RELU.PACK_AB R0, R172, R173 ;  /* 0x000000adac00723e */ /* 0x004fe400000008ff */
[----:B---3--:R-:W-:Y:S03]  /*6b60*/  F2FP.RELU.PACK_AB R7, R182, R183 ;  /* 0x000000b7b607723e */ /* 0x008fe600000008ff */
[----:B------:R1:W-:Y:S04]  /*6b70*/  STS [R229+0x10400], R0 ;  /* 0x01040000e5007388 */ /* 0x0003e80000000800 */
[----:B------:R2:W-:Y:S01]  /*6b80*/  STS [R228+0x12000], R6 ;  /* 0x01200006e4007388 */ /* 0x0005e20000000800 */
[----:B----4-:R-:W-:Y:S03]  /*6b90*/  F2FP.RELU.PACK_AB R4, R168, R169 ;  /* 0x000000a9a804723e */ /* 0x010fe600000008ff */
[----:B------:R3:W-:Y:S04]  /*6ba0*/  STS [R228+0x12400], R5 ;  /* 0x01240005e4007388 */ /* 0x0007e80000000800 */
[----:B------:R4:W-:Y:S01]  /*6bb0*/  STS [R229+0x12000], R7 ;  /* 0x01200007e5007388 */ /* 0x0009e20000000800 */
[----:B-1----:R-:W-:Y:S02]  /*6bc0*/  F2FP.RELU.PACK_AB R0, R164, R163 ;  /* 0x000000a3a400723e */ /* 0x002fe400000008ff */
[----:B--2---:R-:W-:Y:S02]  /*6bd0*/  F2FP.RELU.PACK_AB R6, R186, R185 ;  /* 0x000000b9ba06723e */ /* 0x004fe400000008ff */
[----:B---3--:R-:W-:Y:S03]  /*6be0*/  F2FP.RELU.PACK_AB R5, R170, R171 ;  /* 0x000000abaa05723e */ /* 0x008fe600000008ff */
[----:B------:R1:W-:Y:S01]  /*6bf0*/  STS [R229+0x12400], R6 ;  /* 0x01240006e5007388 */ /* 0x0003e20000000800 */
[----:B----4-:R-:W-:Y:S03]  /*6c00*/  F2FP.RELU.PACK_AB R7, R166, R167 ;  /* 0x000000a7a607723e */ /* 0x010fe600000008ff */
[----:B------:R2:W-:Y:S04]  /*6c10*/  STS [R231+0x10000], R5 ;  /* 0x01000005e7007388 */ /* 0x0005e80000000800 */
[----:B------:R3:W-:Y:S04]  /*6c20*/  STS [R231+0x10400], R4 ;  /* 0x01040004e7007388 */ /* 0x0007e80000000800 */
[----:B------:R4:W-:Y:S01]  /*6c30*/  STS [R230+0x10000], R0 ;  /* 0x01000000e6007388 */ /* 0x0009e20000000800 */
[----:B-1----:R-:W-:Y:S02]  /*6c40*/  F2FP.RELU.PACK_AB R6, R165, R176 ;  /* 0x000000b0a506723e */ /* 0x002fe400000008ff */
[----:B--2---:R-:W-:Y:S02]  /*6c50*/  F2FP.RELU.PACK_AB R5, R162, R111 ;  /* 0x0000006fa205723e */ /* 0x004fe400000008ff */
[----:B---3--:R-:W-:Y:S03]  /*6c60*/  F2FP.RELU.PACK_AB R4, R161, R159 ;  /* 0x0000009fa104723e */ /* 0x008fe600000008ff */
[----:B------:R-:W-:Y:S01]  /*6c70*/  STS [R230+0x10400], R5 ;  /* 0x01040005e6007388 */ /* 0x000fe20000000800 */
[----:B----4-:R-:W-:Y:S03]  /*6c80*/  F2FP.RELU.PACK_AB R0, R110, R160 ;  /* 0x000000a06e00723e */ /* 0x010fe600000008ff */
[----:B------:R-:W-:Y:S04]  /*6c90*/  STS [R231+0x12000], R7 ;  /* 0x01200007e7007388 */ /* 0x000fe80000000800 */
[----:B------:R-:W-:Y:S04]  /*6ca0*/  STS [R231+0x12400], R6 ;  /* 0x01240006e7007388 */ /* 0x000fe80000000800 */
[----:B------:R1:W-:Y:S04]  /*6cb0*/  STS [R230+0x12400], R0 ;  /* 0x01240000e6007388 */ /* 0x0003e80000000800 */
[----:B------:R-:W-:Y:S04]  /*6cc0*/  STS [R230+0x12000], R4 ;  /* 0x01200004e6007388 */ /* 0x000fe80000000800 */
[----:B------:R-:W2:Y:S08]  /*6cd0*/  LDSM.16.M88.4 R64, [R150+0x4000] ;  /* 0x004000009640783b */ /* 0x000eb00000000200 */
[----:B------:R-:W3:Y:S08]  /*6ce0*/  LDSM.16.M88.4 R60, [R150+0x5000] ;  /* 0x00500000963c783b */ /* 0x000ef00000000200 */
[----:B------:R-:W3:Y:S08]  /*6cf0*/  LDSM.16.M88.4 R100, [R151+0x4000] ;  /* 0x004000009764783b */ /* 0x000ef00000000200 */
[----:B------:R-:W3:Y:S08]  /*6d00*/  LDSM.16.M88.4 R104, [R151+0x5000] ;  /* 0x005000009768783b */ /* 0x000ef00000000200 */
[----:B-1----:R-:W4:Y:S01]  /*6d10*/  LDG.E R0, [R108.64+0x120] ;  /* 0x000120246c007981 */ /* 0x002f22000c1e1900 */
[-C--:B--2---:R-:W-:Y:S08]  /*6d20*/  HMMA.16816.F32 R4, R64, R112.reuse, RZ ;  /* 0x000000704004723c */ /* 0x084ff000000018ff */
        /* <DEDUP_REMOVED lines=15> */
[-C--:B------:R-:W-:Y:S08]  /*6e20*/  HMMA.16816.F32 R4, R100, R128.reuse, R4 ;  /* 0x000000806404723c */ /* 0x080ff00000001804 */
[C---:B------:R-:W-:Y:S08]  /*6e30*/  HMMA.16816.F32 R8, R104.reuse, R128, R8 ;  /* 0x000000806808723c */ /* 0x040ff00000001808 */
        /* <DEDUP_REMOVED lines=12> */
[-C--:B------:R-:W-:Y:S01]  /*6f00*/  HMMA.16816.F32 R60, R104, R142.reuse, R60 ;  /* 0x0000008e683c723c */ /* 0x080fe2000000183c */
[----:B------:R-:W2:Y:S04]  /*6f10*/  LDG.E R106, [R108.64] ;  /* 0x000000246c6a7981 */ /* 0x000ea8000c1e1900 */
[----:B------:R-:W3:Y:S03]  /*6f20*/  LDG.E R105, [R108.64+0x20] ;  /* 0x000020246c697981 */ /* 0x000ee6000c1e1900 */
[----:B------:R-:W-:Y:S01]  /*6f30*/  HMMA.16816.F32 R64, R100, R142, R64 ;  /* 0x0000008e6440723c */ /* 0x000fe20000001840 */
[----:B------:R-:W3:Y:S03]  /*6f40*/  LDG.E R104, [R108.64+0x100] ;  /* 0x000100246c687981 */ /* 0x000ee6000c1e1900 */
[C---:B----4-:R-:W-:Y:S02]  /*6f50*/  FADD.FTZ R26, -R0.reuse, R26 ;  /* 0x0000001a001a7221 */ /* 0x050fe40000010100 */
[----:B------:R-:W-:Y:S02]  /*6f60*/  FADD.FTZ R42, -R0, R42 ;  /* 0x0000002a002a7221 */ /* 0x000fe40000010100 */
[C---:B--2---:R-:W-:Y:S04]  /*6f70*/  FADD.FTZ R101, -R106.reuse, R4 ;  /* 0x000000046a657221 */ /* 0x044fe80000010100 */
[C---:B------:R-:W-:Y:S02]  /*6f80*/  FADD.FTZ R100, -R106.reuse, R5 ;  /* 0x000000056a647221 */ /* 0x040fe40000010100 */
[C---:B------:R-:W-:Y:S02]  /*6f90*/  FADD.FTZ R5, -R106.reuse, R17 ;  /* 0x000000116a057221 */ /* 0x040fe40000010100 */
[----:B------:R-:W-:Y:S01]  /*6fa0*/  FADD.FTZ R4, -R106, R20 ;  /* 0x000000146a047221 */ /* 0x000fe20000010100 */
[-C--:B------:R-:W-:Y:S01]  /*6fb0*/  FSEL R17, R100, R106.reuse, P3 ;  /* 0x0000006a64117208 */ /* 0x080fe20001800000 */
[C---:B------:R-:W-:Y:S01]  /*6fc0*/  FADD.FTZ R16, -R106.reuse, R16 ;  /* 0x000000106a107221 */ /* 0x040fe20000010100 */
[-C--:B------:R-:W-:Y:S01]  /*6fd0*/  FSEL R5, R5, R106.reuse, P1 ;  /* 0x0000006a05057208 */ /* 0x080fe20000800000 */
[----:B------:R-:W-:Y:S01]  /*6fe0*/  FADD.FTZ R48, -R106, R48 ;  /* 0x000000306a307221 */ /* 0x000fe20000010100 */
[-C--:B------:R-:W-:Y:S01]  /*6ff0*/  FSEL R4, R4, R106.reuse, P0 ;  /* 0x0000006a04047208 */ /* 0x080fe20000000000 */
[----:B------:R-:W-:Y:S01]  /*7000*/  FMUL.FTZ R213, R213, R17 ;  /* 0x00000011d5d57220 */ /* 0x000fe20000410000 */
[----:B------:R-:W-:Y:S01]  /*7010*/  FSEL R16, R16, R106, P2 ;  /* 0x0000006a10107208 */ /* 0x000fe20001000000 */
[----:B------:R-:W-:Y:S01]  /*7020*/  FMUL.FTZ R203, R203, R5 ;  /* 0x00000005cbcb7220 */ /* 0x000fe20000410000 */
[----:B------:R-:W-:Y:S01]  /*7030*/  FSETP.GE.FTZ.AND P1, PT, R181, RZ, PT ;  /* 0x000000ffb500720b */ /* 0x000fe20003f36000 */
[----:B------:R-:W-:Y:S01]  /*7040*/  FMUL.FTZ R198, R198, R4 ;  /* 0x00000004c6c67220 */ /* 0x000fe20000410000 */
[----:B------:R-:W-:Y:S01]  /*7050*/  FSETP.GE.FTZ.AND P0, PT, R177, RZ, PT ;  /* 0x000000ffb100720b */ /* 0x000fe20003f16000 */
[----:B------:R-:W-:Y:S01]  /*7060*/  FADD.FTZ R5, -R106, R36 ;  /* 0x000000246a057221 */ /* 0x000fe20000010100 */
[----:B------:R-:W-:Y:S01]  /*7070*/  FSETP.GE.FTZ.AND P3, PT, R192, RZ, PT ;  /* 0x000000ffc000720b */ /* 0x000fe20003f76000 */
[----:B------:R-:W-:Y:S01]  /*7080*/  FADD.FTZ R4, -R106, R37 ;  /* 0x000000256a047221 */ /* 0x000fe20000010100 */
[----:B------:R-:W-:Y:S01]  /*7090*/  FSETP.GE.FTZ.AND P2, PT, R190, RZ, PT ;  /* 0x000000ffbe00720b */ /* 0x000fe20003f56000 */
[----:B------:R-:W-:Y:S01]  /*70a0*/  FMUL.FTZ R206, R206, R16 ;  /* 0x00000010cece7220 */ /* 0x000fe20000410000 */
[-C--:B------:R-:W-:Y:S01]  /*70b0*/  FSEL R5, R5, R106.reuse, P1 ;  /* 0x0000006a05057208 */ /* 0x080fe20000800000 */
[----:B------:R-:W-:Y:S01]  /*70c0*/  FADD.FTZ R17, -R106, R32 ;  /* 0x000000206a117221 */ /* 0x000fe20000010100 */
[----:B------:R-:W-:Y:S01]  /*70d0*/  FSEL R4, R4, R106, P0 ;  /* 0x0000006a04047208 */ /* 0x000fe20000000000 */
[----:B------:R-:W-:Y:S01]  /*70e0*/  FADD.FTZ R16, -R106, R33 ;  /* 0x000000216a107221 */ /* 0x000fe20000010100 */
[----:B------:R-:W-:Y:S01]  /*70f0*/  FSETP.GE.FTZ.AND P1, PT, R175, RZ, PT ;  /* 0x000000ffaf00720b */ /* 0x000fe20003f36000 */
[----:B------:R-:W-:Y:S01]  /*7100*/  FMUL.FTZ R181, R181, R5 ;  /* 0x00000005b5b57220 */ /* 0x000fe20000410000 */
[----:B------:R-:W-:Y:S01]  /*7110*/  FSETP.GE.FTZ.AND P0, PT, R164, RZ, PT ;  /* 0x000000ffa400720b */ /* 0x000fe20003f16000 */
[----:B------:R-:W-:Y:S01]  /*7120*/  FMUL.FTZ R177, R177, R4 ;  /* 0x00000004b1b17220 */ /* 0x000fe20000410000 */
[-C--:B------:R-:W-:Y:S01]  /*7130*/  FSEL R20, R101, R106.reuse, P4 ;  /* 0x0000006a65147208 */ /* 0x080fe20002000000 */
[C---:B------:R-:W-:Y:S01]  /*7140*/  FADD.FTZ R5, -R106.reuse, R52 ;  /* 0x000000346a057221 */ /* 0x040fe20000010100 */
[-C--:B------:R-:W-:Y:S01]  /*7150*/  FSEL R17, R17, R106.reuse, P3 ;  /* 0x0000006a11117208 */ /* 0x080fe20001800000 */
[----:B------:R-:W-:Y:S01]  /*7160*/  FADD.FTZ R4, -R106, R53 ;  /* 0x000000356a047221 */ /* 0x000fe20000010100 */
[----:B------:R-:W-:Y:S01]  /*7170*/  FSEL R16, R16, R106, P2 ;  /* 0x0000006a10107208 */ /* 0x000fe20001000000 */
[----:B------:R-:W-:Y:S01]  /*7180*/  FMUL.FTZ R215, R215, R20 ;  /* 0x00000014d7d77220 */ /* 0x000fe20000410000 */
[----:B------:R-:W-:Y:S01]  /*7190*/  FSETP.GE.FTZ.AND P2, PT, R171, RZ, PT ;  /* 0x000000ffab00720b */ /* 0x000fe20003f56000 */
[----:B------:R-:W-:Y:S01]  /*71a0*/  FADD.FTZ R20, -R106, R21 ;  /* 0x000000156a147221 */ /* 0x000fe20000010100 */
[----:B------:R-:W-:Y:S01]  /*71b0*/  FSEL R48, R48, R106, P1 ;  /* 0x0000006a30307208 */ /* 0x000fe20000800000 */
[----:B------:R-:W-:Y:S01]  /*71c0*/  FMUL.FTZ R192, R192, R17 ;  /* 0x00000011c0c07220 */ /* 0x000fe20000410000 */
        /* <DEDUP_REMOVED lines=10> */
[----:B------:R-:W-:Y:S01]  /*7270*/  FSETP.GE.FTZ.AND P1, PT, R163, RZ, PT ;  /* 0x000000ffa300720b */ /* 0x000fe20003f36000 */
[C---:B---3--:R-:W-:Y:S01]  /*7280*/  FADD.FTZ R5, -R105.reuse, R6 ;  /* 0x0000000669057221 */ /* 0x048fe20000010100 */
[-C--:B------:R-:W-:Y:S01]  /*7290*/  FSEL R20, R20, R106.reuse, P4 ;  /* 0x0000006a14147208 */ /* 0x080fe20002000000 */
[----:B------:R-:W-:Y:S01]  /*72a0*/  FADD.FTZ R4, -R105, R7 ;  /* 0x0000000769047221 */ /* 0x000fe20000010100 */
[-C--:B------:R-:W-:Y:S01]  /*72b0*/  FSEL R17, R17, R106.reuse, P3 ;  /* 0x0000006a11117208 */ /* 0x080fe20001800000 */
[C---:B------:R-:W-:Y:S01]  /*72c0*/  FADD.FTZ R18, -R105.reuse, R18 ;  /* 0x0000001269127221 */ /* 0x040fe20000010100 */
[----:B------:R-:W-:Y:S01]  /*72d0*/  FSEL R16, R16, R106, P1 ;  /* 0x0000006a10107208 */ /* 0x000fe20000800000 */
[----:B------:R-:W-:Y:S01]  /*72e0*/  @P0 FADD.FTZ R106, -R106, R65 ;  /* 0x000000416a6a0221 */ /* 0x000fe20000010100 */
[----:B------:R-:W-:Y:S01]  /*72f0*/  FSETP.GE.FTZ.AND P1, PT, R218, RZ, PT ;  /* 0x000000ffda00720b */ /* 0x000fe20003f36000 */
[----:B------:R-:W-:Y:S01]  /*7300*/  FADD.FTZ R19, -R105, R19 ;  /* 0x0000001369137221 */ /* 0x000fe20000010100 */
[----:B------:R-:W-:Y:S01]  /*7310*/  FSETP.GE.FTZ.AND P0, PT, R217, RZ, PT ;  /* 0x000000ffd900720b */ /* 0x000fe20003f16000 */
[----:B------:R-:W-:Y:S01]  /*7320*/  FADD.FTZ R22, -R105, R22 ;  /* 0x0000001669167221 */ /* 0x000fe20000010100 */
[-C--:B------:R-:W-:Y:S01]  /*7330*/  FSEL R5, R5, R105.reuse, P1 ;  /* 0x0000006905057208 */ /* 0x080fe20000800000 */
[C---:B------:R-:W-:Y:S01]  /*7340*/  FADD.FTZ R23, -R105.reuse, R23 ;  /* 0x0000001769177221 */ /* 0x040fe20000010100 */
[-C--:B------:R-:W-:Y:S01]  /*7350*/  FSEL R4, R4, R105.reuse, P0 ;  /* 0x0000006904047208 */ /* 0x080fe20000000000 */
[C---:B------:R-:W-:Y:S01]  /*7360*/  FADD.FTZ R34, -R105.reuse, R34 ;  /* 0x0000002269227221 */ /* 0x040fe20000010100 */
[----:B------:R-:W-:Y:S01]  /*7370*/  FSETP.GE.FTZ.AND P1, PT, R212, RZ, PT ;  /* 0x000000ffd400720b */ /* 0x000fe20003f36000 */
[----:B------:R-:W-:Y:S01]  /*7380*/  FADD.FTZ R35, -R105, R35 ;  /* 0x0000002369237221 */ /* 0x000fe20000010100 */
[----:B------:R-:W-:Y:S01]  /*7390*/  FSETP.GE.FTZ.AND P0, PT, R211, RZ, PT ;  /* 0x000000ffd300720b */ /* 0x000fe20003f16000 */
[C---:B------:R-:W-:Y:S01]  /*73a0*/  FADD.FTZ R38, -R105.reuse, R38 ;  /* 0x0000002669267221 */ /* 0x040fe20000010100 */
[-C--:B------:R-:W-:Y:S01]  /*73b0*/  FSEL R18, R18, R105.reuse, P1 ;  /* 0x0000006912127208 */ /* 0x080fe20000800000 */
[----:B------:R-:W-:Y:S01]  /*73c0*/  FADD.FTZ R39, -R105, R39 ;  /* 0x0000002769277221 */ /* 0x000fe20000010100 */
[-C--:B------:R-:W-:Y:S01]  /*73d0*/  FSEL R19, R19, R105.reuse, P0 ;  /* 0x0000006913137208 */ /* 0x080fe20000000000 */
[----:B------:R-:W-:Y:S01]  /*73e0*/  FMUL.FTZ R217, R217, R4 ;  /* 0x00000004d9d97220 */ /* 0x000fe20000410000 */
[----:B------:R-:W-:Y:S01]  /*73f0*/  FSETP.GE.FTZ.AND P1, PT, R205, RZ, PT ;  /* 0x000000ffcd00720b */ /* 0x000fe20003f36000 */
[C---:B------:R-:W-:Y:S01]  /*7400*/  FADD.FTZ R50, -R105.reuse, R50 ;  /* 0x0000003269327221 */ /* 0x040fe20000010100 */
[----:B------:R-:W-:Y:S01]  /*7410*/  FSETP.GE.FTZ.AND P0, PT, R202, RZ, PT ;  /* 0x000000ffca00720b */ /* 0x000fe20003f16000 */
[----:B------:R-:W-:Y:S01]  /*7420*/  FADD.FTZ R4, -R105, R51 ;  /* 0x0000003369047221 */ /* 0x000fe20000010100 */
[----:B------:R-:W-:Y:S01]  /*7430*/  FSEL R22, R22, R105, P1 ;  /* 0x0000006916167208 */ /* 0x000fe20000800000 */
[----:B------:R-:W-:Y:S01]  /*7440*/  FMUL.FTZ R218, R218, R5 ;  /* 0x00000005dada7220 */ /* 0x000fe20000410000 */
[-C--:B------:R-:W-:Y:S01]  /*7450*/  FSEL R23, R23, R105.reuse, P0 ;  /* 0x0000006917177208 */ /* 0x080fe20000000000 */
[----:B------:R-:W-:Y:S01]  /*7460*/  FADD.FTZ R6, -R105, R55 ;  /* 0x0000003769067221 */ /* 0x000fe20000010100 */
[----:B------:R-:W-:Y:S01]  /*7470*/  FSETP.GE.FTZ.AND P1, PT, R191, RZ, PT ;  /* 0x000000ffbf00720b */ /* 0x000fe20003f36000 */
[C---:B------:R-:W-:Y:S01]  /*7480*/  FADD.FTZ R5, -R105.reuse, R66 ;  /* 0x0000004269057221 */ /* 0x040fe20000010100 */
[----:B------:R-:W-:Y:S01]  /*7490*/  FSETP.GE.FTZ.AND P0, PT, R188, RZ, PT ;  /* 0x000000ffbc00720b */ /* 0x000fe20003f16000 */
[----:B------:R-:W-:Y:S01]  /*74a0*/  FADD.FTZ R7, -R105, R54 ;  /* 0x0000003669077221 */ /* 0x000fe20000010100 */
[----:B------:R-:W-:Y:S01]  /*74b0*/  FSEL R34, R34, R105, P1 ;  /* 0x0000006922227208 */ /* 0x000fe20000800000 */
[----:B------:R-:W-:Y:S01]  /*74c0*/  FMUL.FTZ R202, R202, R23 ;  /* 0x00000017caca7220 */ /* 0x000fe20000410000 */
[----:B------:R-:W-:Y:S01]  /*74d0*/  FSEL R35, R35, R105, P0 ;  /* 0x0000006923237208 */ /* 0x000fe20000000000 */
[----:B------:R-:W-:Y:S01]  /*74e0*/  FMUL.FTZ R211, R211, R19 ;  /* 0x00000013d3d37220 */ /* 0x000fe20000410000 */
[----:B------:R-:W-:Y:S01]  /*74f0*/  FSETP.GE.FTZ.AND P1, PT, R187, RZ, PT ;  /* 0x000000ffbb00720b */ /* 0x000fe20003f36000 */
[----:B------:R-:W-:Y:S01]  /*7500*/  FADD.FTZ R56, -R104, R56 ;  /* 0x0000003868387221 */ /* 0x000fe20000010100 */
[----:B------:R-:W-:Y:S01]  /*7510*/  FSETP.GE.FTZ.AND P0, PT, R180, RZ, PT ;  /* 0x000000ffb400720b */ /* 0x000fe20003f16000 */
[----:B------:R-:W-:Y:S01]  /*7520*/  FMUL.FTZ R205, R205, R22 ;  /* 0x00000016cdcd7220 */ /* 0x000fe20000410000 */
[-C--:B------:R-:W-:Y:S01]  /*7530*/  FSEL R38, R38, R105.reuse, P1 ;  /* 0x0000006926267208 */ /* 0x080fe20000800000 */
[----:B------:R-:W-:Y:S01]  /*7540*/  FMUL.FTZ R200, R200, R20 ;  /* 0x00000014c8c87220 */ /* 0x000fe20000410000 */
[----:B------:R-:W-:Y:S01]  /*7550*/  FSEL R39, R39, R105, P0 ;  /* 0x0000006927277208 */ /* 0x000fe20000000000 */
[----:B------:R-:W-:Y:S01]  /*7560*/  FADD.FTZ R45, -R104, R45 ;  /* 0x0000002d682d7221 */ /* 0x000fe20000010100 */
[----:B------:R-:W-:Y:S01]  /*7570*/  FSETP.GE.FTZ.AND P1, PT, R173, RZ, PT ;  /* 0x000000ffad00720b */ /* 0x000fe20003f36000 */
[----:B------:R-:W-:Y:S01]  /*7580*/  FMUL.FTZ R212, R212, R18 ;  /* 0x00000012d4d47220 */ /* 0x000fe20000410000 */
[----:B------:R-:W-:Y:S01]  /*7590*/  FSETP.GE.FTZ.AND P0, PT, R172, RZ, PT ;  /* 0x000000ffac00720b */ /* 0x000fe20003f16000 */
[----:B------:R-:W-:Y:S01]  /*75a0*/  FMUL.FTZ R174, R174, R17 ;  /* 0x00000011aeae7220 */ /* 0x000fe20000410000 */
[-C--:B------:R-:W-:Y:S01]  /*75b0*/  FSEL R50, R50, R105.reuse, P1 ;  /* 0x0000006932327208 */ /* 0x080fe20000800000 */
[----:B------:R-:W-:Y:S01]  /*75c0*/  FMUL.FTZ R163, R163, R16 ;  /* 0x00000010a3a37220 */ /* 0x000fe20000410000 */
[-C--:B------:R-:W-:Y:S01]  /*75d0*/  FSEL R4, R4, R105.reuse, P0 ;  /* 0x0000006904047208 */ /* 0x080fe20000000000 */
[----:B------:R-:W-:Y:S01]  /*75e0*/  FMUL.FTZ R48, R175, R48 ;  /* 0x00000030af307220 */ /* 0x000fe20000410000 */
[----:B------:R-:W-:Y:S01]  /*75f0*/  FSETP.GE.FTZ.AND P1, PT, R162, RZ, PT ;  /* 0x000000ffa200720b */ /* 0x000fe20003f36000 */
[----:B------:R-:W-:Y:S01]  /*7600*/  FMUL.FTZ R106, R164, R106 ;  /* 0x0000006aa46a7220 */ /* 0x000fe20000410000 */
[----:B------:R-:W-:Y:S01]  /*7610*/  FSETP.GE.FTZ.AND P3, PT, R168, RZ, PT ;  /* 0x000000ffa800720b */ /* 0x000fe20003f76000 */
[----:B------:R-:W-:Y:S01]  /*7620*/  FMUL.FTZ R172, R172, R4 ;  /* 0x00000004acac7220 */ /* 0x000fe20000410000 */
[----:B------:R-:W-:Y:S01]  /*7630*/  FSETP.GE.FTZ.AND P2, PT, R111, RZ, PT ;  /* 0x000000ff6f00720b */ /* 0x000fe20003f56000 */
[C---:B------:R-:W-:Y:S01]  /*7640*/  FADD.FTZ R4, -R104.reuse, R8 ;  /* 0x0000000868047221 */ /* 0x040fe20000010100 */
[----:B------:R-:W-:Y:S01]  /*7650*/  FSETP.GE.FTZ.AND P0, PT, R221, RZ, PT ;  /* 0x000000ffdd00720b */ /* 0x000fe20003f16000 */
[----:B------:R-:W-:Y:S01]  /*7660*/  FADD.FTZ R8, -R104, R9 ;  /* 0x0000000968087221 */ /* 0x000fe20000010100 */
[-C--:B------:R-:W-:Y:S01]  /*7670*/  FSEL R6, R6, R105.reuse, P3 ;  /* 0x0000006906067208 */ /* 0x080fe20001800000 */
[----:B------:R-:W-:Y:S01]  /*7680*/  FMUL.FTZ R191, R191, R34 ;  /* 0x00000022bfbf7220 */ /* 0x000fe20000410000 */
[----:B------:R-:W-:Y:S01]  /*7690*/  FSEL R5, R5, R105, P2 ;  /* 0x0000006905057208 */ /* 0x000fe20001000000 */
[----:B------:R-:W-:Y:S01]  /*76a0*/  FMUL.FTZ R35, R188, R35 ;  /* 0x00000023bc237220 */ /* 0x000fe20000410000 */
[----:B------:R-:W-:Y:S01]  /*76b0*/  FSETP.GE.FTZ.AND P4, PT, R169, RZ, PT ;  /* 0x000000ffa900720b */ /* 0x000fe20003f96000 */
[----:B------:R-:W-:Y:S01]  /*76c0*/  FMUL.FTZ R168, R168, R6 ;  /* 0x00000006a8a87220 */ /* 0x000fe20000410000 */
[----:B------:R-:W-:Y:S01]  /*76d0*/  FSEL R4, R4, R104, P0 ;  /* 0x0000006804047208 */ /* 0x000fe20000000000 */
[----:B------:R-:W-:Y:S01]  /*76e0*/  FMUL.FTZ R111, R111, R5 ;  /* 0x000000056f6f7220 */ /* 0x000fe20000410000 */
[----:B------:R-:W-:Y:S01]  /*76f0*/  FSEL R7, R7, R105, P4 ;  /* 0x0000006907077208 */ /* 0x000fe20002000000 */
[C---:B------:R-:W-:Y:S01]  /*7700*/  FADD.FTZ R6, -R104.reuse, R13 ;  /* 0x0000000d68067221 */ /* 0x040fe20000010100 */
[----:B------:R-:W-:Y:S01]  /*7710*/  FSETP.GE.FTZ.AND P2, PT, R219, RZ, PT ;  /* 0x000000ffdb00720b */ /* 0x000fe20003f56000 */
[----:B------:R-:W-:Y:S01]  /*7720*/  FADD.FTZ R5, -R104, R24 ;  /* 0x0000001868057221 */ /* 0x000fe20000010100 */
[----:B------:R-:W-:Y:S01]  /*7730*/  FSETP.GE.FTZ.AND P0, PT, R207, RZ, PT ;  /* 0x000000ffcf00720b */ /* 0x000fe20003f16000 */
[----:B------:R-:W-:Y:S01]  /*7740*/  @P1 FADD.FTZ R105, -R105, R67 ;  /* 0x0000004369691221 */ /* 0x000fe20000010100 */
[----:B------:R-:W-:Y:S01]  /*7750*/  FSETP.GE.FTZ.AND P1, PT, R208, RZ, PT ;  /* 0x000000ffd000720b */ /* 0x000fe20003f36000 */
[----:B------:R-:W-:Y:S01]  /*7760*/  FMUL.FTZ R23, R221, R4 ;  /* 0x00000004dd177220 */ /* 0x000fe20000410000 */
[-C--:B------:R-:W-:Y:S01]  /*7770*/  FSEL R6, R6, R104.reuse, P2 ;  /* 0x0000006806067208 */ /* 0x080fe20001000000 */
[----:B------:R-:W-:Y:S01]  /*7780*/  FADD.FTZ R4, -R104, R25 ;  /* 0x0000001968047221 */ /* 0x000fe20000010100 */
[-C--:B------:R-:W-:Y:S01]  /*7790*/  FSEL R5, R5, R104.reuse, P1 ;  /* 0x0000006805057208 */ /* 0x080fe20000800000 */
[----:B------:R-:W-:Y:S01]  /*77a0*/  FMUL.FTZ R169, R169, R7 ;  /* 0x00000007a9a97220 */ /* 0x000fe20000410000 */
[----:B------:R-:W-:Y:S01]  /*77b0*/  FSETP.GE.FTZ.AND P3, PT, R220, RZ, PT ;  /* 0x000000ffdc00720b */ /* 0x000fe20003f76000 */
[----:B------:R-:W-:Y:S01]  /*77c0*/  FADD.FTZ R7, -R104, R12 ;  /* 0x0000000c68077221 */ /* 0x000fe20000010100 */
[----:B------:R-:W-:Y:S01]  /*77d0*/  FSEL R4, R4, R104, P0 ;  /* 0x0000006804047208 */ /* 0x000fe20000000000 */
[----:B------:R-:W-:Y:S01]  /*77e0*/  FMUL.FTZ R19, R219, R6 ;  /* 0x00000006db137220 */ /* 0x000fe20000410000 */
[----:B------:R-:W-:Y:S01]  /*77f0*/  FSETP.GE.FTZ.AND P2, PT, R189, RZ, PT ;  /* 0x000000ffbd00720b */ /* 0x000fe20003f56000 */
[----:B------:R-:W-:Y:S01]  /*7800*/  FMUL.FTZ R208, R208, R5 ;  /* 0x00000005d0d07220 */ /* 0x000fe20000410000 */
[----:B------:R-:W-:Y:S01]  /*7810*/  FSETP.GE.FTZ.AND P1, PT, R184, RZ, PT ;  /* 0x000000ffb800720b */ /* 0x000fe20003f36000 */
[C---:B------:R-:W-:Y:S01]  /*7820*/  FADD.FTZ R6, -R104.reuse, R40 ;  /* 0x0000002868067221 */ /* 0x040fe20000010100 */
[----:B------:R-:W-:Y:S01]  /*7830*/  FSEL R7, R7, R104, P3 ;  /* 0x0000006807077208 */ /* 0x000fe20001800000 */
[----:B------:R-:W-:Y:S01]  /*7840*/  FADD.FTZ R5, -R104, R41 ;  /* 0x0000002968057221 */ /* 0x000fe20000010100 */
[----:B------:R-:W-:Y:S01]  /*7850*/  FSETP.GE.FTZ.AND P0, PT, R183, RZ, PT ;  /* 0x000000ffb700720b */ /* 0x000fe20003f16000 */
[----:B------:R-:W-:Y:S01]  /*7860*/  FMUL.FTZ R207, R207, R4 ;  /* 0x00000004cfcf7220 */ /* 0x000fe20000410000 */
[-C--:B------:R-:W-:Y:S01]  /*7870*/  FSEL R6, R6, R104.reuse, P2 ;  /* 0x0000006806067208 */ /* 0x080fe20001000000 */
[----:B------:R-:W-:Y:S01]  /*7880*/  FADD.FTZ R4, -R104, R44 ;  /* 0x0000002c68047221 */ /* 0x000fe20000010100 */
        /* <DEDUP_REMOVED lines=22> */
[-C--:B------:R-:W-:Y:S01]  /*79f0*/  FSEL R6, R6, R104.reuse, P1 ;  /* 0x0000006806067208 */ /* 0x080fe20000800000 */
[----:B------:R-:W-:Y:S01]  /*7a00*/  FMUL.FTZ R39, R180, R39 ;  /* 0x00000027b4277220 */ /* 0x000fe20000410000 */
[----:B------:R-:W-:Y:S01]  /*7a10*/  FSEL R5, R5, R104, P2 ;  /* 0x0000006805057208 */ /* 0x000fe20001000000 */
[----:B------:R-:W-:Y:S01]  /*7a20*/  FMUL.FTZ R18, R201, R7 ;  /* 0x00000007c9127220 */ /* 0x000fe20000410000 */
[----:B------:R-:W-:Y:S01]  /*7a30*/  FSETP.GE.FTZ.AND P1, PT, R225, RZ, PT ;  /* 0x000000ffe100720b */ /* 0x000fe20003f36000 */
[----:B------:R-:W-:Y:S01]  /*7a40*/  FADD.FTZ R7, -R0, R15 ;  /* 0x0000000f00077221 */ /* 0x000fe20000010100 */
[----:B------:R-:W-:Y:S01]  /*7a50*/  FSETP.GE.FTZ.AND P4, PT, R204, RZ, PT ;  /* 0x000000ffcc00720b */ /* 0x000fe20003f96000 */
[----:B------:R-:W-:Y:S01]  /*7a60*/  FMUL.FTZ R166, R166, R6 ;  /* 0x00000006a6a67220 */ /* 0x000fe20000410000 */
[----:B------:R-:W-:Y:S01]  /*7a70*/  FSETP.GE.FTZ.AND P3, PT, R182, RZ, PT ;  /* 0x000000ffb600720b */ /* 0x000fe20003f76000 */
[----:B------:R-:W-:Y:S01]  /*7a80*/  FMUL.FTZ R159, R159, R5 ;  /* 0x000000059f9f7220 */ /* 0x000fe20000410000 */
[----:B------:R-:W-:Y:S01]  /*7a90*/  FSEL R4, R4, R0, P1 ;  /* 0x0000000004047208 */ /* 0x000fe20000800000 */
[----:B------:R-:W-:Y:S01]  /*7aa0*/  FADD.FTZ R6, -R0, R11 ;  /* 0x0000000b00067221 */ /* 0x000fe20000010100 */
[----:B------:R-:W-:Y:S01]  /*7ab0*/  FSETP.GE.FTZ.AND P2, PT, R224, RZ, PT ;  /* 0x000000ffe000720b */ /* 0x000fe20003f56000 */
[----:B------:R-:W-:Y:S01]  /*7ac0*/  FADD.FTZ R5, -R0, R14 ;  /* 0x0000000e00057221 */ /* 0x000fe20000010100 */
[----:B------:R-:W-:Y:S01]  /*7ad0*/  FSEL R8, R8, R104, P4 ;  /* 0x0000006808087208 */ /* 0x000fe20002000000 */
[----:B------:R-:W-:Y:S01]  /*7ae0*/  FMUL.FTZ R14, R225, R4 ;  /* 0x00000004e10e7220 */ /* 0x000fe20000410000 */
[----:B------:R-:W-:Y:S01]  /*7af0*/  FSEL R45, R45, R104, P3 ;  /* 0x000000682d2d7208 */ /* 0x000fe20001800000 */
[----:B------:R-:W-:Y:S01]  /*7b00*/  @P0 FADD.FTZ R104, -R104, R61 ;  /* 0x0000003d68680221 */ /* 0x000fe20000010100 */
[----:B------:R-:W-:Y:S01]  /*7b10*/  FSETP.GE.FTZ.AND P1, PT, R226, RZ, PT ;  /* 0x000000ffe200720b */ /* 0x000fe20003f36000 */
[----:B------:R-:W-:Y:S01]  /*7b20*/  FADD.FTZ R4, -R0, R27 ;  /* 0x0000001b00047221 */ /* 0x000fe20000010100 */
[----:B------:R-:W-:Y:S01]  /*7b30*/  FSETP.GE.FTZ.AND P0, PT, R223, RZ, PT ;  /* 0x000000ffdf00720b */ /* 0x000fe20003f16000 */
[----:B------:R-:W-:Y:S01]  /*7b40*/  FMUL.FTZ R16, R204, R8 ;  /* 0x00000008cc107220 */ /* 0x000fe20000410000 */
        /* <DEDUP_REMOVED lines=11> */
[----:B------:R-:W-:Y:S01]  /*7c00*/  FADD.FTZ R6, -R0, R30 ;  /* 0x0000001e00067221 */ /* 0x000fe20000010100 */
[----:B------:R-:W-:Y:S01]  /*7c10*/  FSETP.GE.FTZ.AND P3, PT, R210, RZ, PT ;  /* 0x000000ffd200720b */ /* 0x000fe20003f76000 */
[----:B------:R-:W-:Y:S01]  /*7c20*/  FMUL.FTZ R12, R223, R5 ;  /* 0x00000005df0c7220 */ /* 0x000fe20000410000 */
[----:B------:R-:W-:Y:S01]  /*7c30*/  FSEL R5, R26, R0, P1 ;  /* 0x000000001a057208 */ /* 0x000fe20000800000 */
[----:B------:R-:W-:Y:S01]  /*7c40*/  FMUL.FTZ R21, R214, R4 ;  /* 0x00000004d6157220 */ /* 0x000fe20000410000 */
[----:B------:R-:W-:Y:S01]  /*7c50*/  FSETP.GE.FTZ.AND P0, PT, R209, RZ, PT ;  /* 0x000000ffd100720b */ /* 0x000fe20003f16000 */
[----:B------:R-:W-:Y:S01]  /*7c60*/  FADD.FTZ R4, -R0, R46 ;  /* 0x0000002e00047221 */ /* 0x000fe20000010100 */
[-C--:B------:R-:W-:Y:S01]  /*7c70*/  FSEL R7, R7, R0.reuse, P3 ;  /* 0x0000000007077208 */ /* 0x080fe20001800000 */
[----:B------:R-:W-:Y:S01]  /*7c80*/  FMUL.FTZ R11, R216, R5 ;  /* 0x00000005d80b7220 */ /* 0x000fe20000410000 */
[----:B------:R-:W-:Y:S01]  /*7c90*/  FSEL R6, R6, R0, P0 ;  /* 0x0000000006067208 */ /* 0x000fe20000000000 */
[----:B------:R-:W-:Y:S01]  /*7ca0*/  FADD.FTZ R5, -R0, R43 ;  /* 0x0000002b00057221 */ /* 0x000fe20000010100 */
[----:B------:R-:W-:Y:S01]  /*7cb0*/  FSETP.GE.FTZ.AND P0, PT, R185, RZ, PT ;  /* 0x000000ffb900720b */ /* 0x000fe20003f16000 */
[----:B------:R-:W-:Y:S01]  /*7cc0*/  FMUL.FTZ R17, R210, R7 ;  /* 0x00000007d2117220 */ /* 0x000fe20000410000 */
[----:B------:R-:W-:Y:S01]  /*7cd0*/  FSETP.GE.FTZ.AND P1, PT, R194, RZ, PT ;  /* 0x000000ffc200720b */ /* 0x000fe20003f36000 */
[----:B------:R-:W-:Y:S01]  /*7ce0*/  FADD.FTZ R7, -R0, R47 ;  /* 0x0000002f00077221 */ /* 0x000fe20000010100 */
[----:B------:R-:W-:Y:S01]  /*7cf0*/  FSETP.GE.FTZ.AND P2, PT, R195, RZ, PT ;  /* 0x000000ffc300720b */ /* 0x000fe20003f56000 */
[----:B------:R-:W-:Y:S01]  /*7d00*/  FMUL.FTZ R10, R209, R6 ;  /* 0x00000006d10a7220 */ /* 0x000fe20000410000 */
[----:B------:R-:W-:Y:S01]  /*7d10*/  FSEL R4, R4, R0, P0 ;  /* 0x0000000004047208 */ /* 0x000fe20000000000 */
[----:B------:R-:W-:Y:S01]  /*7d20*/  FMUL.FTZ R45, R182, R45 ;  /* 0x0000002db62d7220 */ /* 0x000fe20000410000 */
        /* <DEDUP_REMOVED lines=10> */
[----:B------:R-:W-:Y:S01]  /*7dd0*/  PLOP3.LUT P0, PT, PT, PT, UP2, 0x80, 0x0 ;  /* 0x000000000000781c */ /* 0x000fe20003f0f028 */
[----:B------:R-:W-:Y:S01]  /*7de0*/  FMUL.FTZ R8, R195, R6 ;  /* 0x00000006c3087220 */ /* 0x000fe20000410000 */
[----:B------:R-:W-:Y:S01]  /*7df0*/  FSETP.GE.FTZ.AND P4, PT, R176, RZ, PT ;  /* 0x000000ffb000720b */ /* 0x000fe20003f96000 */
[----:B------:R-:W-:Y:S01]  /*7e00*/  FADD.FTZ R6, -R0, R58 ;  /* 0x0000003a00067221 */ /* 0x000fe20000010100 */
[----:B------:R-:W-:Y:S01]  /*7e10*/  FSETP.GE.FTZ.AND P3, PT, R165, RZ, PT ;  /* 0x000000ffa500720b */ /* 0x000fe20003f76000 */
[----:B------:R-:W-:Y:S01]  /*7e20*/  FMUL.FTZ R104, R161, R104 ;  /* 0x00000068a1687220 */ /* 0x000fe20000410000 */
[----:B------:R-:W-:Y:S01]  /*7e30*/  FSETP.GE.FTZ.AND P2, PT, R160, RZ, PT ;  /* 0x000000ffa000720b */ /* 0x000fe20003f56000 */
[----:B------:R-:W-:Y:S01]  /*7e40*/  FMUL.FTZ R7, R186, R7 ;  /* 0x00000007ba077220 */ /* 0x000fe20000410000 */
[-C--:B------:R-:W-:Y:S01]  /*7e50*/  FSEL R6, R6, R0.reuse, P4 ;  /* 0x0000000006067208 */ /* 0x080fe20002000000 */
[----:B------:R-:W-:Y:S01]  /*7e60*/  IMAD.MOV.U32 R58, RZ, RZ, R241 ;  /* 0x000000ffff3a7224 */ /* 0x000fe200078e00f1 */
[-C--:B------:R-:W-:Y:S01]  /*7e70*/  FSEL R5, R5, R0.reuse, P3 ;  /* 0x0000000005057208 */ /* 0x080fe20001800000 */
[----:B------:R-:W-:Y:S01]  /*7e80*/  IMAD.MOV.U32 R59, RZ, RZ, R240 ;  /* 0x000000ffff3b7224 */ /* 0x000fe200078e00f0 */
[----:B------:R-:W-:Y:S01]  /*7e90*/  FSEL R4, R4, R0, P2 ;  /* 0x0000000004047208 */ /* 0x000fe20001000000 */
[----:B------:R-:W-:Y:S02]  /*7ea0*/  @P1 FADD.FTZ R0, -R0, R63 ;  /* 0x0000003f00001221 */ /* 0x000fe40000010100 */
[----:B------:R-:W-:Y:S02]  /*7eb0*/  FMUL.FTZ R34, R176, R6 ;  /* 0x00000006b0227220 */ /* 0x000fe40000410000 */
[----:B------:R-:W-:Y:S02]  /*7ec0*/  FMUL.FTZ R165, R165, R5 ;  /* 0x00000005a5a57220 */ /* 0x000fe40000410000 */
[----:B------:R-:W-:Y:S02]  /*7ed0*/  FMUL.FTZ R160, R160, R4 ;  /* 0x00000004a0a07220 */ /* 0x000fe40000410000 */
[----:B------:R-:W-:Y:S01]  /*7ee0*/  FMUL.FTZ R33, R110, R0 ;  /* 0x000000006e217220 */ /* 0x000fe20000410000 */
        /* <DEDUP_REMOVED lines=14> */
[----:B------:R-:W-:Y:S01]  /*7fd0*/  @!P2 LEA R4, P1, R6, R238, 0x7 ;  /* 0x000000ee0604a211 */ /* 0x000fe200078238ff */
        /* <DEDUP_REMOVED lines=19> */
.L_x_170:
        /* <DEDUP_REMOVED lines=149> */
.L_x_171:
[----:B------:R-:W-:Y:S01]  /*8a60*/  LDSM.16.M88.4 R16, [R147] ;  /* 0x000000009310783b */ /* 0x000fe20000000200 */
[----:B-1----:R-:W-:Y:S01]  /*8a70*/  @P0 IADD3 R4, R243, -0x80, RZ ;  /* 0xffffff80f3040810 */ /* 0x002fe20007ffe0ff */
[----:B------:R-:W-:Y:S01]  /*8a80*/  IMAD.MOV.U32 R5, RZ, RZ, 0x4 ;  /* 0x00000004ff057424 */ /* 0x000fe200078e00ff */
[----:B------:R-:W-:Y:S01]  /*8a90*/  @UP2 UIADD3 UR5, UP0, UR14, -0x200, URZ ;  /* 0xfffffe000e052890 */ /* 0x000fe2000ff1e03f */
[----:B------:R-:W1:Y:S01]  /*8aa0*/  LDSM.16.MT88.4 R20, [R0+0x6000] ;  /* 0x006000000014783b */ /* 0x000e620000004200 */
[----:B------:R-:W-:Y:S01]  /*8ab0*/  IMAD.U32 R57, RZ, RZ, UR24 ;  /* 0x00000018ff397e24 */ /* 0x000fe2000f8e00ff */
[----:B------:R-:W-:Y:S01]  /*8ac0*/  UISETP.GT.AND UP1, UPT, UR8, UR18, UPT ;  /* 0x000000120800728c */ /* 0x000fe2000bf24270 */
[----:B------:R-:W-:Y:S01]  /*8ad0*/  @P0 IMAD.WIDE R52, R4, R5, UR14 ;  /* 0x0000000e04340e25 */ /* 0x000fe2000f8e0205 */
[----:B------:R-:W2:Y:S01]  /*8ae0*/  LDSM.16.M88.4 R12, [R147+0x2000] ;  /* 0x00200000930c783b */ /* 0x000ea20000000200 */
[----:B------:R-:W-:Y:S02]  /*8af0*/  @UP2 UIADD3.X UR4, UR15, -0x1, URZ, UP0, !UPT ;  /* 0xffffffff0f042890 */ /* 0x000fe400087fe43f */
[----:B------:R-:W-:Y:S01]  /*8b00*/  IMAD.U32 R56, RZ, RZ, UR23 ;  /* 0x00000017ff387e24 */ /* 0x000fe2000f8e00ff */
[----:B------:R-:W-:Y:S01]  /*8b10*/  LDSM.16.M88.4 R24, [R154] ;  /* 0x000000009a18783b */ /* 0x000fe20000000200 */
[----:B------:R-:W-:Y:S01]  /*8b20*/  IMAD.U32 R55, RZ, RZ, UR22 ;  /* 0x00000016ff377e24 */ /* 0x000fe2000f8e00ff */
[----:B------:R-:W-:Y:S02]  /*8b30*/  @UP2 UMOV UR14, UR5 ;  /* 0x00000005000e2c82 */ /* 0x000fe40008000000 */
[----:B------:R-:W3:Y:S01]  /*8b40*/  LDSM.16.MT88.4 R28, [R0+0x6400] ;  /* 0x00640000001c783b */ /* 0x000ee20000004200 */
[----:B------:R-:W-:Y:S02]  /*8b50*/  @UP2 UMOV UR15, UR4 ;  /* 0x00000004000f2c82 */ /* 0x000fe40008000000 */
[----:B------:R-:W-:Y:S01]  /*8b60*/  ULOP3.LUT UR4, UR8, 0x1, URZ, 0xc0, !UPT ;  /* 0x0000000108047892 */ /* 0x000fe2000f8ec03f */
[----:B------:R-:W4:Y:S03]  /*8b70*/  LDSM.16.M88.4 R32, [R157] ;  /* 0x000000009d20783b */ /* 0x000f260000000200 */
[----:B------:R-:W-:Y:S01]  /*8b80*/  UISETP.NE.U32.AND UP0, UPT, UR4, 0x1, UPT ;  /* 0x000000010400788c */ /* 0x000fe2000bf05070 */
[----:B------:R-:W-:Y:S01]  /*8b90*/  LDSM.16.M88.4 R36, [R149] ;  /* 0x000000009524783b */ /* 0x000fe20000000200 */
[----:B------:R-:W-:Y:S03]  /*8ba0*/  UIADD3 UR4, UR8, -0x1, URZ ;  /* 0xffffffff08047890 */ /* 0x000fe6000fffe03f */
[----:B------:R-:W3:Y:S04]  /*8bb0*/  LDSM.16.MT88.4 R40, [R0+0x6800] ;  /* 0x006800000028783b */ /* 0x000ee80000004200 */
[----:B------:R-:W3:Y:S01]  /*8bc0*/  LDSM.16.M88.4 R44, [R149+0x2000] ;  /* 0x00200000952c783b */ /* 0x000ee20000000200 */
[----:B------:R-:W-:Y:S03]  /*8bd0*/  UMOV UR8, UR4 ;  /* 0x0000000400087c82 */ /* 0x000fe60008000000 */
[----:B------:R-:W-:Y:S04]  /*8be0*/  LDSM.16.M88.4 R48, [R148+0x2000] ;  /* 0x002000009430783b */ /* 0x000fe80000000200 */
[----:B------:R3:W5:Y:S01]  /*8bf0*/  @P0 LDG.E R248, [R52.64] ;  /* 0x0000000634f80981 */ /* 0x000762000c1e1900 */
[-C--:B-1----:R-:W-:Y:S03]  /*8c00*/  HMMA.16816.F32 R4, R16, R20.reuse, RZ ;  /* 0x000000141004723c */ /* 0x082fe600000018ff */
[----:B------:R1:W5:Y:S04]  /*8c10*/  @P0 LDG.E R249, [R52.64+0x20] ;  /* 0x0000200634f90981 */ /* 0x000368000c1e1900 */
[----:B------:R1:W5:Y:S01]  /*8c20*/  @P0 LDG.E R246, [R52.64+0x100] ;  /* 0x0001000634f60981 */ /* 0x000362000c1e1900 */
[C---:B--2---:R-:W-:Y:S03]  /*8c30*/  HMMA.16816.F32 R8, R12.reuse, R20, RZ ;  /* 0x000000140c08723c */ /* 0x044fe600000018ff */
[----:B------:R1:W5:Y:S05]  /*8c40*/  @P0 LDG.E R247, [R52.64+0x120] ;  /* 0x0001200634f70981 */ /* 0x00036a000c1e1900 */
[-C--:B------:R-:W-:Y:S08]  /*8c50*/  HMMA.16816.F32 R12, R12, R22.reuse, RZ ;  /* 0x000000160c0c723c */ /* 0x080ff000000018ff */
[----:B------:R-:W-:Y:S01]  /*8c60*/  HMMA.16816.F32 R16, R16, R22, RZ ;  /* 0x000000161010723c */ /* 0x000fe200000018ff */
[----:B------:R-:W-:Y:S07]  /*8c70*/  LDSM.16.M88.4 R20, [R148] ;  /* 0x000000009414783b */ /* 0x000fee0000000200 */
[-C--:B---3--:R-:W-:Y:S01]  /*8c80*/  HMMA.16816.F32 R4, R24, R28.reuse, R4 ;  /* 0x0000001c1804723c */ /* 0x088fe20000001804 */
[----:B-1----:R-:W-:Y:S03]  /*8c90*/  IMAD.U32 R53, RZ, RZ, UR21 ;  /* 0x00000015ff357e24 */ /* 0x002fe6000f8e00ff */
[----:B------:R-:W-:Y:S04]  /*8ca0*/  IMAD.U32 R52, RZ, RZ, UR20 ;  /* 0x00000014ff347e24 */ /* 0x000fe8000f8e00ff */
[C---:B----4-:R-:W-:Y:S08]  /*8cb0*/  HMMA.16816.F32 R8, R32.reuse, R28, R8 ;  /* 0x0000001c2008723c */ /* 0x050ff00000001808 */
[-C--:B------:R-:W-:Y:S01]  /*8cc0*/  HMMA.16816.F32 R12, R32, R30.reuse, R12 ;  /* 0x0000001e200c723c */ /* 0x080fe2000000180c */
[----:B------:R-:W1:Y:S07]  /*8cd0*/  LDSM.16.MT88.4 R32, [R0+0x6c00] ;  /* 0x006c00000020783b */ /* 0x000e6e0000004200 */
[----:B------:R-:W-:Y:S01]  /*8ce0*/  HMMA.16816.F32 R16, R24, R30, R16 ;  /* 0x0000001e1810723c */ /* 0x000fe20000001810 */
[----:B------:R-:W-:Y:S04]  /*8cf0*/  LDSM.16.M88.4 R24, [R147+0x4000] ;  /* 0x004000009318783b */ /* 0x000fe80000000200 */
[----:B------:R-:W2:Y:S03]  /*8d00*/  LDSM.16.MT88.4 R28, [R0+0x7000] ;  /* 0x00700000001c783b */ /* 0x000ea60000004200 */
[-C--:B------:R-:W-:Y:S08]  /*8d10*/  HMMA.16816.F32 R4, R36, R40.reuse, R4 ;  /* 0x000000282404723c */ /* 0x080ff00000001804 */
[C---:B------:R-:W-:Y:S08]  /*8d20*/  HMMA.16816.F32 R8, R44.reuse, R40, R8 ;  /* 0x000000282c08723c */ /* 0x040ff00000001808 */
[-C--:B------:R-:W-:Y:S01]  /*8d30*/  HMMA.16816.F32 R12, R44, R42.reuse, R12 ;  /* 0x0000002a2c0c723c */ /* 0x080fe2000000180c */
[----:B------:R-:W3:Y:S07]  /*8d40*/  LDSM.16.M88.4 R44, [R147+0x6000] ;  /* 0x00600000932c783b */ /* 0x000eee0000000200 */
[----:B------:R-:W-:Y:S01]  /*8d50*/  HMMA.16816.F32 R16, R36, R42, R16 ;  /* 0x0000002a2410723c */ /* 0x000fe20000001810 */
[----:B------:R-:W-:Y:S04]  /*8d60*/  LDSM.16.M88.4 R36, [R156] ;  /* 0x000000009c24783b */ /* 0x000fe80000000200 */
[----:B------:R-:W4:Y:S03]  /*8d70*/  LDSM.16.MT88.4 R40, [R0+0x7400] ;  /* 0x007400000028783b */ /* 0x000f260000004200 */
[-C--:B-1----:R-:W-:Y:S08]  /*8d80*/  HMMA.16816.F32 R4, R20, R32.reuse, R4 ;  /* 0x000000201404723c */ /* 0x082ff00000001804 */
[C---:B------:R-:W-:Y:S08]  /*8d90*/  HMMA.16816.F32 R8, R48.reuse, R32, R8 ;  /* 0x000000203008723c */ /* 0x040ff00000001808 */
[-C--:B------:R-:W-:Y:S01]  /*8da0*/  HMMA.16816.F32 R12, R48, R34.reuse, R12 ;  /* 0x00000022300c723c */ /* 0x080fe2000000180c */
[----:B------:R-:W1:Y:S07]  /*8db0*/  LDSM.16.M88.4 R48, [R155] ;  /* 0x000000009b30783b */ /* 0x000e6e0000000200 */
[----:B------:R-:W-:Y:S01]  /*8dc0*/  HMMA.16816.F32 R16, R20, R34, R16 ;  /* 0x000000221410723c */ /* 0x000fe20000001810 */
[----:B------:R-:W-:Y:S04]  /*8dd0*/  LDSM.16.M88.4 R20, [R149+0x4000] ;  /* 0x004000009514783b */ /* 0x000fe80000000200 */
[----:B------:R-:W1:Y:S03]  /*8de0*/  LDSM.16.MT88.4 R32, [R0+0x7800] ;  /* 0x007800000020783b */ /* 0x000e660000004200 */
[-C--:B--2---:R-:W-:Y:S08]  /*8df0*/  HMMA.16816.F32 R4, R24, R28.reuse, R4 ;  /* 0x0000001c1804723c */ /* 0x084ff00000001804 */
[C---:B---3--:R-:W-:Y:S08]  /*8e00*/  HMMA.16816.F32 R8, R44.reuse, R28, R8 ;  /* 0x0000001c2c08723c */ /* 0x048ff00000001808 */
[-C--:B------:R-:W-:Y:S01]  /*8e10*/  HMMA.16816.F32 R12, R44, R30.reuse, R12 ;  /* 0x0000001e2c0c723c */ /* 0x080fe2000000180c */
[----:B------:R-:W2:Y:S07]  /*8e20*/  LDSM.16.M88.4 R44, [R149+0x6000] ;  /* 0x00600000952c783b */ /* 0x000eae0000000200 */
[----:B------:R-:W-:Y:S01]  /*8e30*/  HMMA.16816.F32 R16, R24, R30, R16 ;  /* 0x0000001e1810723c */ /* 0x000fe20000001810 */
[----:B------:R3:W-:Y:S04]  /*8e40*/  LDSM.16.MT88.4 R28, [R0+0x7c00] ;  /* 0x007c0000001c783b */ /* 0x0007e80000004200 */
[----:B------:R-:W2:Y:S03]  /*8e50*/  LDSM.16.M88.4 R24, [R148+0x4000] ;  /* 0x004000009418783b */ /* 0x000ea60000000200 */
[-C--:B----4-:R-:W-:Y:S08]  /*8e60*/  HMMA.16816.F32 R4, R36, R40.reuse, R4 ;  /* 0x000000282404723c */ /* 0x090ff00000001804 */
[C---:B-1----:R-:W-:Y:S07]  /*8e70*/  HMMA.16816.F32 R8, R48.reuse, R40, R8 ;  /* 0x000000283008723c */ /* 0x042fee0000001808 */
[----:B------:R-:W-:Y:S01]  /*8e80*/  IMAD.U32 R40, RZ, RZ, UR29 ;  /* 0x0000001dff287e24 */ /* 0x000fe2000f8e00ff */
[-C--:B------:R-:W-:Y:S01]  /*8e90*/  HMMA.16816.F32 R12, R48, R42.reuse, R12 ;  /* 0x0000002a300c723c */ /* 0x080fe2000000180c */
[----:B------:R-:W1:Y:S03]  /*8ea0*/  LDSM.16.M88.4 R48, [R148+0x6000] ;  /* 0x006000009430783b */ /* 0x000e660000000200 */
[----:B---3--:R-:W-:Y:S04]  /*8eb0*/  IMAD.U32 R0, RZ, RZ, UR19 ;  /* 0x00000013ff007e24 */ /* 0x008fe8000f8e00ff */
[----:B------:R-:W-:Y:S04]  /*8ec0*/  HMMA.16816.F32 R16, R36, R42, R16 ;  /* 0x0000002a2410723c */ /* 0x000fe80000001810 */
[----:B------:R-:W-:Y:S01]  /*8ed0*/  LEA R241, P1, R0, R58, 0x2 ;  /* 0x0000003a00f17211 */ /* 0x000fe200078210ff */
[----:B------:R-:W-:Y:S02]  /*8ee0*/  IMAD.U32 R0, RZ, RZ, UR34 ;  /* 0x00000022ff007e24 */ /* 0x000fe4000f8e00ff */
[----:B------:R-:W-:Y:S01]  /*8ef0*/  IMAD.U32 R42, RZ, RZ, UR30 ;  /* 0x0000001eff2a7e24 */ /* 0x000fe2000f8e00ff */
[-C--:B------:R-:W-:Y:S01]  /*8f00*/  HMMA.16816.F32 R4, R20, R32.reuse, R4 ;  /* 0x000000201404723c */ /* 0x080fe20000001804 */
[----:B------:R-:W-:Y:S03]  /*8f10*/  IMAD.U32 R38, RZ, RZ, UR28 ;  /* 0x0000001cff267e24 */ /* 0x000fe6000f8e00ff */
[----:B------:R-:W-:Y:S02]  /*8f20*/  IMAD.U32 R36, RZ, RZ, UR27 ;  /* 0x0000001bff247e24 */ /* 0x000fe4000f8e00ff */
[----:B------:R-:W-:Y:S02]  /*8f30*/  IMAD.U32 R58, RZ, RZ, UR25 ;  /* 0x00000019ff3a7e24 */ /* 0x000fe4000f8e00ff */
[C---:B--2---:R-:W-:Y:S07]  /*8f40*/  HMMA.16816.F32 R8, R44.reuse, R32, R8 ;  /* 0x000000202c08723c */ /* 0x044fee0000001808 */
[----:B------:R-:W-:Y:S01]  /*8f50*/  IMAD.U32 R32, RZ, RZ, UR25 ;  /* 0x00000019ff207e24 */ /* 0x000fe2000f8e00ff */
[-C--:B------:R-:W-:Y:S01]  /*8f60*/  HMMA.16816.F32 R12, R44, R34.reuse, R12 ;  /* 0x000000222c0c723c */ /* 0x080fe2000000180c */
[----:B------:R-:W-:Y:S06]  /*8f70*/  IMAD.U32 R33, RZ, RZ, UR20 ;  /* 0x00000014ff217e24 */ /* 0x000fec000f8e00ff */
[----:B------:R-:W-:Y:S01]  /*8f80*/  IMAD.U32 R46, RZ, RZ, UR32 ;  /* 0x00000020ff2e7e24 */ /* 0x000fe2000f8e00ff */
[----:B------:R-:W-:Y:S01]  /*8f90*/  HMMA.16816.F32 R16, R20, R34, R16 ;  /* 0x000000221410723c */ /* 0x000fe20000001810 */
[----:B------:R-:W-:Y:S06]  /*8fa0*/  IMAD.U32 R44, RZ, RZ, UR31 ;  /* 0x0000001fff2c7e24 */ /* 0x000fec000f8e00ff */
[----:B------:R-:W-:Y:S01]  /*8fb0*/  IMAD.U32 R20, RZ, RZ, UR19 ;  /* 0x00000013ff147e24 */ /* 0x000fe2000f8e00ff */
[-C--:B------:R-:W-:Y:S01]  /*8fc0*/  HMMA.16816.F32 R4, R24, R28.reuse, R4 ;  /* 0x0000001c1804723c */ /* 0x080fe20000001804 */
[----:B------:R-:W-:Y:S03]  /*8fd0*/  IMAD.U32 R22, RZ, RZ, UR33 ;  /* 0x00000021ff167e24 */ /* 0x000fe6000f8e00ff */
[----:B------:R-:W-:Y:S01]  /*8fe0*/  IMAD.U32 R23, RZ, RZ, UR32 ;  /* 0x00000020ff177e24 */ /* 0x000fe2000f8e00ff */
[----:B------:R-:W-:Y:S01]  /*8ff0*/  LEA.HI.X.SX32 R240, R20, R59, 0x2, P1 ;  /* 0x0000003b14f07211 */ /* 0x000fe200008f16ff */
[----:B------:R-:W-:Y:S02]  /*9000*/  IMAD.MOV.U32 R20, RZ, RZ, R241 ;  /* 0x000000ffff147224 */ /* 0x000fe400078e00f1 */
[C---:B-1----:R-:W-:Y:S01]  /*9010*/  HMMA.16816.F32 R8, R48.reuse, R28, R8 ;  /* 0x0000001c3008723c */ /* 0x042fe20000001808 */
[----:B------:R-:W-:Y:S03]  /*9020*/  IMAD.U32 R34, RZ, RZ, UR26 ;  /* 0x0000001aff227e24 */ /* 0x000fe6000f8e00ff */
[----:B------:R-:W-:Y:S01]  /*9030*/  IMAD.MOV.U32 R21, RZ, RZ, R240 ;  /* 0x000000ffff157224 */ /* 0x000fe200078e00f0 */
[-C--:B------:R-:W-:Y:S01]  /*9040*/  LEA R46, P5, R46, R20.reuse, 0x2 ;  /* 0x000000142e2e7211 */ /* 0x080fe200078a10ff */
[----:B------:R-:W-:Y:S01]  /*9050*/  IMAD.U32 R35, RZ, RZ, UR27 ;  /* 0x0000001bff237e24 */ /* 0x000fe2000f8e00ff */
[-C--:B------:R-:W-:Y:S01]  /*9060*/  LEA R44, P4, R44, R20.reuse, 0x2 ;  /* 0x000000142c2c7211 */ /* 0x080fe200078810ff */
[-C--:B------:R-:W-:Y:S01]  /*9070*/  HMMA.16816.F32 R12, R48, R30.reuse, R12 ;  /* 0x0000001e300c723c */ /* 0x080fe2000000180c */
[----:B------:R-:W-:Y:S03]  /*9080*/  IMAD.U32 R59, RZ, RZ, UR26 ;  /* 0x0000001aff3b7e24 */ /* 0x000fe6000f8e00ff */
[-C--:B------:R-:W-:Y:S01]  /*9090*/  LEA.HI.X.SX32 R47, R23, R21.reuse, 0x2, P5 ;  /* 0x00000015172f7211 */ /* 0x080fe200028f16ff */
[----:B------:R-:W-:Y:S01]  /*90a0*/  IMAD.U32 R28, RZ, RZ, UR23 ;  /* 0x00000017ff1c7e24 */ /* 0x000fe2000f8e00ff */
[-C--:B------:R-:W-:Y:S01]  /*90b0*/  LEA R42, P3, R42, R20.reuse, 0x2 ;  /* 0x000000142a2a7211 */ /* 0x080fe200078610ff */
        /* <DEDUP_REMOVED lines=11> */
[----:B------:R-:W-:Y:S01]  /*9170*/  RED.E.ADD.F32.FTZ.RN.STRONG.GPU [R50.64], R5 ;  /* 0x000000053200798e */ /* 0x000fe2000c10e786 */
[-C--:B------:R-:W-:Y:S01]  /*9180*/  LEA.HI.X.SX32 R45, R24, R21.reuse, 0x2, P4 ;  /* 0x00000015182d7211 */ /* 0x080fe200020f16ff */
[----:B------:R-:W-:Y:S01]  /*9190*/  IMAD.U32 R27, RZ, RZ, UR29 ;  /* 0x0000001dff1b7e24 */ /* 0x000fe2000f8e00ff */
[-C--:B------:R-:W-:Y:S01]  /*91a0*/  LEA R40, P2, R40, R20.reuse, 0x2 ;  /* 0x0000001428287211 */ /* 0x080fe200078410ff */
        /* <DEDUP_REMOVED lines=13> */
[-C--:B------:R-:W-:Y:S02]  /*9280*/  LEA.HI.X.SX32 R37, R35, R21.reuse, 0x2, P0 ;  /* 0x0000001523257211 */ /* 0x080fe400000f16ff */
[-C--:B------:R-:W-:Y:S01]  /*9290*/  LEA R32, P5, R32, R20.reuse, 0x2 ;  /* 0x0000001420207211 */ /* 0x080fe200078a10ff */
[----:B------:R-:W-:Y:S01]  /*92a0*/  RED.E.ADD.F32.FTZ.RN.STRONG.GPU [R40.64], R10 ;  /* 0x0000000a2800798e */ /* 0x000fe2000c10e786 */
[-C--:B------:R-:W-:Y:S02]  /*92b0*/  LEA.HI.X.SX32 R35, R59, R21.reuse, 0x2, P6 ;  /* 0x000000153b237211 */ /* 0x080fe400030f16ff */
[-C--:B------:R-:W-:Y:S01]  /*92c0*/  LEA R30, P4, R30, R20.reuse, 0x2 ;  /* 0x000000141e1e7211 */ /* 0x080fe200078810ff */
        /* <DEDUP_REMOVED lines=8> */
[----:B------:R-:W-:Y:S01]  /*9350*/  LEA R24, P1, R29, R20, 0x2 ;  /* 0x000000141d187211 */ /* 0x000fe200078210ff */
[----:B------:R-:W-:Y:S01]  /*9360*/  RED.E.ADD.F32.FTZ.RN.STRONG.GPU [R32.64], R18 ;  /* 0x000000122000798e */ /* 0x000fe2000c10e786 */
[-C--:B------:R-:W-:Y:S02]  /*9370*/  LEA.HI.X.SX32 R29, R56, R21.reuse, 0x2, P3 ;  /* 0x00000015381d7211 */ /* 0x080fe400018f16ff */
[-C--:B------:R-:W-:Y:S01]  /*9380*/  LEA.HI.X.SX32 R27, R55, R21.reuse, 0x2, P2 ;  /* 0x00000015371b7211 */ /* 0x080fe200010f16ff */
[----:B------:R-:W-:Y:S01]  /*9390*/  RED.E.ADD.F32.FTZ.RN.STRONG.GPU [R30.64], R19 ;  /* 0x000000131e00798e */ /* 0x000fe2000c10e786 */
[-C--:B------:R-:W-:Y:S02]  /*93a0*/  LEA.HI.X.SX32 R25, R53, R21.reuse, 0x2, P1 ;  /* 0x0000001535197211 */ /* 0x080fe400008f16ff */
[----:B------:R-:W-:Y:S01]  /*93b0*/  LEA.HI.X.SX32 R23, R52, R21, 0x2, P0 ;  /* 0x0000001534177211 */ /* 0x000fe200000f16ff */
[----:B------:R-:W-:Y:S01]  /*93c0*/  RED.E.ADD.F32.FTZ.RN.STRONG.GPU [R28.64], R12 ;  /* 0x0000000c1c00798e */ /* 0x000fe2000c10e786 */
[----:B------:R-:W-:Y:S01]  /*93d0*/  PLOP3.LUT P1, PT, PT, PT, UP0, 0x80, 0x0 ;  /* 0x000000000000781c */ /* 0x000fe20003f2f008 */
[----:B------:R-:W-:Y:S01]  /*93e0*/  @UP2 UIADD3 UR16, UP0, UR16, -0x200, URZ ;  /* 0xfffffe0010102890 */ /* 0x000fe2000ff1e03f */
[----:B------:R-:W-:Y:S01]  /*93f0*/  PLOP3.LUT P0, PT, PT, PT, UP1, 0x80, 0x0 ;  /* 0x000000000000781c */ /* 0x000fe20003f0f018 */
[----:B------:R-:W-:Y:S01]  /*9400*/  LDSM.16.MT88.4 R4, [R2+0x8000] ;  /* 0x008000000204783b */ /* 0x000fe20000004200 */
[C---:B------:R-:W-:Y:S01]  /*9410*/  IADD3 R0, R3.reuse, -0x2000, RZ ;  /* 0xffffe00003007810 */ /* 0x040fe20007ffe0ff */
[----:B------:R-:W-:Y:S02]  /*9420*/  @UP2 UIADD3.X UR13, UR13, -0x1, URZ, UP0, !UPT ;  /* 0xffffffff0d0d2890 */ /* 0x000fe400087fe43f */
[----:B------:R-:W1:Y:S04]  /*9430*/  LDSM.16.MT88.4 R8, [R3] ;  /* 0x000000000308783b */ /* 0x000e680000004200 */
[----:B------:R-:W-:Y:S02]  /*9440*/  RED.E.ADD.F32.FTZ.RN.STRONG.GPU [R26.64], R13 ;  /* 0x0000000d1a00798e */ /* 0x000fe4000c10e786 */
[----:B------:R-:W-:Y:S02]  /*9450*/  @P1 IADD3 R0, R3, 0x2000, RZ ;  /* 0x0000200003001810 */ /* 0x000fe40007ffe0ff */
[----:B------:R-:W-:Y:S04]  /*9460*/  RED.E.ADD.F32.FTZ.RN.STRONG.GPU [R24.64], R14 ;  /* 0x0000000e1800798e */ /* 0x000fe8000c10e786 */
[----:B------:R-:W-:Y:S04]  /*9470*/  RED.E.ADD.F32.FTZ.RN.STRONG.GPU [R22.64], R15 ;  /* 0x0000000f1600798e */ /* 0x000fe8000c10e786 */
        /* <DEDUP_REMOVED lines=60> */
[----:B------:R-:W-:Y:S01]  /*9840*/  UISETP.NE.AND UP0, UPT, UR40, -0x1, UPT ;  /* 0xffffffff2800788c */ /* 0x000fe2000bf05270 */
[----:B------:R-:W-:Y:S01]  /*9850*/  FMUL.FTZ R17, R85, c[0x0][0x2e0] ;  /* 0x0000b80055117a20 */ /* 0x000fe20000410000 */
[----:B------:R-:W-:Y:S01]  /*9860*/  ULDC.64 UR14, c[0x0][0x3a0] ;  /* 0x0000e800000e7ab9 */ /* 0x000fe20000000a00 */
[----:B------:R-:W-:-:S02]  /*9870*/  FMUL.FTZ R86, R86, c[0x0][0x2e0] ;  /* 0x0000b80056567a20 */ /* 0x000fc40000410000 */
[----:B------:R-:W-:Y:S01]  /*9880*/  FMUL.FTZ R16, R87, c[0x0][0x2e0] ;  /* 0x0000b80057107a20 */ /* 0x000fe20000410000 */
[----:B------:R-:W-:Y:S01]  /*9890*/  F2FP.PACK_AB R17, R17, R84 ;  /* 0x000000541111723e */ /* 0x000fe200000000ff */
[----:B------:R-:W-:Y:S01]  /*98a0*/  BAR.SYNC.DEFER_BLOCKING 0x0 ;  /* 0x0000000000007b1d */ /* 0x000fe20000010000 */
[----:B------:R-:W-:Y:S01]  /*98b0*/  FMUL.FTZ R96, R96, c[0x0][0x2e0] ;  /* 0x0000b80060607a20 */ /* 0x000fe20000410000 */
[----:B------:R-:W-:Y:S01]  /*98c0*/  PLOP3.LUT P0, PT, PT, PT, UP0, 0x80, 0x0 ;  /* 0x000000000000781c */ /* 0x000fe20003f0f008 */
[----:B------:R-:W-:Y:S01]  /*98d0*/  FMUL.FTZ R13, R97, c[0x0][0x2e0] ;  /* 0x0000b800610d7a20 */ /* 0x000fe20000410000 */
[----:B------:R-:W-:Y:S01]  /*98e0*/  F2FP.PACK_AB R16, R16, R86 ;  /* 0x000000561010723e */ /* 0x000fe200000000ff */
[----:B------:R-:W-:Y:S01]  /*98f0*/  FMUL.FTZ R98, R98, c[0x0][0x2e0] ;  /* 0x0000b80062627a20 */ /* 0x000fe20000410000 */
[----:B------:R-:W-:Y:S01]  /*9900*/  @UP0 UIADD3 UR8, UR35, UR40, URZ ;  /* 0x0000002823080290 */ /* 0x000fe2000fffe03f */
[----:B------:R-:W-:Y:S01]  /*9910*/  FMUL.FTZ R12, R99, c[0x0][0x2e0] ;  /* 0x0000b800630c7a20 */ /* 0x000fe20000410000 */
[----:B------:R-:W-:Y:S01]  /*9920*/  F2FP.PACK_AB R13, R13, R96 ;  /* 0x000000600d0d723e */ /* 0x000fe200000000ff */
[----:B------:R-:W-:Y:S01]  /*9930*/  FMUL.FTZ R88, R88, c[0x0][0x2e0] ;  /* 0x0000b80058587a20 */ /* 0x000fe20000410000 */
[----:B------:R-:W-:Y:S01]  /*9940*/  @UP0 UIMAD.WIDE.U32 UR4, UR8, UR14, URZ ;  /* 0x0000000e080402a5 */ /* 0x000fe2000f8e003f */
[----:B------:R-:W-:Y:S01]  /*9950*/  FMUL.FTZ R15, R89, c[0x0][0x2e0] ;  /* 0x0000b800590f7a20 */ /* 0x000fe20000410000 */
[----:B------:R-:W-:Y:S01]  /*9960*/  F2FP.PACK_AB R12, R12, R98 ;  /* 0x000000620c0c723e */ /* 0x000fe200000000ff */
[----:B------:R-:W-:Y:S01]  /*9970*/  FMUL.FTZ R90, R90, c[0x0][0x2e0] ;  /* 0x0000b8005a5a7a20 */ /* 0x000fe20000410000 */
[----:B------:R-:W-:Y:S01]  /*9980*/  @UP0 UIMAD UR16, UR8, UR15, UR5 ;  /* 0x0000000f081002a4 */ /* 0x000fe2000f8e0205 */
[----:B------:R-:W-:Y:S01]  /*9990*/  FMUL.FTZ R14, R91, c[0x0][0x2e0] ;  /* 0x0000b8005b0e7a20 */ /* 0x000fe20000410000 */
[----:B------:R-:W-:Y:S01]  /*99a0*/  F2FP.PACK_AB R15, R15, R88 ;  /* 0x000000580f0f723e */ /* 0x000fe200000000ff */
[----:B------:R-:W-:Y:S01]  /*99b0*/  FMUL.FTZ R92, R92, c[0x0][0x2e0] ;  /* 0x0000b8005c5c7a20 */ /* 0x000fe20000410000 */
[----:B------:R-:W-:Y:S01]  /*99c0*/  @UP0 UMOV UR13, UR4 ;  /* 0x00000004000d0c82 */ /* 0x000fe20008000000 */
[----:B------:R-:W-:Y:S01]  /*99d0*/  FMUL.FTZ R11, R93, c[0x0][0x2e0] ;  /* 0x0000b8005d0b7a20 */ /* 0x000fe20000410000 */
[----:B------:R-:W-:Y:S01]  /*99e0*/  F2FP.PACK_AB R14, R14, R90 ;  /* 0x0000005a0e0e723e */ /* 0x000fe200000000ff */
[----:B------:R-:W-:-:S02]  /*99f0*/  FMUL.FTZ R94, R94, c[0x0][0x2e0] ;  /* 0x0000b8005e5e7a20 */ /* 0x000fc40000410000 */
[----:B------:R-:W-:Y:S01]  /*9a00*/  FMUL.FTZ R10, R95, c[0x0][0x2e0] ;  /* 0x0000b8005f0a7a20 */ /* 0x000fe20000410000 */
[----:B------:R-:W-:Y:S01]  /*9a10*/  F2FP.PACK_AB R11, R11, R92 ;  /* 0x0000005c0b0b723e */ /* 0x000fe200000000ff */
[----:B------:R-:W-:Y:S02]  /*9a20*/  FMUL.FTZ R68, R68, c[0x0][0x2dc] ;  /* 0x0000b70044447a20 */ /* 0x000fe40000410000 */
[----:B------:R-:W-:Y:S01]  /*9a30*/  FMUL.FTZ R9, R69, c[0x0][0x2dc] ;  /* 0x0000b70045097a20 */ /* 0x000fe20000410000 */
[----:B------:R-:W-:Y:S01]  /*9a40*/  F2FP.PACK_AB R10, R10, R94 ;  /* 0x0000005e0a0a723e */ /* 0x000fe200000000ff */
[----:B------:R-:W-:Y:S02]  /*9a50*/  FMUL.FTZ R70, R70, c[0x0][0x2dc] ;  /* 0x0000b70046467a20 */ /* 0x000fe40000410000 */
        /* <DEDUP_REMOVED lines=19> */
[----:B------:R-:W-:-:S04]  /*9b90*/  F2FP.PACK_AB R3, R3, R76 ;  /* 0x0000004c0303723e */ /* 0x000fc800000000ff */
[----:B------:R-:W-:Y:S01]  /*9ba0*/  F2FP.PACK_AB R0, R0, R78 ;  /* 0x0000004e0000723e */ /* 0x000fe200000000ff */
        /* <DEDUP_REMOVED lines=21> */
[----:B------:R-:W-:-:S03]  /*9d00*/  UIMAD UR11, UR35, UR5, UR8 ;  /* 0x00000005230b72a4 */ /* 0x000fc6000f8e0208 */
[----:B------:R-:W-:Y:S02]  /*9d10*/  ULDC.64 UR8, c[0x0][0x388] ;  /* 0x0000e20000087ab9 */ /* 0x000fe40000000a00 */
[----:B------:R-:W-:-:S04]  /*9d20*/  UIMAD UR5, UR13, UR8, URZ ;  /* 0x000000080d0572a4 */ /* 0x000fc8000f8e023f */
[----:B------:R-:W-:Y:S02]  /*9d30*/  UIMAD UR9, UR49, UR9, UR5 ;  /* 0x00000009310972a4 */ /* 0x000fe4000f8e0205 */
[----:B------:R-:W-:-:S04]  /*9d40*/  UIMAD.WIDE.U32 UR4, UR35, UR4, URZ ;  /* 0x00000004230472a5 */ /* 0x000fc8000f8e003f */
[----:B------:R-:W-:-:S04]  /*9d50*/  UIADD3 UR5, UR5, UR11, URZ ;  /* 0x0000000b05057290 */ /* 0x000fc8000fffe03f */
[----:B------:R-:W-:-:S04]  /*9d60*/  UIMAD.WIDE.U32 UR4, UR49, UR8, UR4 ;  /* 0x00000008310472a5 */ /* 0x000fc8000f8e0004 */
[----:B------:R-:W-:-:S03]  /*9d70*/  UIADD3 UR16, UR5, UR9, URZ ;  /* 0x0000000905107290 */ /* 0x000fc6000fffe03f */
[----:B------:R-:W-:Y:S02]  /*9d80*/  UMOV UR13, UR4 ;  /* 0x00000004000d7c82 */ /* 0x000fe40008000000 */
.L_x_173:
        /* <DEDUP_REMOVED lines=18> */
.L_x_174:
        /* <DEDUP_REMOVED lines=14> */
[----:B------:R-:W-:-:S03]  /*9f90*/  UIMAD UR11, UR4, UR15, UR11 ;  /* 0x0000000f040b72a4 */ /* 0x000fc6000f8e020b */
[----:B------:R-:W-:Y:S01]  /*9fa0*/  ULDC.64 UR14, c[0x0][0x3b8] ;  /* 0x0000ee00000e7ab9 */ /* 0x000fe20000000a00 */
[----:B------:R-:W-:Y:S02]  /*9fb0*/  IADD3 R6, P0, R6, UR13, RZ ;  /* 0x0000000d06067c10 */ /* 0x000fe4000ff1e0ff */
[----:B------:R-:W-:Y:S01]  /*9fc0*/  IMAD.U32 R0, RZ, RZ, UR11 ;  /* 0x0000000bff007e24 */ /* 0x000fe2000f8e00ff */
[----:B------:R-:W-:Y:S01]  /*9fd0*/  UIMAD UR11, UR17, UR14, URZ ;  /* 0x0000000e110b72a4 */ /* 0x000fe2000f8e023f */
[----:B------:R2:W3:Y:S03]  /*9fe0*/  LDS.128 R16, [R54+0x7000] ;  /* 0x0070000036107984 */ /* 0x0004e60000000c00 */
        /* <DEDUP_REMOVED lines=23> */
.L_x_176:
[----:B--2---:R-:W-:Y:S05]  /*a160*/  BSYNC B0 ;  /* 0x0000000000007941 */ /* 0x004fea0003800000 */
.L_x_175:
        /* <DEDUP_REMOVED lines=14> */
.L_x_178:
[----:B------:R-:W-:Y:S05]  /*a250*/  BSYNC B0 ;  /* 0x0000000000007941 */ /* 0x000fea0003800000 */
.L_x_177:
        /* <DEDUP_REMOVED lines=25> */
.L_x_180:
[----:B------:R-:W-:Y:S05]  /*a3f0*/  BSYNC B0 ;  /* 0x0000000000007941 */ /* 0x000fea0003800000 */
.L_x_179:
        /* <DEDUP_REMOVED lines=11> */
.L_x_153:
[----:B------:R-:W-:Y:S05]  /*a4b0*/  BSYNC B1 ;  /* 0x0000000000017941 */ /* 0x000fea0003800000 */
.L_x_139:
        /* <DEDUP_REMOVED lines=11> */
.L_x_181:
[----:B------:R-:W-:Y:S05]  /*a570*/  EXIT ;  /* 0x000000000000794d */ /* 0x000fea0003800000 */
.L_x_183:
        /* <DEDUP_REMOVED lines=16> */
.L_x_689:


//--------------------- .text._ZN5flash44flash_bwd_dq_dk_dv_loop_seqk_parallel_kernelI23Flash_bwd_kernel_traitsILi32ELi128ELi128ELi8ELi4ELi4ELi4ELb1ELb0EN7cutlass6half_tE19Flash_kernel_traitsILi32ELi128ELi128ELi8ES3_EELb0ELb1ELb0ELb0ELb0ELb0ELb1EEEvNS_16Flash_bwd_paramsE --------------------------
	.section	.text._ZN5flash44flash_bwd_dq_dk_dv_loop_seqk_parallel_kernelI23Flash_bwd_kernel_traitsILi32ELi128ELi128ELi8ELi4ELi4ELi4ELb1ELb0EN7cutlass6half_tE19Flash_kernel_traitsILi32ELi128ELi128ELi8ES3_EELb0ELb1ELb0ELb0ELb0ELb0ELb1EEEvNS_16Flash_bwd_paramsE,"ax",@progbits
	.sectioninfo	@"SHI_REGISTERS=255"
	.align	128
        .global         _ZN5flash44flash_bwd_dq_dk_dv_loop_seqk_parallel_kernelI23Flash_bwd_kernel_traitsILi32ELi128ELi128ELi8ELi4ELi4ELi4ELb1ELb0EN7cutlass6half_tE19Flash_kernel_traitsILi32ELi128ELi128ELi8ES3_EELb0ELb1ELb0ELb0ELb0ELb0ELb1EEEvNS_16Flash_bwd_paramsE
        .type           _ZN5flash44flash_bwd_dq_dk_dv_loop_seqk_parallel_kernelI23Flash_bwd_kernel_traitsILi32ELi128ELi128ELi8ELi4ELi4ELi4ELb1ELb0EN7cutlass6half_tE19Flash_kernel_traitsILi32ELi128ELi128ELi8ES3_EELb0ELb1ELb0ELb0ELb0ELb0ELb1EEEvNS_16Flash_bwd_paramsE,@function
        .size           _ZN5flash44flash_bwd_dq_dk_dv_loop_seqk_parallel_kernelI23Flash_bwd_kernel_traitsILi32ELi128ELi128ELi8ELi4ELi4ELi4ELb1ELb0EN7cutlass6half_tE19Flash_kernel_traitsILi32ELi128ELi128ELi8ES3_EELb0ELb1ELb0ELb0ELb0ELb0ELb1EEEvNS_16Flash_bwd_paramsE,(.L_x_690 - _ZN5flash44flash_bwd_dq_dk_dv_loop_seqk_parallel_kernelI23Flash_bwd_kernel_traitsILi32ELi128ELi128ELi8ELi4ELi4ELi4ELb1ELb0EN7cutlass6half_tE19Flash_kernel_traitsILi32ELi128ELi128ELi8ES3_EELb0ELb1ELb0ELb0ELb0ELb0ELb1EEEvNS_16Flash_bwd_paramsE)
        .other          _ZN5flash44flash_bwd_dq_dk_dv_loop_seqk_parallel_kernelI23Flash_bwd_kernel_traitsILi32ELi128ELi128ELi8ELi4ELi4ELi4ELb1ELb0EN7cutlass6half_tE19Flash_kernel_traitsILi32ELi128ELi128ELi8ES3_EELb0ELb1ELb0ELb0ELb0ELb0ELb1EEEvNS_16Flash_bwd_paramsE,@"STO_CUDA_ENTRY STV_DEFAULT"
_ZN5flash44flash_bwd_dq_dk_dv_loop_seqk_parallel_kernelI23Flash_bwd_kernel_traitsILi32ELi128ELi128ELi8ELi4ELi4ELi4ELb1ELb0EN7cutlass6half_tE19Flash_kernel_traitsILi32ELi128ELi128ELi8ES3_EELb0ELb1ELb0ELb0ELb0ELb0ELb1EEEvNS_16Flash_bwd_paramsE:
.text._ZN5flash44flash_bwd_dq_dk_dv_loop_seqk_parallel_kernelI23Flash_bwd_kernel_traitsILi32ELi128ELi128ELi8ELi4ELi4ELi4ELb1ELb0EN7cutlass6half_tE19Flash_kernel_traitsILi32ELi128ELi128ELi8ES3_EELb0ELb1ELb0ELb0ELb0ELb0ELb1EEEvNS_16Flash_bwd_paramsE:
        /* <DEDUP_REMOVED lines=88> */
[C---:B------:R-:W-:Y:S01]  /*0580*/  IMAD.SHL.U32 R244, R8.reuse, 0x8, RZ ;  /* 0x0000000808f47824 */ /* 0x040fe200078e00ff */
[----:B------:R-:W-:Y:S01]  /*0590*/  LOP3.LUT R2, R9, 0xfffffff0, RZ, 0xc0, !PT ;  /* 0xfffffff009027812 */ /* 0x000fe200078ec0ff */
[----:B------:R-:W-:Y:S01]  /*05a0*/  IMAD.SHL.U32 R8, R8, 0x2, RZ ;  /* 0x0000000208087824 */ /* 0x000fe200078e00ff */
[----:B------:R-:W-:Y:S01]  /*05b0*/  LOP3.LUT R3, R10, 0x3fffffe, RZ, 0xc0, !PT ;  /* 0x03fffffe0a037812 */ /* 0x000fe200078ec0ff */
[----:B------:R-:W-:Y:S01]  /*05c0*/  USHF.L.U32 UR24, UR14, 0x6, URZ ;  /* 0x000000060e187899 */ /* 0x000fe2000800063f */
[----:B------:R-:W-:Y:S01]  /*05d0*/  SHF.R.U32.HI R6, RZ, 0x3, R0 ;  /* 0x00000003ff067819 */ /* 0x000fe20000011600 */
[----:B------:R-:W-:Y:S01]  /*05e0*/  IMAD R17, R11, 0x2000, R8 ;  /* 0x000020000b117824 */ /* 0x000fe200078e0208 */
        /* <DEDUP_REMOVED lines=14> */
[----:B------:R-:W-:Y:S01]  /*06d0*/  LEA.HI R12, R4, R4, RZ, 0x1 ;  /* 0x00000004040c7211 */ /* 0x000fe200078f08ff */
[----:B------:R-:W-:Y:S01]  /*06e0*/  UIMAD UR4, UR4, UR18, URZ ;  /* 0x00000012040472a4 */ /* 0x000fe2000f8e023f */
[----:B------:R-:W-:Y:S01]  /*06f0*/  LOP3.LUT R5, R9, 0xfffffff8, RZ, 0xc0, !PT ;  /* 0xfffffff809057812 */ /* 0x000fe200078ec0ff */
[----:B------:R2:W-:Y:S01]  /*0700*/  STL [R1+0x20], R3 ;  /* 0x0000200301007387 */ /* 0x0005e20000100800 */
[----:B------:R-:W-:Y:S01]  /*0710*/  SEL R177, R157, 0xffffffe0, !P5 ;  /* 0xffffffe09db17807 */ /* 0x000fe20006800000 */
[----:B------:R-:W-:-:S02]  /*0720*/  UIMAD UR23, UR14, 0x48, URZ ;  /* 0x000000480e1778a4 */ /* 0x000fc4000f8e023f */
[----:B------:R-:W-:Y:S01]  /*0730*/  IMAD.IADD R16, R0, 0x1, -R5 ;  /* 0x0000000100107824 */ /* 0x000fe200078e0a05 */
[----:B------:R-:W-:Y:S02]  /*0740*/  UIMAD UR22, UR14, 0x50, URZ ;  /* 0x000000500e1678a4 */ /* 0x000fe4000f8e023f */
[----:B------:R-:W-:Y:S02]  /*0750*/  UIMAD UR21, UR14, 0x58, URZ ;  /* 0x000000580e1578a4 */ /* 0x000fe4000f8e023f */
[----:B------:R-:W-:Y:S02]  /*0760*/  UIMAD UR18, UR14, 0x70, URZ ;  /* 0x000000700e1278a4 */ /* 0x000fe4000f8e023f */
[----:B------:R-:W-:Y:S01]  /*0770*/  UMOV UR59, 0xffffe000 ;  /* 0xffffe000003b7882 */ /* 0x000fe20000000000 */
        /* <DEDUP_REMOVED lines=11> */
[----:B------:R-:W-:Y:S01]  /*0830*/  IMAD.U32 R0, RZ, RZ, UR19 ;  /* 0x00000013ff007e24 */ /* 0x000fe2000f8e00ff */
[----:B------:R-:W-:Y:S01]  /*0840*/  LOP3.LUT R7, R2, 0x1c0, RZ, 0xc0, !PT ;  /* 0x000001c002077812 */ /* 0x000fe200078ec0ff */
[----:B------:R-:W-:Y:S01]  /*0850*/  IMAD.U32 R3, RZ, RZ, UR14 ;  /* 0x0000000eff037e24 */ /* 0x000fe2000f8e00ff */
[----:B------:R-:W-:-:S02]  /*0860*/  LOP3.LUT R2, R12, 0x3fffffe, RZ, 0xc0, !PT ;  /* 0x03fffffe0c027812 */ /* 0x000fc400078ec0ff */
[----:B------:R1:W-:Y:S04]  /*0870*/  STL [R1+0x38], R0 ;  /* 0x0000380001007387 */ /* 0x0003e80000100800 */
        /* <DEDUP_REMOVED lines=9> */
[----:B-1----:R-:W-:Y:S01]  /*0910*/  SHF.R.S32.HI R0, RZ, 0x1, R10 ;  /* 0x00000001ff007819 */ /* 0x002fe2000001140a */
[----:B------:R-:W-:Y:S01]  /*0920*/  IMAD.IADD R10, R4, 0x1, -R2 ;  /* 0x00000001040a7824 */ /* 0x000fe200078e0a02 */
[----:B------:R-:W-:Y:S01]  /*0930*/  SHF.R.S32.HI R4, RZ, 0x3, R9 ;  /* 0x00000003ff047819 */ /* 0x000fe20000011409 */
[----:B------:R-:W-:Y:S01]  /*0940*/  IMAD.SHL.U32 R2, R162, 0x400, RZ ;  /* 0x00000400a2027824 */ /* 0x000fe200078e00ff */
[C---:B------:R-:W-:Y:S01]  /*0950*/  LOP3.LUT P0, RZ, R0.reuse, 0x2, RZ, 0xc0, !PT ;  /* 0x0000000200ff7812 */ /* 0x040fe2000780c0ff */
[----:B------:R-:W-:Y:S02]  /*0960*/  IMAD.SHL.U32 R6, R0, 0x40, RZ ;  /* 0x0000004000067824 */ /* 0x000fe400078e00ff */
[----:B------:R-:W-:Y:S01]  /*0970*/  IMAD.SHL.U32 R0, R162, 0x10, RZ ;  /* 0x00000010a2007824 */ /* 0x000fe200078e00ff */
[----:B------:R-:W-:Y:S01]  /*0980*/  IADD3 R17, R3, R17, R2 ;  /* 0x0000001103117210 */ /* 0x000fe20007ffe002 */
[C---:B------:R-:W-:Y:S01]  /*0990*/  IMAD R14, R4.reuse, 0x8, R14 ;  /* 0x00000008040e7824 */ /* 0x040fe200078e020e */
[----:B------:R-:W-:Y:S01]  /*09a0*/  SEL R149, R157, 0xffffffe0, !P0 ;  /* 0xffffffe09d957807 */ /* 0x000fe20004000000 */
[----:B------:R-:W-:Y:S01]  /*09b0*/  IMAD R151, R4, 0x200, R2 ;  /* 0x0000020004977824 */ /* 0x000fe200078e0202 */
[----:B------:R-:W-:Y:S01]  /*09c0*/  LEA.HI.SX32 R18, R18, R0, 0x1e ;  /* 0x0000000012127211 */ /* 0x000fe200078ff2ff */
[----:B------:R-:W-:Y:S01]  /*09d0*/  IMAD.SHL.U32 R182, R17, 0x2, RZ ;  /* 0x0000000211b67824 */ /* 0x000fe200078e00ff */
[----:B------:R-:W-:-:S02]  /*09e0*/  LOP3.LUT R5, R7, 0x30, R0, 0xf8, !PT ;  /* 0x0000003007057812 */ /* 0x000fc400078ef800 */
[----:B------:R-:W-:Y:S01]  /*09f0*/  LOP3.LUT R0, R6, 0xc0, RZ, 0xc0, !PT ;  /* 0x000000c006007812 */ /* 0x000fe200078ec0ff */
[----:B------:R-:W-:Y:S01]  /*0a00*/  STL [R1+0x2c], R18 ;  /* 0x00002c1201007387 */ /* 0x000fe20000100800 */
[--C-:B------:R-:W-:Y:S01]  /*0a10*/  LOP3.LUT R3, R5, 0x8, R20.reuse, 0xf8, !PT ;  /* 0x0000000805037812 */ /* 0x100fe200078ef814 */
[----:B------:R-:W-:Y:S01]  /*0a20*/  IMAD.U32 R5, RZ, RZ, UR8 ;  /* 0x00000008ff057e24 */ /* 0x000fe2000f8e00ff */
[----:B------:R-:W-:Y:S01]  /*0a30*/  LOP3.LUT R4, R0, 0x8, R20, 0xf8, !PT ;  /* 0x0000000800047812 */ /* 0x000fe200078ef814 */
[----:B------:R-:W-:Y:S01]  /*0a40*/  USHF.R.S32.HI UR8, URZ, 0x1f, UR49 ;  /* 0x0000001f3f087899 */ /* 0x000fe20008011431 */
[----:B------:R-:W-:Y:S01]  /*0a50*/  SHF.R.U32.HI R2, RZ, 0x3, R0 ;  /* 0x00000003ff027819 */ /* 0x000fe20000011600 */
[----:B------:R-:W-:Y:S01]  /*0a60*/  IMAD.U32 R6, RZ, RZ, UR12 ;  /* 0x0000000cff067e24 */ /* 0x000fe2000f8e00ff */
[----:B------:R-:W-:Y:S01]  /*0a70*/  SHF.R.U32.HI R0, RZ, 0x3, R7 ;  /* 0x00000003ff007819 */ /* 0x000fe20000011607 */
[----:B------:R-:W-:Y:S01]  /*0a80*/  IMAD.U32 R7, RZ, RZ, UR13 ;  /* 0x0000000dff077e24 */ /* 0x000fe2000f8e00ff */
        /* <DEDUP_REMOVED lines=13> */
[----:B------:R-:W-:Y:S01]  /*0b60*/  IADD3 R175, R182, 0x40, RZ ;  /* 0x00000040b6af7810 */ /* 0x000fe20007ffe0ff */
[----:B------:R-:W-:Y:S01]  /*0b70*/  @!UP5 UIMAD UR8, UR8, UR16, URZ ;  /* 0x000000100808d2a4 */ /* 0x000fe2000f8e023f */
[----:B------:R-:W-:Y:S01]  /*0b80*/  SHF.L.U64.HI R2, R0, 0x2, R2 ;  /* 0x0000000200027819 */ /* 0x000fe20000010202 */
[----:B------:R-:W-:Y:S01]  /*0b90*/  IMAD.U32 R0, RZ, RZ, UR5 ;  /* 0x00000005ff007e24 */ /* 0x000fe2000f8e00ff */
[----:B------:R-:W-:Y:S01]  /*0ba0*/  UIMAD UR5, UR55, UR12, URZ ;  /* 0x0000000c370572a4 */ /* 0x000fe2000f8e023f */
[----:B------:R-:W-:Y:S01]  /*0bb0*/  IMAD.U32 R3, RZ, RZ, UR9 ;  /* 0x00000009ff037e24 */ /* 0x000fe2000f8e00ff */
[C---:B------:R-:W-:Y:S01]  /*0bc0*/  @P4 IADD3 R175, R182.reuse, -0x40, RZ ;  /* 0xffffffc0b6af4810 */ /* 0x040fe20007ffe0ff */
[----:B------:R-:W-:Y:S01]  /*0bd0*/  IMAD.IADD R180, R182, 0x1, R176 ;  /* 0x00000001b6b47824 */ /* 0x000fe200078e02b0 */
[----:B------:R-:W-:Y:S01]  /*0be0*/  UIMAD UR17, UR14, 0x78, URZ ;  /* 0x000000780e1178a4 */ /* 0x000fe2000f8e023f */
[----:B------:R-:W-:Y:S01]  /*0bf0*/  IMAD R149, R150, 0x2, R149 ;  /* 0x0000000296957824 */ /* 0x000fe200078e0295 */
[----:B------:R1:W-:Y:S01]  /*0c00*/  STL [R1+0x5c], R3 ;  /* 0x00005c0301007387 */ /* 0x0003e20000100800 */
[----:B------:R-:W-:-:S02]  /*0c10*/  IMAD.IADD R176, R176, 0x1, R175 ;  /* 0x00000001b0b07824 */ /* 0x000fc400078e02af */
        /* <DEDUP_REMOVED lines=74> */
.L_x_228:
        /* <DEDUP_REMOVED lines=33> */
[----:B-1----:R-:W5:Y:S01]  /*12d0*/  @P2 LDG.E R6, [R6.64+0x4] ;  /* 0x0000042206062981 */ /* 0x002f62000c1e1900 */
        /* <DEDUP_REMOVED lines=20> */
.L_x_184:
        /* <DEDUP_REMOVED lines=59> */
.L_x_186:
        /* <DEDUP_REMOVED lines=18> */
.L_x_187:
        /* <DEDUP_REMOVED lines=84> */
.L_x_188:
[----:B------:R-:W2:Y:S02]  /*1e30*/  LDL R0, [R1+0x58] ;  /* 0x0000580001007983 */ /* 0x000ea40000100800 */
[----:B--2---:R1:W2:Y:S01]  /*1e40*/  R2UR UR4, R0 ;  /* 0x00000000000473c2 */ /* 0x0042a200000e0000 */
[----:B------:R-:W-:-:S07]  /*1e50*/  DEPBAR.LE SB1, 0x0, {2} ;  /* 0x000090040000791a */ /* 0x000fce0000000000 */
.L_x_189:
        /* <DEDUP_REMOVED lines=110> */
.L_x_191:
        /* <DEDUP_REMOVED lines=18> */
.L_x_192:
        /* <DEDUP_REMOVED lines=29> */
.L_x_194:
[----:B------:R-:W-:Y:S05]  /*2830*/  BSYNC B0 ;  /* 0x0000000000007941 */ /* 0x000fea0003800000 */
.L_x_193:
        /* <DEDUP_REMOVED lines=14> */
.L_x_196:
[----:B------:R-:W-:Y:S05]  /*2920*/  BSYNC B0 ;  /* 0x0000000000007941 */ /* 0x000fea0003800000 */
.L_x_195:
        /* <DEDUP_REMOVED lines=25> */
.L_x_198:
[----:B------:R-:W-:Y:S05]  /*2ac0*/  BSYNC B0 ;  /* 0x0000000000007941 */ /* 0x000fea0003800000 */
.L_x_197:
        /* <DEDUP_REMOVED lines=12> */
.L_x_190:
        /* <DEDUP_REMOVED lines=44> */
.L_x_201:
[----:B------:R-:W-:Y:S05]  /*2e50*/  BSYNC B0 ;  /* 0x0000000000007941 */ /* 0x000fea0003800000 */
.L_x_200:
        /* <DEDUP_REMOVED lines=21> */
.L_x_203:
[----:B------:R-:W-:Y:S05]  /*2fb0*/  BSYNC B0 ;  /* 0x0000000000007941 */ /* 0x000fea0003800000 */
.L_x_202:
        /* <DEDUP_REMOVED lines=17> */
.L_x_205:
[----:B------:R-:W-:Y:S05]  /*30d0*/  BSYNC B0 ;  /* 0x0000000000007941 */ /* 0x000fea0003800000 */
.L_x_204:
        /* <DEDUP_REMOVED lines=15> */
.L_x_207:
[----:B------:R-:W-:Y:S05]  /*31d0*/  BSYNC B0 ;  /* 0x0000000000007941 */ /* 0x000fea0003800000 */
.L_x_206:
        /* <DEDUP_REMOVED lines=20> */
.L_x_209:
[----:B------:R-:W-:Y:S05]  /*3320*/  BSYNC B0 ;  /* 0x0000000000007941 */ /* 0x000fea0003800000 */
.L_x_208:
        /* <DEDUP_REMOVED lines=20> */
.L_x_211:
[----:B------:R-:W-:Y:S05]  /*3470*/  BSYNC B0 ;  /* 0x0000000000007941 */ /* 0x000fea0003800000 */
.L_x_210:
[----:B------:R-:W5:Y:S01]  /*3480*/  LDL R16, [R1+0x2c] ;  /* 0x00002c0001107983 */ /* 0x000f620000100800 */
        /* <DEDUP_REMOVED lines=11> */
[C---:B-----5:R-:W-:Y:S02]  /*3540*/  IADD3 R5, R16.reuse, 0x48, RZ ;  /* 0x0000004810057810 */ /* 0x060fe40007ffe0ff */
[----:B------:R-:W-:Y:S02]  /*3550*/  IADD3 R6, R16, 0x8, RZ ;  /* 0x0000000810067810 */ /* 0x000fe40007ffe0ff */
[----:B------:R-:W-:Y:S02]  /*3560*/  ISETP.GE.AND P5, PT, R5, UR33, PT ;  /* 0x0000002105007c0c */ /* 0x000fe4000bfa6270 */
[----:B------:R-:W-:Y:S01]  /*3570*/  ISETP.GE.AND P6, PT, R6, UR33, PT ;  /* 0x0000002106007c0c */ /* 0x000fe2000bfc6270 */
[----:B------:R-:W-:Y:S01]  /*3580*/  IMAD.SHL.U32 R6, R16, 0x4, RZ ;  /* 0x0000000410067824 */ /* 0x000fe200078e00ff */
[----:B------:R-:W-:-:S02]  /*3590*/  SHF.R.S32.HI R13, RZ, 0x1f, R16 ;  /* 0x0000001fff0d7819 */ /* 0x000fc40000011410 */
[----:B------:R-:W-:Y:S02]  /*35a0*/  IADD3 R12, R16, 0x40, RZ ;  /* 0x00000040100c7810 */ /* 0x000fe40007ffe0ff */
[----:B------:R-:W-:Y:S02]  /*35b0*/  IADD3 R6, P4, R6, UR10, RZ ;  /* 0x0000000a06067c10 */ /* 0x000fe4000ff9e0ff */
[----:B------:R-:W-:Y:S02]  /*35c0*/  SHF.L.U64.HI R7, R16, 0x2, R13 ;  /* 0x0000000210077819 */ /* 0x000fe4000001020d */
[----:B------:R-:W-:Y:S02]  /*35d0*/  SHF.R.S32.HI R11, RZ, 0x1f, R5 ;  /* 0x0000001fff0b7819 */ /* 0x000fe40000011405 */
[----:B------:R-:W-:Y:S02]  /*35e0*/  @!P5 LEA R10, P3, R5, UR10, 0x2 ;  /* 0x0000000a050adc11 */ /* 0x000fe4000f8610ff */
[----:B------:R-:W-:-:S02]  /*35f0*/  IADD3.X R7, R7, UR9, RZ, P4, !PT ;  /* 0x0000000907077c10 */ /* 0x000fc4000a7fe4ff */
[----:B------:R-:W-:Y:S02]  /*3600*/  ISETP.GE.AND P4, PT, R12, UR33, PT ;  /* 0x000000210c007c0c */ /* 0x000fe4000bf86270 */
[----:B------:R-:W-:Y:S01]  /*3610*/  @!P5 LEA.HI.X R11, R5, UR9, R11, 0x2, P3 ;  /* 0x00000009050bdc11 */ /* 0x000fe200098f140b */
[----:B------:R-:W3:Y:S01]  /*3620*/  @!P6 LDG.E R19, [R6.64+0x20] ;  /* 0x000020220613e981 */ /* 0x000ee2000c1e1900 */
[----:B------:R-:W-:-:S03]  /*3630*/  ISETP.GE.AND P3, PT, R16, UR33, PT ;  /* 0x0000002110007c0c */ /* 0x000fc6000bf66270 */
[----:B--2---:R5:W2:Y:S06]  /*3640*/  @!P5 LDG.E R17, [R10.64] ;  /* 0x000000220a11d981 */ /* 0x004aac000c1e1900 */
[----:B----4-:R-:W4:Y:S04]  /*3650*/  @!P4 LDG.E R18, [R6.64+0x100] ;  /* 0x000100220612c981 */ /* 0x010f28000c1e1900 */
[----:B------:R-:W3:Y:S04]  /*3660*/  @!P3 LDG.E R20, [R6.64] ;  /* 0x000000220614b981 */ /* 0x000ee8000c1e1900 */
[----:B------:R1:W-:Y:S04]  /*3670*/  @P2 STS [R0+0x6000], RZ ;  /* 0x006000ff00002388 */ /* 0x0003e80000000800 */
[----:B------:R1:W-:Y:S04]  /*3680*/  @P2 STS [R0+0x6004], RZ ;  /* 0x006004ff00002388 */ /* 0x0003e80000000800 */
[----:B------:R1:W-:Y:S01]  /*3690*/  @P2 STS.64 [R0+0x6008], RZ ;  /* 0x006008ff00002388 */ /* 0x0003e20000000a00 */
[----:B------:R-:W-:Y:S01]  /*36a0*/  IMAD R5, R14, c[0x0][0x1b0], RZ ;  /* 0x00006c000e057a24 */ /* 0x000fe200078e02ff */
[----:B------:R-:W-:Y:S03]  /*36b0*/  BSSY B0, `(.L_x_212) ;  /* 0x000001a000007945 */ /* 0x000fe60003800000 */
[----:B-----5:R-:W-:-:S02]  /*36c0*/  IMAD R10, R4, c[0x0][0x1b4], R5 ;  /* 0x00006d00040a7a24 */ /* 0x020fc400078e0205 */
[----:B------:R-:W-:-:S04]  /*36d0*/  IMAD.WIDE.U32 R4, R4, c[0x0][0x1b0], R8 ;  /* 0x00006c0004047a25 */ /* 0x000fc800078e0008 */
[----:B------:R-:W-:Y:S01]  /*36e0*/  IMAD.IADD R10, R5, 0x1, R10 ;  /* 0x00000001050a7824 */ /* 0x000fe200078e020a */
[----:B--2---:R1:W-:Y:S04]  /*36f0*/  STL [R1+0x4], R17 ;  /* 0x0000041101007387 */ /* 0x0043e80000100800 */
[----:B----4-:R1:W-:Y:S04]  /*3700*/  STL [R1], R18 ;  /* 0x0000001201007387 */ /* 0x0103e80000100800 */
[----:B---3--:R1:W-:Y:S04]  /*3710*/  STL [R1+0xc], R19 ;  /* 0x00000c1301007387 */ /* 0x0083e80000100800 */
[----:B------:R1:W-:Y:S01]  /*3720*/  STL [R1+0x8], R20 ;  /* 0x0000081401007387 */ /* 0x0003e20000100800 */
        /* <DEDUP_REMOVED lines=18> */
.L_x_213:
[----:B------:R-:W-:Y:S05]  /*3850*/  BSYNC B0 ;  /* 0x0000000000007941 */ /* 0x000fea0003800000 */
.L_x_212:
        /* <DEDUP_REMOVED lines=19> */
.L_x_215:
[----:B------:R-:W-:Y:S05]  /*3990*/  BSYNC B0 ;  /* 0x0000000000007941 */ /* 0x000fea0003800000 */
.L_x_214:
[----:B------:R-:W0:Y:S01]  /*39a0*/  LDGDEPBAR ;  /* 0x00000000000079af */ /* 0x000e220000000000 */
[----:B-1234-:R-:W-:Y:S01]  /*39b0*/  IMAD.U32 R0, RZ, RZ, UR14 ;  /* 0x0000000eff007e24 */ /* 0x01efe2000f8e00ff */
[----:B------:R-:W-:Y:S01]  /*39c0*/  IADD3 R3, R16, 0x1, RZ ;  /* 0x0000000110037810 */ /* 0x000fe20007ffe0ff */
[----:B------:R-:W-:Y:S01]  /*39d0*/  IMAD.SHL.U32 R154, R162, 0x2, RZ ;  /* 0x00000002a29a7824 */ /* 0x000fe200078e00ff */
[----:B------:R-:W-:Y:S01]  /*39e0*/  SHF.L.U64.HI R5, R16, 0x2, R13 ;  /* 0x0000000210057819 */ /* 0x000fe2000001020d */
[----:B------:R-:W-:Y:S01]  /*39f0*/  UIADD3 UR33, UR14, 0x80, UR8 ;  /* 0x000000800e217890 */ /* 0x000fe2000fffe008 */
[----:B------:R-:W-:Y:S01]  /*3a00*/  IADD3 R4, R3, UR5, -R0 ;  /* 0x0000000503047c10 */ /* 0x000fe2000fffe800 */
[----:B------:R-:W-:Y:S01]  /*3a10*/  IMAD.MOV.U32 R222, RZ, RZ, R164 ;  /* 0x000000ffffde7224 */ /* 0x000fe200078e00a4 */
[----:B------:R-:W-:Y:S01]  /*3a20*/  IADD3 R3, R162, 0x1000, RZ ;  /* 0x00001000a2037810 */ /* 0x000fe20007ffe0ff */
[----:B------:R-:W-:Y:S01]  /*3a30*/  CS2R R94, SRZ ;  /* 0x00000000005e7805 */ /* 0x000fe2000001ff00 */
[----:B------:R-:W-:Y:S01]  /*3a40*/  IADD3 R0, R156, 0x1000, RZ ;  /* 0x000010009c007810 */ /* 0x000fe20007ffe0ff */
[----:B------:R1:W-:Y:S01]  /*3a50*/  STL [R1+0x1c], R4 ;  /* 0x00001c0401007387 */ /* 0x0003e20000100800 */
[----:B------:R-:W-:Y:S01]  /*3a60*/  SEL R3, R3, R162, !P0 ;  /* 0x000000a203037207 */ /* 0x000fe20004000000 */
[----:B------:R-:W-:Y:S01]  /*3a70*/  CS2R R92, SRZ ;  /* 0x00000000005c7805 */ /* 0x000fe2000001ff00 */
[----:B------:R-:W-:Y:S01]  /*3a80*/  SEL R0, R0, R156, !P0 ;  /* 0x0000009c00007207 */ /* 0x000fe20004000000 */
[----:B------:R2:W-:Y:S01]  /*3a90*/  STL [R1+0x14], R5 ;  /* 0x0000140501007387 */ /* 0x0005e20000100800 */
        /* <DEDUP_REMOVED lines=10> */
[----:B------:R-:W-:Y:S01]  /*3b40*/  IMAD.SHL.U32 R0, R0, 0x4, RZ ;  /* 0x0000000400007824 */ /* 0x000fe200078e00ff */
[----:B------:R-:W-:Y:S01]  /*3b50*/  CS2R R84, SRZ ;  /* 0x0000000000547805 */ /* 0x000fe2000001ff00 */
[----:B------:R-:W-:Y:S01]  /*3b60*/  CS2R R78, SRZ ;  /* 0x00000000004e7805 */ /* 0x000fe2000001ff00 */
[----:B------:R-:W-:Y:S01]  /*3b70*/  CS2R R76, SRZ ;  /* 0x00000000004c7805 */ /* 0x000fe2000001ff00 */
[----:B------:R-:W-:Y:S01]  /*3b80*/  CS2R R82, SRZ ;  /* 0x0000000000527805 */ /* 0x000fe2000001ff00 */
[----:B------:R-:W-:Y:S01]  /*3b90*/  CS2R R80, SRZ ;  /* 0x0000000000507805 */ /* 0x000fe2000001ff00 */
[----:B------:R-:W-:Y:S01]  /*3ba0*/  CS2R R74, SRZ ;  /* 0x00000000004a7805 */ /* 0x000fe2000001ff00 */
[----:B-1----:R-:W-:Y:S01]  /*3bb0*/  IMAD.SHL.U32 R4, R16, 0x4, RZ ;  /* 0x0000000410047824 */ /* 0x002fe200078e00ff */
[----:B------:R-:W-:Y:S01]  /*3bc0*/  CS2R R72, SRZ ;  /* 0x0000000000487805 */ /* 0x000fe2000001ff00 */
[----:B------:R-:W-:Y:S01]  /*3bd0*/  CS2R R70, SRZ ;  /* 0x0000000000467805 */ /* 0x000fe2000001ff00 */
[----:B------:R-:W-:Y:S01]  /*3be0*/  CS2R R68, SRZ ;  /* 0x0000000000447805 */ /* 0x000fe2000001ff00 */
[----:B------:R-:W-:Y:S01]  /*3bf0*/  IMAD.IADD R155, R154, 0x1, R157 ;  /* 0x000000019a9b7824 */ /* 0x000fe200078e029d */
[----:B------:R2:W-:Y:S01]  /*3c00*/  STL [R1+0x18], R4 ;  /* 0x0000180401007387 */ /* 0x0005e20000100800 */
[----:B------:R-:W-:-:S03]  /*3c10*/  UIADD3 UR33, UR33, -UR5, URZ ;  /* 0x8000000521217290 */ /* 0x000fc6000fffe03f */
[----:B------:R2:W-:Y:S04]  /*3c20*/  STL [R1+0x10], R0 ;  /* 0x0000100001007387 */ /* 0x0005e80000100800 */
[----:B------:R2:W1:Y:S04]  /*3c30*/  LDSM.16.M88.4 R116, [R150+0x8000] ;  /* 0x008000009674783b */ /* 0x0004680000000200 */
[----:B------:R2:W3:Y:S04]  /*3c40*/  LDSM.16.M88.4 R120, [R150+0x8400] ;  /* 0x008400009678783b */ /* 0x0004e80000000200 */
[----:B------:R2:W4:Y:S04]  /*3c50*/  LDSM.16.M88.4 R124, [R150+0x8800] ;  /* 0x00880000967c783b */ /* 0x0005280000000200 */
[----:B------:R2:W1:Y:S04]  /*3c60*/  LDSM.16.M88.4 R128, [R150+0x8c00] ;  /* 0x008c00009680783b */ /* 0x0004680000000200 */
[----:B------:R2:W1:Y:S04]  /*3c70*/  LDSM.16.M88.4 R132, [R149+0x8000] ;  /* 0x008000009584783b */ /* 0x0004680000000200 */
[----:B------:R2:W1:Y:S04]  /*3c80*/  LDSM.16.M88.4 R136, [R149+0x8400] ;  /* 0x008400009588783b */ /* 0x0004680000000200 */
[----:B------:R2:W1:Y:S04]  /*3c90*/  LDSM.16.M88.4 R140, [R149+0x8800] ;  /* 0x00880000958c783b */ /* 0x0004680000000200 */
[----:B------:R2:W1:Y:S02]  /*3ca0*/  LDSM.16.M88.4 R144, [R149+0x8c00] ;  /* 0x008c00009590783b */ /* 0x0004640000000200 */
.L_x_218:
[----:B--2---:R-:W2:Y:S01]  /*3cb0*/  LDL R0, [R1+0x1c] ;  /* 0x00001c0001007983 */ /* 0x004ea20000100800 */
[----:B------:R-:W-:Y:S01]  /*3cc0*/  IADD3 R112, R157, R148, RZ ;  /* 0x000000949d707210 */ /* 0x000fe20007ffe0ff */
[----:B------:R-:W-:Y:S02]  /*3cd0*/  USHF.L.U32 UR8, UR11, 0x7, URZ ;  /* 0x000000070b087899 */ /* 0x000fe4000800063f */
[----:B------:R-:W-:Y:S01]  /*3ce0*/  STL [R1+0x130], R245 ;  /* 0x000130f501007387 */ /* 0x000fe20000100800 */
[----:B------:R-:W-:Y:S02]  /*3cf0*/  UISETP.GT.AND UP3, UPT, UR4, UR15, UPT ;  /* 0x0000000f0400728c */ /* 0x000fe4000bf64270 */
[----:B------:R-:W-:Y:S01]  /*3d00*/  UIADD3 UR14, UR8, 0x80, URZ ;  /* 0x00000080080e7890 */ /* 0x000fe2000fffe03f */
[----:B------:R-:W-:Y:S01]  /*3d10*/  STL [R1+0x12c], R244 ;  /* 0x00012cf401007387 */ /* 0x000fe20000100800 */
[----:B------:R-:W-:Y:S03]  /*3d20*/  USHF.L.U32 UR8, UR4, 0x7, URZ ;  /* 0x0000000704087899 */ /* 0x000fe6000800063f */
[----:B------:R-:W-:Y:S01]  /*3d30*/  STL [R1+0x128], R222 ;  /* 0x000128de01007387 */ /* 0x000fe20000100800 */
[----:B------:R-:W-:Y:S03]  /*3d40*/  UISETP.GE.AND UP0, UPT, UR8, UR33, UPT ;  /* 0x000000210800728c */ /* 0x000fe6000bf06270 */
[----:B------:R-:W-:Y:S01]  /*3d50*/  STL [R1+0x124], R187 ;  /* 0x000124bb01007387 */ /* 0x000fe20000100800 */
[----:B------:R-:W-:Y:S03]  /*3d60*/  UISETP.LT.AND UP0, UPT, UR14, UR5, UP0 ;  /* 0x000000050e00728c */ /* 0x000fe60008701270 */
[----:B------:R-:W-:Y:S03]  /*3d70*/  STL [R1+0x120], R186 ;  /* 0x000120ba01007387 */ /* 0x000fe60000100800 */
[----:B------:R-:W-:Y:S01]  /*3d80*/  PLOP3.LUT P0, PT, PT, PT, UP0, 0x80, 0x0 ;  /* 0x000000000000781c */ /* 0x000fe20003f0f008 */
[----:B------:R-:W-:Y:S04]  /*3d90*/  STL [R1+0x11c], R185 ;  /* 0x00011cb901007387 */ /* 0x000fe80000100800 */
        /* <DEDUP_REMOVED lines=42> */
[----:B------:R4:W-:Y:S04]  /*4040*/  STL [R1+0x70], R68 ;  /* 0x0000704401007387 */ /* 0x0009e80000100800 */
[----:B------:R3:W-:Y:S04]  /*4050*/  STL [R1+0x6c], R3 ;  /* 0x00006c0301007387 */ /* 0x0007e80000100800 */
[----:B------:R1:W-:Y:S04]  /*4060*/  STL [R1+0x68], R2 ;  /* 0x0000680201007387 */ /* 0x0003e80000100800 */
[----:B------:R-:W0:Y:S08]  /*4070*/  LDGDEPBAR ;  /* 0x00000000000079af */ /* 0x000e300000000000 */
[----:B----4-:R-:W4:Y:S04]  /*4080*/  LDL R68, [R1+0x24] ;  /* 0x0000240001447983 */ /* 0x010f280000100800 */
[----:B---3--:R-:W3:Y:S04]  /*4090*/  LDL R3, [R1+0x8] ;  /* 0x0000080001037983 */ /* 0x008ee80000100800 */
[----:B-1----:R-:W3:Y:S01]  /*40a0*/  LDL R2, [R1+0xc] ;  /* 0x00000c0001027983 */ /* 0x002ee20000100800 */
[----:B------:R-:W-:Y:S04]  /*40b0*/  DEPBAR.LE SB0, 0x0 ;  /* 0x000080000000791a */ /* 0x000fe80000000000 */
[----:B------:R-:W-:Y:S08]  /*40c0*/  BAR.SYNC.DEFER_BLOCKING 0x0 ;  /* 0x0000000000007b1d */ /* 0x000ff00000010000 */
[----:B------:R-:W-:Y:S08]  /*40d0*/  LDSM.16.M88.4 R64, [R148] ;  /* 0x000000009440783b */ /* 0x000ff00000000200 */
[----:B------:R-:W1:Y:S08]  /*40e0*/  LDSM.16.M88.4 R16, [R150+0x6000] ;  /* 0x006000009610783b */ /* 0x000e700000000200 */
[----:B------:R-:W1:Y:S08]  /*40f0*/  LDSM.16.M88.4 R60, [R148+0x1000] ;  /* 0x00100000943c783b */ /* 0x000e700000000200 */
[----:B------:R-:W1:Y:S08]  /*4100*/  LDSM.16.M88.4 R32, [R150+0x6400] ;  /* 0x006400009620783b */ /* 0x000e700000000200 */
[----:B------:R-:W1:Y:S08]  /*4110*/  LDSM.16.M88.4 R48, [R150+0x6800] ;  /* 0x006800009630783b */ /* 0x000e700000000200 */
[----:B------:R-:W1:Y:S01]  /*4120*/  LDSM.16.M88.4 R100, [R150+0x6c00] ;  /* 0x006c00009664783b */ /* 0x000e620000000200 */
[----:B--2---:R-:W-:Y:S02]  /*4130*/  @!P0 IADD3 R163, R0, UR8, RZ ;  /* 0x0000000800a38c10 */ /* 0x004fe4000fffe0ff */
[----:B------:R-:W-:Y:S01]  /*4140*/  MOV R0, UR11 ;  /* 0x0000000b00007c02 */ /* 0x000fe20008000f00 */
[-C--:B-1----:R-:W-:Y:S04]  /*4150*/  HMMA.16816.F32 R4, R64, R16.reuse, RZ ;  /* 0x000000104004723c */ /* 0x082fe800000018ff */
[----:B------:R-:W-:Y:S04]  /*4160*/  LDSM.16.M88.4 R104, [R112] ;  /* 0x000000007068783b */ /* 0x000fe80000000200 */
[C---:B------:R-:W-:Y:S04]  /*4170*/  HMMA.16816.F32 R8, R60.reuse, R16, RZ ;  /* 0x000000103c08723c */ /* 0x040fe800000018ff */
[----:B------:R-:W1:Y:S04]  /*4180*/  LDSM.16.M88.4 R108, [R149+0x6000] ;  /* 0x00600000956c783b */ /* 0x000e680000000200 */
[-C--:B------:R-:W-:Y:S04]  /*4190*/  HMMA.16816.F32 R12, R60, R18.reuse, RZ ;  /* 0x000000123c0c723c */ /* 0x080fe800000018ff */
[----:B------:R-:W2:Y:S04]  /*41a0*/  LDSM.16.M88.4 R112, [R112+0x1000] ;  /* 0x001000007070783b */ /* 0x000ea80000000200 */
        /* <DEDUP_REMOVED lines=13> */
[-C--:B-1----:R-:W-:Y:S08]  /*4280*/  HMMA.16816.F32 R4, R104, R108.reuse, R4 ;  /* 0x0000006c6804723c */ /* 0x082ff00000001804 */
[C---:B--2---:R-:W-:Y:S08]  /*4290*/  HMMA.16816.F32 R8, R112.reuse, R108, R8 ;  /* 0x0000006c7008723c */ /* 0x044ff00000001808 */
[-C--:B------:R-:W-:Y:S08]  /*42a0*/  HMMA.16816.F32 R12, R112, R110.reuse, R12 ;  /* 0x0000006e700c723c */ /* 0x080ff0000000180c */
[C---:B------:R-:W-:Y:S01]  /*42b0*/  HMMA.16816.F32 R16, R104.reuse, R110, R16 ;  /* 0x0000006e6810723c */ /* 0x040fe20000001810 */
[----:B------:R-:W-:Y:S03]  /*42c0*/  FMUL.FTZ R4, R4, c[0x0][0x2ec] ;  /* 0x0000bb0004047a20 */ /* 0x000fe60000410000 */
[----:B------:R-:W-:Y:S01]  /*42d0*/  FMUL.FTZ R5, R5, c[0x0][0x2ec] ;  /* 0x0000bb0005057a20 */ /* 0x000fe20000410000 */
[----:B------:R-:W1:Y:S01]  /*42e0*/  MUFU.TANH R174, R4 ;  /* 0x0000000400ae7308 */ /* 0x000e620000002400 */
[----:B------:R-:W-:Y:S02]  /*42f0*/  FMUL.FTZ R6, R6, c[0x0][0x2ec] ;  /* 0x0000bb0006067a20 */ /* 0x000fe40000410000 */
[----:B------:R-:W-:Y:S04]  /*4300*/  FMUL.FTZ R8, R8, c[0x0][0x2ec] ;  /* 0x0000bb0008087a20 */ /* 0x000fe80000410000 */
[----:B------:R-:W-:Y:S02]  /*4310*/  FMUL.FTZ R7, R7, c[0x0][0x2ec] ;  /* 0x0000bb0007077a20 */ /* 0x000fe40000410000 */
[----:B------:R-:W-:Y:S01]  /*4320*/  FMUL.FTZ R9, R9, c[0x0][0x2ec] ;  /* 0x0000bb0009097a20 */ /* 0x000fe20000410000 */
[----:B------:R1:W-:Y:S01]  /*4330*/  MUFU.TANH R158, R8 ;  /* 0x00000008009e7308 */ /* 0x0003e20000002400 */
[----:B------:R-:W-:Y:S02]  /*4340*/  FMUL.FTZ R13, R13, c[0x0][0x2ec] ;  /* 0x0000bb000d0d7a20 */ /* 0x000fe40000410000 */
[----:B------:R-:W-:Y:S02]  /*4350*/  FMUL.FTZ R14, R14, c[0x0][0x2ec] ;  /* 0x0000bb000e0e7a20 */ /* 0x000fe40000410000 */
[----:B------:R-:W-:Y:S02]  /*4360*/  FMUL.FTZ R15, R15, c[0x0][0x2ec] ;  /* 0x0000bb000f0f7a20 */ /* 0x000fe40000410000 */
        /* <DEDUP_REMOVED lines=8> */
[----:B------:R-:W-:Y:S01]  /*43f0*/  MUFU.TANH R156, R9 ;  /* 0x00000009009c7308 */ /* 0x000fe20000002400 */
[----:B-1----:R-:W-:Y:S09]  /*4400*/  MOV R8, R174 ;  /* 0x000000ae00087202 */ /* 0x002ff20000000f00 */
[----:B------:R1:W-:Y:S10]  /*4410*/  MUFU.TANH R85, R15 ;  /* 0x0000000f00557308 */ /* 0x0003f40000002400 */
[----:B------:R2:W-:Y:S01]  /*4420*/  MUFU.TANH R153, R12 ;  /* 0x0000000c00997308 */ /* 0x0005e20000002400 */
[----:B----4-:R-:W-:Y:S09]  /*4430*/  @!P0 LEA R0, R0, R68, 0x7 ;  /* 0x0000004400008211 */ /* 0x010ff200078e38ff */
[----:B------:R4:W-:Y:S01]  /*4440*/  MUFU.TANH R172, R16 ;  /* 0x0000001000ac7308 */ /* 0x0009e20000002400 */
[C---:B---3--:R-:W-:Y:S01]  /*4450*/  FMUL.FTZ R13, R3.reuse, 1.4426950216293334961 ;  /* 0x3fb8aa3b030d7820 */ /* 0x048fe20000410000 */
[----:B------:R-:W-:Y:S02]  /*4460*/  FSETP.NEU.FTZ.AND P1, PT, R3, -INF , PT ;  /* 0xff8000000300780b */ /* 0x000fe40003f3d000 */
[----:B------:R-:W3:Y:S01]  /*4470*/  LDL R3, [R1] ;  /* 0x0000000001037983 */ /* 0x000ee20000100800 */
[----:B-1----:R-:W-:Y:S02]  /*4480*/  @!P0 IMNMX R15, R163, UR5, PT ;  /* 0x00000005a30f8c17 */ /* 0x002fe4000b800200 */
[----:B------:R-:W-:Y:S02]  /*4490*/  FSEL R13, R13, RZ, P1 ;  /* 0x000000ff0d0d7208 */ /* 0x000fe40000800000 */
[-C--:B------:R-:W-:Y:S01]  /*44a0*/  @!P0 ISETP.GE.AND P2, PT, R0, R15.reuse, PT ;  /* 0x0000000f0000820c */ /* 0x080fe20003f46270 */
[----:B------:R-:W1:Y:S03]  /*44b0*/  MUFU.TANH R173, R5 ;  /* 0x0000000500ad7308 */ /* 0x000e660000002400 */
[----:B------:R-:W-:Y:S01]  /*44c0*/  @!P0 FSEL R8, R174, -INF , !P2 ;  /* 0xff800000ae088808 */ /* 0x000fe20005000000 */
[----:B--2---:R-:W-:Y:S04]  /*44d0*/  FMUL.FTZ R12, R2, 1.4426950216293334961 ;  /* 0x3fb8aa3b020c7820 */ /* 0x004fe80000410000 */
[--C-:B------:R-:W-:Y:S02]  /*44e0*/  FFMA.FTZ R9, R8, c[0x0][0x23c], -R13.reuse ;  /* 0x00008f0008097a23 */ /* 0x100fe4000001080d */
[----:B------:R-:W2:Y:S01]  /*44f0*/  MUFU.TANH R248, R6 ;  /* 0x0000000600f87308 */ /* 0x000ea20000002400 */
[----:B----4-:R-:W-:Y:S04]  /*4500*/  @!P0 IADD3 R16, R0, 0x1, RZ ;  /* 0x0000000100108810 */ /* 0x010fe80007ffe0ff */
[----:B------:R-:W-:Y:S05]  /*4510*/  @!P0 ISETP.GE.AND P1, PT, R16, R15, PT ;  /* 0x0000000f1000820c */ /* 0x000fea0003f26270 */
[----:B------:R4:W2:Y:S01]  /*4520*/  MUFU.TANH R247, R7 ;  /* 0x0000000700f77308 */ /* 0x0008a20000002400 */
[----:B-1----:R-:W-:Y:S02]  /*4530*/  MOV R8, R173 ;  /* 0x000000ad00087202 */ /* 0x002fe40000000f00 */
[----:B------:R-:W-:Y:S02]  /*4540*/  @!P0 FSEL R8, R173, -INF , !P1 ;  /* 0xff800000ad088808 */ /* 0x000fe40004800000 */
[----:B------:R-:W-:Y:S05]  /*4550*/  FSETP.NEU.FTZ.AND P1, PT, R2, -INF , PT ;  /* 0xff8000000200780b */ /* 0x000fea0003f3d000 */
[----:B------:R1:W-:Y:S01]  /*4560*/  MUFU.TANH R86, R14 ;  /* 0x0000000e00567308 */ /* 0x0003e20000002400 */
[----:B------:R-:W3:Y:S01]  /*4570*/  LDL R2, [R1+0x4] ;  /* 0x0000040001027983 */ /* 0x000ee20000100800 */
[----:B------:R-:W-:Y:S08]  /*4580*/  FSEL R12, R12, RZ, P1 ;  /* 0x000000ff0c0c7208 */ /* 0x000ff00000800000 */
[----:B------:R2:W-:Y:S01]  /*4590*/  MUFU.TANH R87, R11 ;  /* 0x0000000b00577308 */ /* 0x0005e20000002400 */
[----:B----4-:R-:W4:Y:S09]  /*45a0*/  LDSM.16.M88.4 R4, [R149+0x6400] ;  /* 0x006400009504783b */ /* 0x010f320000000200 */
[----:B------:R-:W-:Y:S01]  /*45b0*/  MUFU.EX2 R245, R9 ;  /* 0x0000000900f57308 */ /* 0x000fe20000000800 */
[C---:B-1----:R-:W-:Y:S04]  /*45c0*/  @!P0 IADD3 R14, R163.reuse, 0x8, RZ ;  /* 0x00000008a30e8810 */ /* 0x042fe80007ffe0ff */
[----:B------:R-:W-:Y:S05]  /*45d0*/  @!P0 IMNMX R14, R14, UR5, PT ;  /* 0x000000050e0e8c17 */ /* 0x000fea000b800200 */
[----:B------:R1:W1:Y:S01]  /*45e0*/  MUFU.TANH R88, R10 ;  /* 0x0000000a00587308 */ /* 0x0002620000002400 */
[-C--:B------:R-:W-:Y:S02]  /*45f0*/  @!P0 ISETP.GE.AND P2, PT, R0, R14.reuse, PT ;  /* 0x0000000e0000820c */ /* 0x080fe40003f46270 */
[----:B------:R-:W-:Y:S02]  /*4600*/  @!P0 ISETP.GE.AND P1, PT, R16, R14, PT ;  /* 0x0000000e1000820c */ /* 0x000fe40003f26270 */
[----:B--2---:R-:W-:Y:S05]  /*4610*/  @!P0 IADD3 R11, R163, 0x40, RZ ;  /* 0x00000040a30b8810 */ /* 0x004fea0007ffe0ff */
[----:B------:R2:W2:Y:S01]  /*4620*/  MUFU.TANH R171, R17 ;  /* 0x0000001100ab7308 */ /* 0x0004a20000002400 */
[----:B------:R-:W-:Y:S09]  /*4630*/  @!P0 IMNMX R11, R11, UR5, PT ;  /* 0x000000050b0b8c17 */ /* 0x000ff2000b800200 */
[----:B------:R2:W2:Y:S01]  /*4640*/  MUFU.TANH R242, R18 ;  /* 0x0000001200f27308 */ /* 0x0004a20000002400 */
[-C--:B----4-:R-:W-:Y:S01]  /*4650*/  HMMA.16816.F32 R20, R104, R4.reuse, R20 ;  /* 0x000000046814723c */ /* 0x090fe20000001814 */
[----:B-1----:R-:W-:Y:S04]  /*4660*/  @!P0 IADD3 R10, R163, 0x48, RZ ;  /* 0x00000048a30a8810 */ /* 0x002fe80007ffe0ff */
[----:B------:R-:W-:Y:S04]  /*4670*/  @!P0 IMNMX R10, R10, UR5, PT ;  /* 0x000000050a0a8c17 */ /* 0x000fe8000b800200 */
[----:B------:R-:W1:Y:S01]  /*4680*/  MUFU.TANH R241, R19 ;  /* 0x0000001300f17308 */ /* 0x000e620000002400 */
[C---:B------:R-:W-:Y:S02]  /*4690*/  HMMA.16816.F32 R24, R112.reuse, R4, R24 ;  /* 0x000000047018723c */ /* 0x040fe40000001818 */
[----:B--2---:R-:W-:Y:S05]  /*46a0*/  @!P0 IADD3 R17, R0, 0x9, RZ ;  /* 0x0000000900118810 */ /* 0x004fea0007ffe0ff */
[----:B------:R-:W-:Y:S01]  /*46b0*/  FFMA.FTZ R5, R8, c[0x0][0x23c], -R13 ;  /* 0x00008f0008057a23 */ /* 0x000fe2000001080d */
[-C--:B------:R-:W-:Y:S01]  /*46c0*/  HMMA.16816.F32 R28, R112, R6.reuse, R28 ;  /* 0x00000006701c723c */ /* 0x080fe2000000181c */
[----:B------:R-:W-:Y:S02]  /*46d0*/  MOV R4, R248 ;  /* 0x000000f800047202 */ /* 0x000fe40000000f00 */
[----:B------:R2:W-:Y:S01]  /*46e0*/  MUFU.EX2 R244, R5 ;  /* 0x0000000500f47308 */ /* 0x0005e20000000800 */
[----:B------:R-:W-:Y:S02]  /*46f0*/  @!P0 FSEL R4, R248, -INF , !P2 ;  /* 0xff800000f8048808 */ /* 0x000fe40005000000 */
[----:B------:R-:W-:Y:S02]  /*4700*/  @!P0 ISETP.GE.AND P2, PT, R0, R11, PT ;  /* 0x0000000b0000820c */ /* 0x000fe40003f46270 */
[----:B------:R-:W-:Y:S01]  /*4710*/  MOV R18, R172 ;  /* 0x000000ac00127202 */ /* 0x000fe20000000f00 */
[C---:B------:R-:W-:Y:S03]  /*4720*/  HMMA.16816.F32 R32, R104.reuse, R6, R32 ;  /* 0x000000066820723c */ /* 0x040fe60000001820 */
[----:B------:R-:W-:Y:S02]  /*4730*/  FMUL.FTZ R20, R20, c[0x0][0x2ec] ;  /* 0x0000bb0014147a20 */ /* 0x000fe40000410000 */
[----:B------:R-:W-:Y:S02]  /*4740*/  FMUL.FTZ R21, R21, c[0x0][0x2ec] ;  /* 0x0000bb0015157a20 */ /* 0x000fe40000410000 */
[----:B------:R-:W4:Y:S01]  /*4750*/  MUFU.TANH R170, R20 ;  /* 0x0000001400aa7308 */ /* 0x000f220000002400 */
[----:B------:R-:W-:Y:S04]  /*4760*/  FMUL.FTZ R25, R25, c[0x0][0x2ec] ;  /* 0x0000bb0019197a20 */ /* 0x000fe80000410000 */
[----:B------:R-:W-:Y:S02]  /*4770*/  FMUL.FTZ R24, R24, c[0x0][0x2ec] ;  /* 0x0000bb0018187a20 */ /* 0x000fe40000410000 */
[----:B------:R-:W-:Y:S02]  /*4780*/  FMUL.FTZ R26, R26, c[0x0][0x2ec] ;  /* 0x0000bb001a1a7a20 */ /* 0x000fe40000410000 */
[----:B------:R-:W-:Y:S01]  /*4790*/  FMUL.FTZ R30, R30, c[0x0][0x2ec] ;  /* 0x0000bb001e1e7a20 */ /* 0x000fe20000410000 */
[----:B------:R-:W-:Y:S01]  /*47a0*/  MUFU.TANH R95, R25 ;  /* 0x00000019005f7308 */ /* 0x000fe20000002400 */
[--C-:B--2---:R-:W-:Y:S01]  /*47b0*/  FFMA.FTZ R5, R4, c[0x0][0x23c], -R12.reuse ;  /* 0x00008f0004057a23 */ /* 0x104fe2000001080c */
[----:B------:R-:W-:Y:S01]  /*47c0*/  MOV R4, R247 ;  /* 0x000000f700047202 */ /* 0x000fe20000000f00 */
[----:B------:R-:W-:Y:S01]  /*47d0*/  FMUL.FTZ R27, R27, c[0x0][0x2ec] ;  /* 0x0000bb001b1b7a20 */ /* 0x000fe20000410000 */
[----:B------:R-:W-:Y:S01]  /*47e0*/  @!P0 FSEL R4, R247, -INF , !P1 ;  /* 0xff800000f7048808 */ /* 0x000fe20004800000 */
[----:B------:R-:W-:Y:S02]  /*47f0*/  FMUL.FTZ R31, R31, c[0x0][0x2ec] ;  /* 0x0000bb001f1f7a20 */ /* 0x000fe40000410000 */
[----:B------:R-:W-:Y:S02]  /*4800*/  FMUL.FTZ R29, R29, c[0x0][0x2ec] ;  /* 0x0000bb001d1d7a20 */ /* 0x000fe40000410000 */
[----:B------:R-:W-:Y:S01]  /*4810*/  FFMA.FTZ R4, R4, c[0x0][0x23c], -R12 ;  /* 0x00008f0004047a23 */ /* 0x000fe2000001080c */
[----:B------:R-:W-:Y:S01]  /*4820*/  MUFU.EX2 R222, R5 ;  /* 0x0000000500de7308 */ /* 0x000fe20000000800 */
[----:B------:R-:W-:Y:S02]  /*4830*/  FMUL.FTZ R22, R22, c[0x0][0x2ec] ;  /* 0x0000bb0016167a20 */ /* 0x000fe40000410000 */
[----:B------:R-:W-:Y:S02]  /*4840*/  FMUL.FTZ R23, R23, c[0x0][0x2ec] ;  /* 0x0000bb0017177a20 */ /* 0x000fe40000410000 */
[----:B------:R-:W-:Y:S02]  /*4850*/  FMUL.FTZ R28, R28, c[0x0][0x2ec] ;  /* 0x0000bb001c1c7a20 */ /* 0x000fe40000410000 */
[----:B------:R-:W-:Y:S02]  /*4860*/  FMUL.FTZ R32, R32, c[0x0][0x2ec] ;  /* 0x0000bb0020207a20 */ /* 0x000fe40000410000 */
[----:B------:R-:W-:Y:S01]  /*4870*/  FMUL.FTZ R33, R33, c[0x0][0x2ec] ;  /* 0x0000bb0021217a20 */ /* 0x000fe20000410000 */
[----:B------:R-:W-:Y:S01]  /*4880*/  MUFU.TANH R80, R26 ;  /* 0x0000001a00507308 */ /* 0x000fe20000002400 */
[----:B------:R-:W-:Y:S02]  /*4890*/  FMUL.FTZ R34, R34, c[0x0][0x2ec] ;  /* 0x0000bb0022227a20 */ /* 0x000fe40000410000 */
[----:B------:R-:W-:Y:S07]  /*48a0*/  FMUL.FTZ R35, R35, c[0x0][0x2ec] ;  /* 0x0000bb0023237a20 */ /* 0x000fee0000410000 */
[----:B------:R2:W-:Y:S10]  /*48b0*/  MUFU.EX2 R187, R4 ;  /* 0x0000000400bb7308 */ /* 0x0005f40000000800 */
[----:B------:R-:W-:Y:S10]  /*48c0*/  MUFU.TANH R79, R27 ;  /* 0x0000001b004f7308 */ /* 0x000ff40000002400 */
[----:B------:R-:W1:Y:S01]  /*48d0*/  MUFU.TANH R169, R21 ;  /* 0x0000001500a97308 */ /* 0x000e620000002400 */
[----:B--2---:R-:W-:Y:S02]  /*48e0*/  MOV R4, R158 ;  /* 0x0000009e00047202 */ /* 0x004fe40000000f00 */
[----:B------:R-:W-:Y:S02]  /*48f0*/  @!P0 FSEL R4, R158, -INF , !P2 ;  /* 0xff8000009e048808 */ /* 0x000fe40005000000 */
[----:B------:R-:W-:Y:S05]  /*4900*/  @!P0 ISETP.GE.AND P2, PT, R0, R10, PT ;  /* 0x0000000a0000820c */ /* 0x000fea0003f46270 */
[----:B------:R-:W2:Y:S10]  /*4910*/  MUFU.TANH R240, R22 ;  /* 0x0000001600f07308 */ /* 0x000eb40000002400 */
[----:B------:R-:W-:Y:S10]  /*4920*/  MUFU.TANH R236, R23 ;  /* 0x0000001700ec7308 */ /* 0x000ff40000002400 */
[----:B------:R-:W-:Y:S10]  /*4930*/  MUFU.TANH R96, R24 ;  /* 0x0000001800607308 */ /* 0x000ff40000002400 */
[----:B------:R-:W-:Y:S10]  /*4940*/  MUFU.TANH R251, R28 ;  /* 0x0000001c00fb7308 */ /* 0x000ff40000002400 */
[----:B------:R-:W-:Y:S10]  /*4950*/  MUFU.TANH R250, R29 ;  /* 0x0000001d00fa7308 */ /* 0x000ff40000002400 */
[----:B------:R-:W-:Y:S10]  /*4960*/  MUFU.TANH R78, R30 ;  /* 0x0000001e004e7308 */ /* 0x000ff40000002400 */
[----:B------:R-:W-:Y:S10]  /*4970*/  MUFU.TANH R77, R31 ;  /* 0x0000001f004d7308 */ /* 0x000ff40000002400 */
[----:B------:R-:W1:Y:S10]  /*4980*/  MUFU.TANH R201, R32 ;  /* 0x0000002000c97308 */ /* 0x000e740000002400 */
[----:B------:R-:W1:Y:S10]  /*4990*/  MUFU.TANH R168, R33 ;  /* 0x0000002100a87308 */ /* 0x000e740000002400 */
[----:B------:R-:W1:Y:S10]  /*49a0*/  MUFU.TANH R218, R34 ;  /* 0x0000002200da7308 */ /* 0x000e740000002400 */
[----:B------:R-:W1:Y:S01]  /*49b0*/  MUFU.TANH R217, R35 ;  /* 0x0000002300d97308 */ /* 0x000e620000002400 */
[C---:B---3--:R-:W-:Y:S01]  /*49c0*/  FMUL.FTZ R9, R3.reuse, 1.4426950216293334961 ;  /* 0x3fb8aa3b03097820 */ /* 0x048fe20000410000 */
[----:B------:R-:W-:Y:S02]  /*49d0*/  FSETP.NEU.FTZ.AND P1, PT, R3, -INF , PT ;  /* 0xff8000000300780b */ /* 0x000fe40003f3d000 */
[----:B------:R-:W3:Y:S02]  /*49e0*/  LDL R3, [R1+0x18] ;  /* 0x0000180001037983 */ /* 0x000ee40000100800 */
[----:B------:R-:W-:Y:S02]  /*49f0*/  FSEL R9, R9, RZ, P1 ;  /* 0x000000ff09097208 */ /* 0x000fe40000800000 */
[----:B------:R-:W-:Y:S03]  /*4a00*/  @!P0 ISETP.GE.AND P1, PT, R16, R11, PT ;  /* 0x0000000b1000820c */ /* 0x000fe60003f26270 */
[--C-:B------:R-:W-:Y:S01]  /*4a10*/  FFMA.FTZ R5, R4, c[0x0][0x23c], -R9.reuse ;  /* 0x00008f0004057a23 */ /* 0x100fe20000010809 */
[----:B------:R-:W-:Y:S02]  /*4a20*/  MOV R4, R156 ;  /* 0x0000009c00047202 */ /* 0x000fe40000000f00 */
[----:B------:R-:W-:Y:S01]  /*4a30*/  @!P0 FSEL R4, R156, -INF , !P1 ;  /* 0xff8000009c048808 */ /* 0x000fe20004800000 */
[----:B------:R1:W-:Y:S04]  /*4a40*/  MUFU.EX2 R162, R5 ;  /* 0x0000000500a27308 */ /* 0x0003e80000000800 */
[--C-:B------:R-:W-:Y:S06]  /*4a50*/  FFMA.FTZ R4, R4, c[0x0][0x23c], -R9.reuse ;  /* 0x00008f0004047a23 */ /* 0x100fec0000010809 */
[----:B------:R2:W-:Y:S01]  /*4a60*/  MUFU.EX2 R161, R4 ;  /* 0x0000000400a17308 */ /* 0x0005e20000000800 */
[C---:B------:R-:W-:Y:S01]  /*4a70*/  FMUL.FTZ R8, R2.reuse, 1.4426950216293334961 ;  /* 0x3fb8aa3b02087820 */ /* 0x040fe20000410000 */
[----:B------:R-:W-:Y:S02]  /*4a80*/  FSETP.NEU.FTZ.AND P1, PT, R2, -INF , PT ;  /* 0xff8000000200780b */ /* 0x000fe40003f3d000 */
[----:B-1----:R-:W-:Y:S01]  /*4a90*/  MOV R5, R88 ;  /* 0x0000005800057202 */ /* 0x002fe20000000f00 */
[----:B------:R-:W3:Y:S01]  /*4aa0*/  LDL R2, [R1+0x14] ;  /* 0x0000140001027983 */ /* 0x000ee20000100800 */
[----:B------:R-:W-:Y:S02]  /*4ab0*/  FSEL R8, R8, RZ, P1 ;  /* 0x000000ff08087208 */ /* 0x000fe40000800000 */
[----:B------:R-:W-:Y:S02]  /*4ac0*/  @!P0 ISETP.GE.AND P1, PT, R16, R10, PT ;  /* 0x0000000a1000820c */ /* 0x000fe40003f26270 */
[----:B------:R-:W-:Y:S02]  /*4ad0*/  @!P0 FSEL R5, R88, -INF , !P2 ;  /* 0xff80000058058808 */ /* 0x000fe40005000000 */
[----:B--2---:R-:W-:Y:S02]  /*4ae0*/  MOV R4, R87 ;  /* 0x0000005700047202 */ /* 0x004fe40000000f00 */
[----:B------:R-:W-:Y:S01]  /*4af0*/  @!P0 FSEL R4, R87, -INF , !P1 ;  /* 0xff80000057048808 */ /* 0x000fe20004800000 */
[--C-:B------:R-:W-:Y:S01]  /*4b00*/  FFMA.FTZ R5, R5, c[0x0][0x23c], -R8.reuse ;  /* 0x00008f0005057a23 */ /* 0x100fe20000010808 */
[----:B------:R-:W-:Y:S03]  /*4b10*/  @!P0 IADD3 R16, R0, 0x8, RZ ;  /* 0x0000000800108810 */ /* 0x000fe60007ffe0ff */
[----:B------:R-:W-:Y:S01]  /*4b20*/  MUFU.EX2 R92, R5 ;  /* 0x00000005005c7308 */ /* 0x000fe20000000800 */
[--C-:B------:R-:W-:Y:S01]  /*4b30*/  FFMA.FTZ R4, R4, c[0x0][0x23c], -R8.reuse ;  /* 0x00008f0004047a23 */ /* 0x100fe20000010808 */
[----:B------:R-:W-:Y:S08]  /*4b40*/  @!P0 ISETP.GE.AND P1, PT, R16, R11, PT ;  /* 0x0000000b1000820c */ /* 0x000ff00003f26270 */
[----:B------:R1:W-:Y:S02]  /*4b50*/  MUFU.EX2 R91, R4 ;  /* 0x00000004005b7308 */ /* 0x0003e40000000800 */
[----:B-1----:R-:W-:Y:S02]  /*4b60*/  MOV R4, R153 ;  /* 0x0000009900047202 */ /* 0x002fe40000000f00 */
[----:B------:R-:W-:Y:S02]  /*4b70*/  @!P0 FSEL R4, R153, -INF , !P1 ;  /* 0xff80000099048808 */ /* 0x000fe40004800000 */
[C---:B------:R-:W-:Y:S03]  /*4b80*/  @!P0 ISETP.GE.AND P1, PT, R17.reuse, R11, PT ;  /* 0x0000000b1100820c */ /* 0x040fe60003f26270 */
[--C-:B------:R-:W-:Y:S01]  /*4b90*/  FFMA.FTZ R5, R4, c[0x0][0x23c], -R9.reuse ;  /* 0x00008f0004057a23 */ /* 0x100fe20000010809 */
[----:B------:R-:W-:Y:S02]  /*4ba0*/  MOV R4, R152 ;  /* 0x0000009800047202 */ /* 0x000fe40000000f00 */
[----:B------:R-:W-:Y:S01]  /*4bb0*/  @!P0 FSEL R4, R152, -INF , !P1 ;  /* 0xff80000098048808 */ /* 0x000fe20004800000 */
[----:B------:R1:W-:Y:S01]  /*4bc0*/  MUFU.EX2 R160, R5 ;  /* 0x0000000500a07308 */ /* 0x0003e20000000800 */
[----:B------:R-:W-:Y:S03]  /*4bd0*/  @!P0 ISETP.GE.AND P1, PT, R16, R10, PT ;  /* 0x0000000a1000820c */ /* 0x000fe60003f26270 */
[----:B-1----:R-:W-:Y:S01]  /*4be0*/  FFMA.FTZ R5, R4, c[0x0][0x23c], -R9 ;  /* 0x00008f0004057a23 */ /* 0x002fe20000010809 */
[----:B------:R-:W-:Y:S02]  /*4bf0*/  MOV R4, R86 ;  /* 0x0000005600047202 */ /* 0x000fe40000000f00 */
[----:B------:R-:W-:Y:S03]  /*4c00*/  @!P0 FSEL R4, R86, -INF , !P1 ;  /* 0xff80000056048808 */ /* 0x000fe60004800000 */
[----:B------:R1:W-:Y:S01]  /*4c10*/  MUFU.EX2 R159, R5 ;  /* 0x00000005009f7308 */ /* 0x0003e20000000800 */
[----:B------:R-:W-:Y:S01]  /*4c20*/  @!P0 ISETP.GE.AND P1, PT, R17, R10, PT ;  /* 0x0000000a1100820c */ /* 0x000fe20003f26270 */
[--C-:B-1----:R-:W-:Y:S01]  /*4c30*/  FFMA.FTZ R5, R4, c[0x0][0x23c], -R8.reuse ;  /* 0x00008f0004057a23 */ /* 0x102fe20000010808 */
[----:B------:R-:W-:Y:S02]  /*4c40*/  MOV R4, R85 ;  /* 0x0000005500047202 */ /* 0x000fe40000000f00 */
[----:B------:R-:W-:Y:S05]  /*4c50*/  @!P0 FSEL R4, R85, -INF , !P1 ;  /* 0xff80000055048808 */ /* 0x000fea0004800000 */
[----:B------:R-:W-:Y:S01]  /*4c60*/  MUFU.EX2 R90, R5 ;  /* 0x00000005005a7308 */ /* 0x000fe20000000800 */
[-C--:B------:R-:W-:Y:S01]  /*4c70*/  @!P0 ISETP.GE.AND P1, PT, R16, R15.reuse, PT ;  /* 0x0000000f1000820c */ /* 0x080fe20003f26270 */
[----:B------:R-:W-:Y:S03]  /*4c80*/  FFMA.FTZ R4, R4, c[0x0][0x23c], -R8 ;  /* 0x00008f0004047a23 */ /* 0x000fe60000010808 */
[----:B------:R-:W-:Y:S02]  /*4c90*/  @!P0 FSEL R18, R172, -INF , !P1 ;  /* 0xff800000ac128808 */ /* 0x000fe40004800000 */
[----:B------:R-:W-:Y:S03]  /*4ca0*/  @!P0 ISETP.GE.AND P1, PT, R17, R15, PT ;  /* 0x0000000f1100820c */ /* 0x000fe60003f26270 */
[----:B------:R1:W-:Y:S01]  /*4cb0*/  MUFU.EX2 R89, R4 ;  /* 0x0000000400597308 */ /* 0x0003e20000000800 */
[--C-:B------:R-:W-:Y:S01]  /*4cc0*/  FFMA.FTZ R19, R18, c[0x0][0x23c], -R13.reuse ;  /* 0x00008f0012137a23 */ /* 0x100fe2000001080d */
[----:B------:R-:W-:Y:S02]  /*4cd0*/  MOV R18, R171 ;  /* 0x000000ab00127202 */ /* 0x000fe40000000f00 */
[----:B------:R-:W-:Y:S02]  /*4ce0*/  @!P0 FSEL R18, R171, -INF , !P1 ;  /* 0xff800000ab128808 */ /* 0x000fe40004800000 */
[----:B------:R-:W-:Y:S02]  /*4cf0*/  @!P0 ISETP.GE.AND P1, PT, R16, R14, PT ;  /* 0x0000000e1000820c */ /* 0x000fe40003f26270 */
[----:B------:R-:W-:Y:S01]  /*4d00*/  MOV R16, R242 ;  /* 0x000000f200107202 */ /* 0x000fe20000000f00 */
[--C-:B------:R-:W-:Y:S01]  /*4d10*/  FFMA.FTZ R18, R18, c[0x0][0x23c], -R13.reuse ;  /* 0x00008f0012127a23 */ /* 0x100fe2000001080d */
[----:B------:R-:W-:Y:S01]  /*4d20*/  MUFU.EX2 R231, R19 ;  /* 0x0000001300e77308 */ /* 0x000fe20000000800 */
[----:B------:R-:W-:Y:S02]  /*4d30*/  @!P0 FSEL R16, R242, -INF , !P1 ;  /* 0xff800000f2108808 */ /* 0x000fe40004800000 */
[----:B------:R-:W-:Y:S03]  /*4d40*/  @!P0 ISETP.GE.AND P1, PT, R17, R14, PT ;  /* 0x0000000e1100820c */ /* 0x000fe60003f26270 */
[--C-:B------:R-:W-:Y:S01]  /*4d50*/  FFMA.FTZ R17, R16, c[0x0][0x23c], -R12.reuse ;  /* 0x00008f0010117a23 */ /* 0x100fe2000001080c */
[----:B------:R-:W-:Y:S02]  /*4d60*/  MOV R16, R241 ;  /* 0x000000f100107202 */ /* 0x000fe40000000f00 */
[----:B------:R-:W-:Y:S01]  /*4d70*/  @!P0 FSEL R16, R241, -INF , !P1 ;  /* 0xff800000f1108808 */ /* 0x000fe20004800000 */
[----:B------:R2:W-:Y:S01]  /*4d80*/  MUFU.EX2 R186, R17 ;  /* 0x0000001100ba7308 */ /* 0x0005e20000000800 */
[----:B-1----:R-:W1:Y:S03]  /*4d90*/  LDSM.16.M88.4 R4, [R149+0x6800] ;  /* 0x006800009504783b */ /* 0x002e660000000200 */
[--C-:B------:R-:W-:Y:S06]  /*4da0*/  FFMA.FTZ R16, R16, c[0x0][0x23c], -R12.reuse ;  /* 0x00008f0010107a23 */ /* 0x100fec000001080c */
[----:B------:R4:W-:Y:S10]  /*4db0*/  MUFU.EX2 R185, R16 ;  /* 0x0000001000b97308 */ /* 0x0009f40000000800 */
[----:B------:R1:W-:Y:S01]  /*4dc0*/  MUFU.EX2 R228, R18 ;  /* 0x0000001200e47308 */ /* 0x0003e20000000800 */
[C---:B--2---:R-:W-:Y:S02]  /*4dd0*/  @!P0 IADD3 R17, R0.reuse, 0x11, RZ ;  /* 0x0000001100118810 */ /* 0x044fe40007ffe0ff */
[----:B----4-:R-:W-:Y:S04]  /*4de0*/  @!P0 IADD3 R16, R0, 0x10, RZ ;  /* 0x0000001000108810 */ /* 0x010fe80007ffe0ff */
[-C--:B------:R-:W-:Y:S01]  /*4df0*/  @!P0 ISETP.GE.AND P1, PT, R16, R15.reuse, PT ;  /* 0x0000000f1000820c */ /* 0x080fe20003f26270 */
[-C--:B-1----:R-:W-:Y:S01]  /*4e00*/  HMMA.16816.F32 R36, R104, R4.reuse, R36 ;  /* 0x000000046824723c */ /* 0x082fe20000001824 */
[----:B------:R-:W-:Y:S02]  /*4e10*/  MOV R18, R170 ;  /* 0x000000aa00127202 */ /* 0x000fe40000000f00 */
[----:B------:R-:W-:Y:S02]  /*4e20*/  @!P0 FSEL R18, R170, -INF , !P1 ;  /* 0xff800000aa128808 */ /* 0x000fe40004800000 */
[----:B------:R-:W-:Y:S03]  /*4e30*/  @!P0 ISETP.GE.AND P1, PT, R17, R15, PT ;  /* 0x0000000f1100820c */ /* 0x000fe60003f26270 */
[C---:B------:R-:W-:Y:S01]  /*4e40*/  HMMA.16816.F32 R40, R112.reuse, R4, R40 ;  /* 0x000000047028723c */ /* 0x040fe20000001828 */
[--C-:B------:R-:W-:Y:S03]  /*4e50*/  FFMA.FTZ R19, R18, c[0x0][0x23c], -R13.reuse ;  /* 0x00008f0012137a23 */ /* 0x100fe6000001080d */
[----:B------:R-:W-:Y:S01]  /*4e60*/  MOV R18, R169 ;  /* 0x000000a900127202 */ /* 0x000fe20000000f00 */
[----:B------:R-:W-:Y:S01]  /*4e70*/  MUFU.EX2 R220, R19 ;  /* 0x0000001300dc7308 */ /* 0x000fe20000000800 */
[----:B------:R-:W-:Y:S02]  /*4e80*/  @!P0 FSEL R18, R169, -INF , !P1 ;  /* 0xff800000a9128808 */ /* 0x000fe40004800000 */
[-C--:B------:R-:W-:Y:S01]  /*4e90*/  HMMA.16816.F32 R44, R112, R6.reuse, R44 ;  /* 0x00000006702c723c */ /* 0x080fe2000000182c */
[----:B------:R-:W-:Y:S03]  /*4ea0*/  @!P0 ISETP.GE.AND P1, PT, R16, R14, PT ;  /* 0x0000000e1000820c */ /* 0x000fe60003f26270 */
[----:B------:R-:W-:Y:S01]  /*4eb0*/  FFMA.FTZ R5, R18, c[0x0][0x23c], -R13 ;  /* 0x00008f0012057a23 */ /* 0x000fe2000001080d */
[----:B------:R-:W-:Y:S02]  /*4ec0*/  MOV R4, R240 ;  /* 0x000000f000047202 */ /* 0x000fe40000000f00 */
[----:B------:R-:W-:Y:S01]  /*4ed0*/  @!P0 FSEL R4, R240, -INF , !P1 ;  /* 0xff800000f0048808 */ /* 0x000fe20004800000 */
[----:B------:R-:W-:Y:S01]  /*4ee0*/  FMUL.FTZ R36, R36, c[0x0][0x2ec] ;  /* 0x0000bb0024247a20 */ /* 0x000fe20000410000 */
[----:B------:R1:W-:Y:S01]  /*4ef0*/  MUFU.EX2 R219, R5 ;  /* 0x0000000500db7308 */ /* 0x0003e20000000800 */
[----:B------:R-:W-:Y:S01]  /*4f00*/  @!P0 ISETP.GE.AND P1, PT, R17, R14, PT ;  /* 0x0000000e1100820c */ /* 0x000fe20003f26270 */
[C---:B------:R-:W-:Y:S01]  /*4f10*/  HMMA.16816.F32 R48, R104.reuse, R6, R48 ;  /* 0x000000066830723c */ /* 0x040fe20000001830 */
[----:B------:R-:W-:Y:S01]  /*4f20*/  FMUL.FTZ R37, R37, c[0x0][0x2ec] ;  /* 0x0000bb0025257a20 */ /* 0x000fe20000410000 */
[----:B------:R-:W-:Y:S01]  /*4f30*/  MOV R18, R201 ;  /* 0x000000c900127202 */ /* 0x000fe20000000f00 */
[----:B------:R-:W-:Y:S02]  /*4f40*/  FMUL.FTZ R38, R38, c[0x0][0x2ec] ;  /* 0x0000bb0026267a20 */ /* 0x000fe40000410000 */
[----:B------:R-:W-:Y:S02]  /*4f50*/  FMUL.FTZ R39, R39, c[0x0][0x2ec] ;  /* 0x0000bb0027277a20 */ /* 0x000fe40000410000 */
[----:B------:R-:W-:Y:S01]  /*4f60*/  FMUL.FTZ R40, R40, c[0x0][0x2ec] ;  /* 0x0000bb0028287a20 */ /* 0x000fe20000410000 */
[----:B------:R-:W2:Y:S01]  /*4f70*/  MUFU.TANH R166, R36 ;  /* 0x0000002400a67308 */ /* 0x000ea20000002400 */
[----:B------:R-:W-:Y:S03]  /*4f80*/  FMUL.FTZ R41, R41, c[0x0][0x2ec] ;  /* 0x0000bb0029297a20 */ /* 0x000fe60000410000 */
[----:B------:R-:W-:Y:S02]  /*4f90*/  FMUL.FTZ R42, R42, c[0x0][0x2ec] ;  /* 0x0000bb002a2a7a20 */ /* 0x000fe40000410000 */
[----:B------:R-:W-:Y:S02]  /*4fa0*/  FMUL.FTZ R44, R44, c[0x0][0x2ec] ;  /* 0x0000bb002c2c7a20 */ /* 0x000fe40000410000 */
[----:B------:R-:W-:Y:S02]  /*4fb0*/  FMUL.FTZ R43, R43, c[0x0][0x2ec] ;  /* 0x0000bb002b2b7a20 */ /* 0x000fe40000410000 */
[----:B------:R-:W-:Y:S01]  /*4fc0*/  FMUL.FTZ R45, R45, c[0x0][0x2ec] ;  /* 0x0000bb002d2d7a20 */ /* 0x000fe20000410000 */
[----:B------:R-:W-:Y:S01]  /*4fd0*/  MUFU.TANH R72, R42 ;  /* 0x0000002a00487308 */ /* 0x000fe20000002400 */
[----:B------:R-:W-:Y:S02]  /*4fe0*/  FMUL.FTZ R46, R46, c[0x0][0x2ec] ;  /* 0x0000bb002e2e7a20 */ /* 0x000fe40000410000 */
[--C-:B-1----:R-:W-:Y:S01]  /*4ff0*/  FFMA.FTZ R5, R4, c[0x0][0x23c], -R12.reuse ;  /* 0x00008f0004057a23 */ /* 0x102fe2000001080c */
[----:B------:R-:W-:Y:S01]  /*5000*/  MOV R4, R236 ;  /* 0x000000ec00047202 */ /* 0x000fe20000000f00 */
[----:B------:R-:W-:Y:S01]  /*5010*/  FMUL.FTZ R47, R47, c[0x0][0x2ec] ;  /* 0x0000bb002f2f7a20 */ /* 0x000fe20000410000 */
[----:B------:R-:W-:Y:S01]  /*5020*/  @!P0 FSEL R4, R236, -INF , !P1 ;  /* 0xff800000ec048808 */ /* 0x000fe20004800000 */
[----:B------:R-:W-:Y:S01]  /*5030*/  FMUL.FTZ R49, R49, c[0x0][0x2ec] ;  /* 0x0000bb0031317a20 */ /* 0x000fe20000410000 */
[-C--:B------:R-:W-:Y:S01]  /*5040*/  @!P0 ISETP.GE.AND P1, PT, R16, R11.reuse, PT ;  /* 0x0000000b1000820c */ /* 0x080fe20003f26270 */
[----:B------:R-:W-:Y:S01]  /*5050*/  FMUL.FTZ R48, R48, c[0x0][0x2ec] ;  /* 0x0000bb0030307a20 */ /* 0x000fe20000410000 */
[----:B------:R-:W-:Y:S01]  /*5060*/  MUFU.EX2 R184, R5 ;  /* 0x0000000500b87308 */ /* 0x000fe20000000800 */
[----:B------:R-:W-:Y:S02]  /*5070*/  FFMA.FTZ R4, R4, c[0x0][0x23c], -R12 ;  /* 0x00008f0004047a23 */ /* 0x000fe4000001080c */
[----:B------:R-:W-:Y:S02]  /*5080*/  FMUL.FTZ R50, R50, c[0x0][0x2ec] ;  /* 0x0000bb0032327a20 */ /* 0x000fe40000410000 */
[----:B------:R-:W-:Y:S05]  /*5090*/  FMUL.FTZ R51, R51, c[0x0][0x2ec] ;  /* 0x0000bb0033337a20 */ /* 0x000fea0000410000 */
[----:B------:R1:W-:Y:S10]  /*50a0*/  MUFU.EX2 R164, R4 ;  /* 0x0000000400a47308 */ /* 0x0003f40000000800 */
[----:B------:R-:W4:Y:S10]  /*50b0*/  MUFU.TANH R165, R37 ;  /* 0x0000002500a57308 */ /* 0x000f340000002400 */
[----:B------:R-:W2:Y:S01]  /*50c0*/  MUFU.TANH R216, R38 ;  /* 0x0000002600d87308 */ /* 0x000ea20000002400 */
[----:B-1----:R-:W-:Y:S02]  /*50d0*/  MOV R4, R96 ;  /* 0x0000006000047202 */ /* 0x002fe40000000f00 */
[----:B------:R-:W-:Y:S02]  /*50e0*/  @!P0 FSEL R4, R96, -INF , !P1 ;  /* 0xff80000060048808 */ /* 0x000fe40004800000 */
[----:B------:R-:W-:Y:S05]  /*50f0*/  @!P0 ISETP.GE.AND P1, PT, R17, R11, PT ;  /* 0x0000000b1100820c */ /* 0x000fea0003f26270 */
[----:B------:R-:W-:Y:S01]  /*5100*/  MUFU.TANH R71, R43 ;  /* 0x0000002b00477308 */ /* 0x000fe20000002400 */
[--C-:B------:R-:W-:Y:S01]  /*5110*/  FFMA.FTZ R5, R4, c[0x0][0x23c], -R9.reuse ;  /* 0x00008f0004057a23 */ /* 0x100fe20000010809 */
[----:B------:R-:W-:Y:S02]  /*5120*/  MOV R4, R95 ;  /* 0x0000005f00047202 */ /* 0x000fe40000000f00 */
[----:B------:R-:W-:Y:S02]  /*5130*/  @!P0 FSEL R4, R95, -INF , !P1 ;  /* 0xff8000005f048808 */ /* 0x000fe40004800000 */
[----:B------:R-:W-:Y:S02]  /*5140*/  @!P0 ISETP.GE.AND P1, PT, R16, R10, PT ;  /* 0x0000000a1000820c */ /* 0x000fe40003f26270 */
[----:B------:R-:W-:Y:S01]  /*5150*/  @!P0 IADD3 R16, R0, 0x18, RZ ;  /* 0x0000001800108810 */ /* 0x000fe20007ffe0ff */
[--C-:B------:R-:W-:Y:S01]  /*5160*/  FFMA.FTZ R4, R4, c[0x0][0x23c], -R9.reuse ;  /* 0x00008f0004047a23 */ /* 0x100fe20000010809 */
[----:B------:R1:W-:Y:S10]  /*5170*/  MUFU.EX2 R151, R5 ;  /* 0x0000000500977308 */ /* 0x0003f40000000800 */
[----:B------:R2:W-:Y:S10]  /*5180*/  MUFU.EX2 R99, R4 ;  /* 0x0000000400637308 */ /* 0x0005f40000000800 */
[----:B------:R-:W-:Y:S01]  /*5190*/  MUFU.TANH R214, R39 ;  /* 0x0000002700d67308 */ /* 0x000fe20000002400 */
[----:B-1----:R-:W-:Y:S02]  /*51a0*/  MOV R5, R80 ;  /* 0x0000005000057202 */ /* 0x002fe40000000f00 */
[----:B------:R-:W-:Y:S02]  /*51b0*/  @!P0 FSEL R5, R80, -INF , !P1 ;  /* 0xff80000050058808 */ /* 0x000fe40004800000 */
[----:B------:R-:W-:Y:S05]  /*51c0*/  @!P0 ISETP.GE.AND P1, PT, R17, R10, PT ;  /* 0x0000000a1100820c */ /* 0x000fea0003f26270 */
[----:B------:R-:W-:Y:S01]  /*51d0*/  MUFU.TANH R70, R46 ;  /* 0x0000002e00467308 */ /* 0x000fe20000002400 */
[--C-:B------:R-:W-:Y:S01]  /*51e0*/  FFMA.FTZ R5, R5, c[0x0][0x23c], -R8.reuse ;  /* 0x00008f0005057a23 */ /* 0x100fe20000010808 */
[----:B------:R-:W-:Y:S02]  /*51f0*/  @!P0 IADD3 R17, R0, 0x19, RZ ;  /* 0x0000001900118810 */ /* 0x000fe40007ffe0ff */
[----:B--2---:R-:W-:Y:S02]  /*5200*/  MOV R4, R79 ;  /* 0x0000004f00047202 */ /* 0x004fe40000000f00 */
[----:B------:R-:W-:Y:S02]  /*5210*/  @!P0 FSEL R4, R79, -INF , !P1 ;  /* 0xff8000004f048808 */ /* 0x000fe40004800000 */
[----:B------:R-:W-:Y:S02]  /*5220*/  @!P0 ISETP.GE.AND P1, PT, R16, R11, PT ;  /* 0x0000000b1000820c */ /* 0x000fe40003f26270 */
[----:B------:R-:W-:Y:S01]  /*5230*/  MUFU.EX2 R84, R5 ;  /* 0x0000000500547308 */ /* 0x000fe20000000800 */
[--C-:B------:R-:W-:Y:S09]  /*5240*/  FFMA.FTZ R4, R4, c[0x0][0x23c], -R8.reuse ;  /* 0x00008f0004047a23 */ /* 0x100ff20000010808 */
[----:B------:R1:W-:Y:S10]  /*5250*/  MUFU.EX2 R83, R4 ;  /* 0x0000000400537308 */ /* 0x0003f40000000800 */
[----:B------:R-:W-:Y:S10]  /*5260*/  MUFU.TANH R235, R40 ;  /* 0x0000002800eb7308 */ /* 0x000ff40000002400 */
[----:B------:R-:W-:Y:S01]  /*5270*/  MUFU.TANH R234, R41 ;  /* 0x0000002900ea7308 */ /* 0x000fe20000002400 */
[----:B-1----:R-:W-:Y:S02]  /*5280*/  MOV R4, R251 ;  /* 0x000000fb00047202 */ /* 0x002fe40000000f00 */
[----:B------:R-:W-:Y:S02]  /*5290*/  @!P0 FSEL R4, R251, -INF , !P1 ;  /* 0xff800000fb048808 */ /* 0x000fe40004800000 */
[C---:B------:R-:W-:Y:S05]  /*52a0*/  @!P0 ISETP.GE.AND P1, PT, R17.reuse, R11, PT ;  /* 0x0000000b1100820c */ /* 0x040fea0003f26270 */
[----:B------:R-:W-:Y:S01]  /*52b0*/  MUFU.TANH R69, R47 ;  /* 0x0000002f00457308 */ /* 0x000fe20000002400 */
[--C-:B------:R-:W-:Y:S01]  /*52c0*/  FFMA.FTZ R5, R4, c[0x0][0x23c], -R9.reuse ;  /* 0x00008f0004057a23 */ /* 0x100fe20000010809 */
[----:B------:R-:W-:Y:S02]  /*52d0*/  MOV R4, R250 ;  /* 0x000000fa00047202 */ /* 0x000fe40000000f00 */
[----:B------:R-:W-:Y:S02]  /*52e0*/  @!P0 FSEL R4, R250, -INF , !P1 ;  /* 0xff800000fa048808 */ /* 0x000fe40004800000 */
[----:B------:R-:W-:Y:S04]  /*52f0*/  @!P0 ISETP.GE.AND P1, PT, R16, R10, PT ;  /* 0x0000000a1000820c */ /* 0x000fe80003f26270 */
[----:B------:R1:W-:Y:S10]  /*5300*/  MUFU.EX2 R98, R5 ;  /* 0x0000000500627308 */ /* 0x0003f40000000800 */
[----:B------:R-:W-:Y:S10]  /*5310*/  MUFU.TANH R224, R45 ;  /* 0x0000002d00e07308 */ /* 0x000ff40000002400 */
[----:B------:R-:W-:Y:S01]  /*5320*/  MUFU.TANH R194, R48 ;  /* 0x0000003000c27308 */ /* 0x000fe20000002400 */
[----:B-1----:R-:W-:Y:S01]  /*5330*/  FFMA.FTZ R5, R4, c[0x0][0x23c], -R9 ;  /* 0x00008f0004057a23 */ /* 0x002fe20000010809 */
[----:B------:R-:W-:Y:S02]  /*5340*/  MOV R4, R78 ;  /* 0x0000004e00047202 */ /* 0x000fe40000000f00 */
[----:B------:R-:W-:Y:S02]  /*5350*/  @!P0 FSEL R4, R78, -INF , !P1 ;  /* 0xff8000004e048808 */ /* 0x000fe40004800000 */
[----:B------:R-:W-:Y:S04]  /*5360*/  @!P0 ISETP.GE.AND P1, PT, R17, R10, PT ;  /* 0x0000000a1100820c */ /* 0x000fe80003f26270 */
[----:B------:R1:W-:Y:S10]  /*5370*/  MUFU.EX2 R97, R5 ;  /* 0x0000000500617308 */ /* 0x0003f40000000800 */
[----:B------:R-:W2:Y:S10]  /*5380*/  MUFU.TANH R193, R49 ;  /* 0x0000003100c17308 */ /* 0x000eb40000002400 */
[----:B------:R-:W2:Y:S01]  /*5390*/  MUFU.TANH R225, R44 ;  /* 0x0000002c00e17308 */ /* 0x000ea20000002400 */
[--C-:B-1----:R-:W-:Y:S01]  /*53a0*/  FFMA.FTZ R5, R4, c[0x0][0x23c], -R8.reuse ;  /* 0x00008f0004057a23 */ /* 0x102fe20000010808 */
[----:B------:R-:W-:Y:S02]  /*53b0*/  MOV R4, R77 ;  /* 0x0000004d00047202 */ /* 0x000fe40000000f00 */
[----:B------:R-:W-:Y:S02]  /*53c0*/  @!P0 FSEL R4, R77, -INF , !P1 ;  /* 0xff8000004d048808 */ /* 0x000fe40004800000 */
[-C--:B------:R-:W-:Y:S04]  /*53d0*/  @!P0 ISETP.GE.AND P1, PT, R16, R15.reuse, PT ;  /* 0x0000000f1000820c */ /* 0x080fe80003f26270 */
[----:B------:R-:W-:Y:S01]  /*53e0*/  MUFU.EX2 R82, R5 ;  /* 0x0000000500527308 */ /* 0x000fe20000000800 */
[----:B------:R-:W-:Y:S01]  /*53f0*/  FFMA.FTZ R4, R4, c[0x0][0x23c], -R8 ;  /* 0x00008f0004047a23 */ /* 0x000fe20000010808 */
[----:B------:R-:W-:Y:S02]  /*5400*/  @!P0 FSEL R18, R201, -INF , !P1 ;  /* 0xff800000c9128808 */ /* 0x000fe40004800000 */
[C---:B------:R-:W-:Y:S03]  /*5410*/  @!P0 ISETP.GE.AND P1, PT, R17.reuse, R15, PT ;  /* 0x0000000f1100820c */ /* 0x040fe60003f26270 */
[--C-:B------:R-:W-:Y:S01]  /*5420*/  FFMA.FTZ R19, R18, c[0x0][0x23c], -R13.reuse ;  /* 0x00008f0012137a23 */ /* 0x100fe2000001080d */
[----:B------:R-:W-:Y:S02]  /*5430*/  MOV R18, R168 ;  /* 0x000000a800127202 */ /* 0x000fe40000000f00 */
[----:B------:R1:W-:Y:S01]  /*5440*/  MUFU.EX2 R81, R4 ;  /* 0x0000000400517308 */ /* 0x0003e20000000800 */
[----:B------:R-:W-:Y:S02]  /*5450*/  @!P0 FSEL R18, R168, -INF , !P1 ;  /* 0xff800000a8128808 */ /* 0x000fe40004800000 */
[----:B------:R-:W-:Y:S02]  /*5460*/  @!P0 ISETP.GE.AND P1, PT, R16, R14, PT ;  /* 0x0000000e1000820c */ /* 0x000fe40003f26270 */
[----:B------:R-:W-:Y:S01]  /*5470*/  MOV R16, R218 ;  /* 0x000000da00107202 */ /* 0x000fe20000000f00 */
[--C-:B------:R-:W-:Y:S01]  /*5480*/  FFMA.FTZ R18, R18, c[0x0][0x23c], -R13.reuse ;  /* 0x00008f0012127a23 */ /* 0x100fe2000001080d */
[----:B------:R-:W-:Y:S02]  /*5490*/  @!P0 FSEL R16, R218, -INF , !P1 ;  /* 0xff800000da108808 */ /* 0x000fe40004800000 */
[----:B------:R-:W-:Y:S01]  /*54a0*/  @!P0 ISETP.GE.AND P1, PT, R17, R14, PT ;  /* 0x0000000e1100820c */ /* 0x000fe20003f26270 */
[----:B------:R2:W-:Y:S02]  /*54b0*/  MUFU.EX2 R205, R18 ;  /* 0x0000001200cd7308 */ /* 0x0005e40000000800 */
[--C-:B------:R-:W-:Y:S01]  /*54c0*/  FFMA.FTZ R17, R16, c[0x0][0x23c], -R12.reuse ;  /* 0x00008f0010117a23 */ /* 0x100fe2000001080c */
[----:B------:R-:W-:Y:S02]  /*54d0*/  MOV R16, R217 ;  /* 0x000000d900107202 */ /* 0x000fe40000000f00 */
[----:B------:R-:W-:Y:S05]  /*54e0*/  @!P0 FSEL R16, R217, -INF , !P1 ;  /* 0xff800000d9108808 */ /* 0x000fea0004800000 */
[--C-:B------:R-:W-:Y:S01]  /*54f0*/  FFMA.FTZ R16, R16, c[0x0][0x23c], -R12.reuse ;  /* 0x00008f0010107a23 */ /* 0x100fe2000001080c */
[----:B------:R3:W-:Y:S01]  /*5500*/  MUFU.EX2 R233, R17 ;  /* 0x0000001100e97308 */ /* 0x0007e20000000800 */
[----:B-1----:R-:W1:Y:S09]  /*5510*/  LDSM.16.M88.4 R4, [R149+0x6c00] ;  /* 0x006c00009504783b */ /* 0x002e720000000200 */
[----:B------:R4:W-:Y:S01]  /*5520*/  MUFU.EX2 R232, R16 ;  /* 0x0000001000e87308 */ /* 0x0009e20000000800 */
[----:B--2---:R-:W-:Y:S09]  /*5530*/  MOV R18, R166 ;  /* 0x000000a600127202 */ /* 0x004ff20000000f00 */
[----:B------:R2:W-:Y:S01]  /*5540*/  MUFU.EX2 R210, R19 ;  /* 0x0000001300d27308 */ /* 0x0005e20000000800 */
[C---:B---3--:R-:W-:Y:S09]  /*5550*/  @!P0 IADD3 R17, R0.reuse, 0x21, RZ ;  /* 0x0000002100118810 */ /* 0x048ff20007ffe0ff */
[----:B------:R-:W3:Y:S01]  /*5560*/  MUFU.TANH R204, R50 ;  /* 0x0000003200cc7308 */ /* 0x000ee20000002400 */
[----:B----4-:R-:W-:Y:S04]  /*5570*/  @!P0 IADD3 R16, R0, 0x20, RZ ;  /* 0x0000002000108810 */ /* 0x010fe80007ffe0ff */
[-C--:B------:R-:W-:Y:S05]  /*5580*/  @!P0 ISETP.GE.AND P1, PT, R16, R15.reuse, PT ;  /* 0x0000000f1000820c */ /* 0x080fea0003f26270 */
[----:B------:R-:W4:Y:S01]  /*5590*/  MUFU.TANH R202, R51 ;  /* 0x0000003300ca7308 */ /* 0x000f220000002400 */
[----:B------:R-:W-:Y:S01]  /*55a0*/  @!P0 FSEL R18, R166, -INF , !P1 ;  /* 0xff800000a6128808 */ /* 0x000fe20004800000 */
[-C--:B-1----:R-:W-:Y:S01]  /*55b0*/  HMMA.16816.F32 R52, R104, R4.reuse, R52 ;  /* 0x000000046834723c */ /* 0x082fe20000001834 */
[----:B------:R-:W-:Y:S03]  /*55c0*/  @!P0 ISETP.GE.AND P1, PT, R17, R15, PT ;  /* 0x0000000f1100820c */ /* 0x000fe60003f26270 */
[--C-:B--2---:R-:W-:Y:S01]  /*55d0*/  FFMA.FTZ R19, R18, c[0x0][0x23c], -R13.reuse ;  /* 0x00008f0012137a23 */ /* 0x104fe2000001080d */
[----:B------:R-:W-:Y:S02]  /*55e0*/  MOV R18, R165 ;  /* 0x000000a500127202 */ /* 0x000fe40000000f00 */
[----:B------:R-:W-:Y:S01]  /*55f0*/  @!P0 FSEL R18, R165, -INF , !P1 ;  /* 0xff800000a5128808 */ /* 0x000fe20004800000 */
[C---:B------:R-:W-:Y:S01]  /*5600*/  HMMA.16816.F32 R56, R112.reuse, R4, R56 ;  /* 0x000000047038723c */ /* 0x040fe20000001838 */
[----:B------:R-:W-:Y:S01]  /*5610*/  MUFU.EX2 R203, R19 ;  /* 0x0000001300cb7308 */ /* 0x000fe20000000800 */
[----:B------:R-:W-:Y:S05]  /*5620*/  @!P0 ISETP.GE.AND P1, PT, R16, R14, PT ;  /* 0x0000000e1000820c */ /* 0x000fea0003f26270 */
[----:B------:R-:W-:Y:S01]  /*5630*/  FFMA.FTZ R5, R18, c[0x0][0x23c], -R13 ;  /* 0x00008f0012057a23 */ /* 0x000fe2000001080d */
[----:B------:R-:W-:Y:S01]  /*5640*/  MOV R4, R216 ;  /* 0x000000d800047202 */ /* 0x000fe20000000f00 */
[-C--:B------:R-:W-:Y:S02]  /*5650*/  HMMA.16816.F32 R60, R112, R6.reuse, R60 ;  /* 0x00000006703c723c */ /* 0x080fe4000000183c */
[----:B------:R1:W-:Y:S01]  /*5660*/  MUFU.EX2 R167, R5 ;  /* 0x0000000500a77308 */ /* 0x0003e20000000800 */
[----:B------:R-:W-:Y:S02]  /*5670*/  @!P0 FSEL R4, R216, -INF , !P1 ;  /* 0xff800000d8048808 */ /* 0x000fe40004800000 */
[----:B------:R-:W-:Y:S02]  /*5680*/  @!P0 ISETP.GE.AND P1, PT, R17, R14, PT ;  /* 0x0000000e1100820c */ /* 0x000fe40003f26270 */
[----:B------:R-:W-:Y:S01]  /*5690*/  FMUL.FTZ R52, R52, c[0x0][0x2ec] ;  /* 0x0000bb0034347a20 */ /* 0x000fe20000410000 */
[----:B------:R-:W-:Y:S01]  /*56a0*/  HMMA.16816.F32 R64, R104, R6, R64 ;  /* 0x000000066840723c */ /* 0x000fe20000001840 */
[----:B------:R-:W-:Y:S03]  /*56b0*/  FMUL.FTZ R53, R53, c[0x0][0x2ec] ;  /* 0x0000bb0035357a20 */ /* 0x000fe60000410000 */
[----:B------:R-:W-:Y:S01]  /*56c0*/  FMUL.FTZ R54, R54, c[0x0][0x2ec] ;  /* 0x0000bb0036367a20 */ /* 0x000fe20000410000 */
[----:B------:R-:W2:Y:S01]  /*56d0*/  MUFU.TANH R188, R52 ;  /* 0x0000003400bc7308 */ /* 0x000ea20000002400 */
[----:B------:R-:W-:Y:S01]  /*56e0*/  FMUL.FTZ R55, R55, c[0x0][0x2ec] ;  /* 0x0000bb0037377a20 */ /* 0x000fe20000410000 */
[----:B------:R-:W-:Y:S01]  /*56f0*/  MOV R6, R193 ;  /* 0x000000c100067202 */ /* 0x000fe20000000f00 */
[----:B------:R-:W-:Y:S04]  /*5700*/  FMUL.FTZ R57, R57, c[0x0][0x2ec] ;  /* 0x0000bb0039397a20 */ /* 0x000fe80000410000 */
        /* <DEDUP_REMOVED lines=9> */
[----:B------:R-:W-:Y:S01]  /*57a0*/  @!P0 ISETP.GE.AND P1, PT, R16, R11, PT ;  /* 0x0000000b1000820c */ /* 0x000fe20003f26270 */
[----:B------:R-:W-:Y:S01]  /*57b0*/  FMUL.FTZ R62, R62, c[0x0][0x2ec] ;  /* 0x0000bb003e3e7a20 */ /* 0x000fe20000410000 */
[----:B------:R-:W-:Y:S01]  /*57c0*/  MUFU.TANH R212, R60 ;  /* 0x0000003c00d47308 */ /* 0x000fe20000002400 */
[----:B------:R-:W-:Y:S02]  /*57d0*/  FFMA.FTZ R4, R4, c[0x0][0x23c], -R12 ;  /* 0x00008f0004047a23 */ /* 0x000fe4000001080c */
[----:B------:R-:W-:Y:S02]  /*57e0*/  FMUL.FTZ R64, R64, c[0x0][0x2ec] ;  /* 0x0000bb0040407a20 */ /* 0x000fe40000410000 */
[----:B------:R-:W-:Y:S02]  /*57f0*/  FMUL.FTZ R65, R65, c[0x0][0x2ec] ;  /* 0x0000bb0041417a20 */ /* 0x000fe40000410000 */
[----:B------:R-:W-:Y:S02]  /*5800*/  FMUL.FTZ R66, R66, c[0x0][0x2ec] ;  /* 0x0000bb0042427a20 */ /* 0x000fe40000410000 */
[----:B------:R-:W-:Y:S01]  /*5810*/  FMUL.FTZ R67, R67, c[0x0][0x2ec] ;  /* 0x0000bb0043437a20 */ /* 0x000fe20000410000 */
[----:B------:R1:W-:Y:S01]  /*5820*/  MUFU.EX2 R221, R4 ;  /* 0x0000000400dd7308 */ /* 0x0003e20000000800 */
[----:B------:R-:W-:Y:S09]  /*5830*/  FMUL.FTZ R63, R63, c[0x0][0x2ec] ;  /* 0x0000bb003f3f7a20 */ /* 0x000ff20000410000 */
[----:B------:R2:W-:Y:S10]  /*5840*/  MUFU.EX2 R223, R5 ;  /* 0x0000000500df7308 */ /* 0x0005f40000000800 */
[----:B------:R-:W3:Y:S01]  /*5850*/  MUFU.TANH R183, R53 ;  /* 0x0000003500b77308 */ /* 0x000ee20000002400 */
[----:B-1----:R-:W-:Y:S02]  /*5860*/  MOV R4, R235 ;  /* 0x000000eb00047202 */ /* 0x002fe40000000f00 */
[----:B------:R-:W-:Y:S02]  /*5870*/  @!P0 FSEL R4, R235, -INF , !P1 ;  /* 0xff800000eb048808 */ /* 0x000fe40004800000 */
[----:B------:R-:W-:Y:S05]  /*5880*/  @!P0 ISETP.GE.AND P1, PT, R17, R11, PT ;  /* 0x0000000b1100820c */ /* 0x000fea0003f26270 */
[----:B------:R-:W-:Y:S01]  /*5890*/  MUFU.TANH R211, R61 ;  /* 0x0000003d00d37308 */ /* 0x000fe20000002400 */
[--C-:B--2---:R-:W-:Y:S01]  /*58a0*/  FFMA.FTZ R5, R4, c[0x0][0x23c], -R9.reuse ;  /* 0x00008f0004057a23 */ /* 0x104fe20000010809 */
[----:B------:R-:W-:Y:S02]  /*58b0*/  MOV R4, R234 ;  /* 0x000000ea00047202 */ /* 0x000fe40000000f00 */
[----:B------:R-:W-:Y:S02]  /*58c0*/  @!P0 FSEL R4, R234, -INF , !P1 ;  /* 0xff800000ea048808 */ /* 0x000fe40004800000 */
[----:B------:R-:W-:Y:S04]  /*58d0*/  @!P0 ISETP.GE.AND P1, PT, R16, R10, PT ;  /* 0x0000000a1000820c */ /* 0x000fe80003f26270 */
[----:B------:R1:W-:Y:S01]  /*58e0*/  MUFU.EX2 R94, R5 ;  /* 0x00000005005e7308 */ /* 0x0003e20000000800 */
[----:B------:R-:W-:Y:S04]  /*58f0*/  @!P0 IADD3 R16, R0, 0x29, RZ ;  /* 0x0000002900108810 */ /* 0x000fe80007ffe0ff */
[----:B------:R-:W-:Y:S04]  /*5900*/  @!P0 ISETP.GE.AND P2, PT, R16, R15, PT ;  /* 0x0000000f1000820c */ /* 0x000fe80003f46270 */
[----:B------:R-:W-:Y:S01]  /*5910*/  @!P0 FSEL R6, R193, -INF , !P2 ;  /* 0xff800000c1068808 */ /* 0x000fe20005000000 */
[----:B------:R-:W-:Y:S10]  /*5920*/  MUFU.TANH R227, R62 ;  /* 0x0000003e00e37308 */ /* 0x000ff40000002400 */
[----:B------:R-:W-:Y:S01]  /*5930*/  MUFU.TANH R112, R64 ;  /* 0x0000004000707308 */ /* 0x000fe20000002400 */
[--C-:B-1----:R-:W-:Y:S01]  /*5940*/  FFMA.FTZ R5, R4, c[0x0][0x23c], -R9.reuse ;  /* 0x00008f0004057a23 */ /* 0x102fe20000010809 */
[----:B------:R-:W-:Y:S02]  /*5950*/  MOV R4, R72 ;  /* 0x0000004800047202 */ /* 0x000fe40000000f00 */
[----:B------:R-:W-:Y:S02]  /*5960*/  @!P0 FSEL R4, R72, -INF , !P1 ;  /* 0xff80000048048808 */ /* 0x000fe40004800000 */
[----:B------:R-:W-:Y:S04]  /*5970*/  @!P0 ISETP.GE.AND P1, PT, R17, R10, PT ;  /* 0x0000000a1100820c */ /* 0x000fe80003f26270 */
[----:B------:R1:W-:Y:S01]  /*5980*/  MUFU.EX2 R93, R5 ;  /* 0x00000005005d7308 */ /* 0x0003e20000000800 */
[----:B------:R-:W-:Y:S09]  /*5990*/  @!P0 IADD3 R17, R0, 0x28, RZ ;  /* 0x0000002800118810 */ /* 0x000ff20007ffe0ff */
[----:B------:R-:W-:Y:S10]  /*59a0*/  MUFU.TANH R111, R65 ;  /* 0x00000041006f7308 */ /* 0x000ff40000002400 */
[----:B------:R-:W-:Y:S01]  /*59b0*/  MUFU.TANH R191, R66 ;  /* 0x0000004200bf7308 */ /* 0x000fe20000002400 */
[--C-:B-1----:R-:W-:Y:S01]  /*59c0*/  FFMA.FTZ R5, R4, c[0x0][0x23c], -R8.reuse ;  /* 0x00008f0004057a23 */ /* 0x102fe20000010808 */
[----:B------:R-:W-:Y:S02]  /*59d0*/  MOV R4, R71 ;  /* 0x0000004700047202 */ /* 0x000fe40000000f00 */
[----:B------:R-:W-:Y:S02]  /*59e0*/  @!P0 FSEL R4, R71, -INF , !P1 ;  /* 0xff80000047048808 */ /* 0x000fe40004800000 */
[----:B------:R-:W-:Y:S04]  /*59f0*/  @!P0 ISETP.GE.AND P1, PT, R17, R11, PT ;  /* 0x0000000b1100820c */ /* 0x000fe80003f26270 */
[----:B------:R-:W-:Y:S01]  /*5a00*/  MUFU.EX2 R76, R5 ;  /* 0x00000005004c7308 */ /* 0x000fe20000000800 */
[--C-:B------:R-:W-:Y:S09]  /*5a10*/  FFMA.FTZ R4, R4, c[0x0][0x23c], -R8.reuse ;  /* 0x00008f0004047a23 */ /* 0x100ff20000010808 */
[----:B------:R1:W-:Y:S10]  /*5a20*/  MUFU.EX2 R75, R4 ;  /* 0x00000004004b7308 */ /* 0x0003f40000000800 */
[----:B------:R-:W2:Y:S10]  /*5a30*/  MUFU.TANH R200, R54 ;  /* 0x0000003600c87308 */ /* 0x000eb40000002400 */
        /* <DEDUP_REMOVED lines=8> */
[----:B------:R-:W-:Y:S04]  /*5ac0*/  @!P0 ISETP.GE.AND P1, PT, R17, R10, PT ;  /* 0x0000000a1100820c */ /* 0x000fe80003f26270 */
[----:B------:R1:W-:Y:S10]  /*5ad0*/  MUFU.EX2 R249, R5 ;  /* 0x0000000500f97308 */ /* 0x0003f40000000800 */
[----:B------:R-:W-:Y:S10]  /*5ae0*/  MUFU.TANH R226, R63 ;  /* 0x0000003f00e27308 */ /* 0x000ff40000002400 */
[----:B------:R-:W2:Y:S01]  /*5af0*/  MUFU.TANH R215, R56 ;  /* 0x0000003800d77308 */ /* 0x000ea20000002400 */
        /* <DEDUP_REMOVED lines=11> */
[----:B------:R1:W-:Y:S01]  /*5bb0*/  MUFU.EX2 R74, R5 ;  /* 0x00000005004a7308 */ /* 0x0003e20000000800 */
[----:B------:R-:W-:Y:S09]  /*5bc0*/  FFMA.FTZ R4, R4, c[0x0][0x23c], -R8 ;  /* 0x00008f0004047a23 */ /* 0x000ff20000010808 */
[----:B------:R2:W-:Y:S01]  /*5bd0*/  MUFU.EX2 R73, R4 ;  /* 0x0000000400497308 */ /* 0x0005e20000000800 */
[----:B-1----:R-:W-:Y:S02]  /*5be0*/  MOV R5, R194 ;  /* 0x000000c200057202 */ /* 0x002fe40000000f00 */
[----:B------:R-:W-:Y:S05]  /*5bf0*/  @!P0 FSEL R5, R194, -INF , !P1 ;  /* 0xff800000c2058808 */ /* 0x000fea0004800000 */
[--C-:B------:R-:W-:Y:S01]  /*5c00*/  FFMA.FTZ R7, R5, c[0x0][0x23c], -R13.reuse ;  /* 0x00008f0005077a23 */ /* 0x100fe2000001080d */
[----:B--2---:R-:W-:Y:S03]  /*5c10*/  IADD3 R4, P1, R3, UR13, RZ ;  /* 0x0000000d03047c10 */ /* 0x004fe6000ff3e0ff */
[----:B------:R1:W-:Y:S01]  /*5c20*/  MUFU.EX2 R192, R7 ;  /* 0x0000000700c07308 */ /* 0x0003e20000000800 */
[----:B------:R-:W-:Y:S02]  /*5c30*/  IADD3.X R5, R2, UR12, RZ, P1, !PT ;  /* 0x0000000c02057c10 */ /* 0x000fe40008ffe4ff */
[----:B------:R-:W-:Y:S03]  /*5c40*/  @!P0 ISETP.GE.AND P1, PT, R17, R14, PT ;  /* 0x0000000e1100820c */ /* 0x000fe60003f26270 */
[----:B------:R2:W2:Y:S04]  /*5c50*/  LDG.E R110, [R4.64] ;  /* 0x00000022046e7981 */ /* 0x0004a8000c1e1900 */
[----:B------:R2:W2:Y:S04]  /*5c60*/  LDG.E R109, [R4.64+0x20] ;  /* 0x00002022046d7981 */ /* 0x0004a8000c1e1900 */
[----:B------:R2:W2:Y:S01]  /*5c70*/  LDG.E R108, [R4.64+0x100] ;  /* 0x00010022046c7981 */ /* 0x0004a2000c1e1900 */
[--C-:B-1----:R-:W-:Y:S01]  /*5c80*/  FFMA.FTZ R7, R6, c[0x0][0x23c], -R13.reuse ;  /* 0x00008f0006077a23 */ /* 0x102fe2000001080d */
[----:B---3--:R-:W-:Y:S02]  /*5c90*/  MOV R6, R204 ;  /* 0x000000cc00067202 */ /* 0x008fe40000000f00 */
[----:B------:R-:W-:Y:S01]  /*5ca0*/  @!P0 FSEL R6, R204, -INF , !P1 ;  /* 0xff800000cc068808 */ /* 0x000fe20004800000 */
[----:B------:R4:W1:Y:S01]  /*5cb0*/  MUFU.EX2 R189, R7 ;  /* 0x0000000700bd7308 */ /* 0x0008620000000800 */
[----:B------:R-:W-:Y:S03]  /*5cc0*/  @!P0 ISETP.GE.AND P1, PT, R16, R14, PT ;  /* 0x0000000e1000820c */ /* 0x000fe60003f26270 */
[--C-:B------:R-:W-:Y:S01]  /*5cd0*/  FFMA.FTZ R16, R6, c[0x0][0x23c], -R12.reuse ;  /* 0x00008f0006107a23 */ /* 0x100fe2000001080c */
[----:B------:R-:W-:Y:S05]  /*5ce0*/  @!P0 IADD3 R6, R0, 0x30, RZ ;  /* 0x0000003000068810 */ /* 0x000fea0007ffe0ff */
[----:B------:R3:W-:Y:S01]  /*5cf0*/  MUFU.EX2 R209, R16 ;  /* 0x0000001000d17308 */ /* 0x0007e20000000800 */
[----:B----4-:R-:W-:Y:S02]  /*5d00*/  MOV R7, R202 ;  /* 0x000000ca00077202 */ /* 0x010fe40000000f00 */
[----:B------:R-:W-:Y:S02]  /*5d10*/  @!P0 FSEL R7, R202, -INF , !P1 ;  /* 0xff800000ca078808 */ /* 0x000fe40004800000 */
[-C--:B------:R-:W-:Y:S03]  /*5d20*/  @!P0 ISETP.GE.AND P1, PT, R6, R15.reuse, PT ;  /* 0x0000000f0600820c */ /* 0x080fe60003f26270 */
[--C-:B------:R-:W-:Y:S01]  /*5d30*/  FFMA.FTZ R17, R7, c[0x0][0x23c], -R12.reuse ;  /* 0x00008f0007117a23 */ /* 0x100fe2000001080c */
[----:B------:R-:W-:Y:S02]  /*5d40*/  @!P0 IADD3 R7, R0, 0x31, RZ ;  /* 0x0000003100078810 */ /* 0x000fe40007ffe0ff */
[----:B---3--:R-:W-:Y:S01]  /*5d50*/  MOV R16, R188 ;  /* 0x000000bc00107202 */ /* 0x008fe20000000f00 */
[----:B------:R3:W4:Y:S01]  /*5d60*/  MUFU.EX2 R208, R17 ;  /* 0x0000001100d07308 */ /* 0x0007220000000800 */
[----:B------:R-:W-:Y:S02]  /*5d70*/  @!P0 FSEL R16, R188, -INF , !P1 ;  /* 0xff800000bc108808 */ /* 0x000fe40004800000 */
[----:B------:R-:W-:Y:S03]  /*5d80*/  @!P0 ISETP.GE.AND P1, PT, R7, R15, PT ;  /* 0x0000000f0700820c */ /* 0x000fe60003f26270 */
[--C-:B---3--:R-:W-:Y:S01]  /*5d90*/  FFMA.FTZ R17, R16, c[0x0][0x23c], -R13.reuse ;  /* 0x00008f0010117a23 */ /* 0x108fe2000001080d */
[----:B------:R-:W-:Y:S02]  /*5da0*/  MOV R16, R183 ;  /* 0x000000b700107202 */ /* 0x000fe40000000f00 */
[----:B------:R-:W-:Y:S01]  /*5db0*/  @!P0 FSEL R16, R183, -INF , !P1 ;  /* 0xff800000b7108808 */ /* 0x000fe20004800000 */
[----:B------:R3:W-:Y:S01]  /*5dc0*/  MUFU.EX2 R163, R17 ;  /* 0x0000001100a37308 */ /* 0x0007e20000000800 */
[----:B------:R-:W-:Y:S03]  /*5dd0*/  @!P0 ISETP.GE.AND P1, PT, R6, R14, PT ;  /* 0x0000000e0600820c */ /* 0x000fe60003f26270 */
[----:B---3--:R-:W-:Y:S01]  /*5de0*/  FFMA.FTZ R17, R16, c[0x0][0x23c], -R13 ;  /* 0x00008f0010117a23 */ /* 0x008fe2000001080d */
[----:B------:R-:W-:Y:S02]  /*5df0*/  MOV R16, R200 ;  /* 0x000000c800107202 */ /* 0x000fe40000000f00 */
[----:B------:R-:W-:Y:S03]  /*5e00*/  @!P0 FSEL R16, R200, -INF , !P1 ;  /* 0xff800000c8108808 */ /* 0x000fe60004800000 */
[----:B------:R3:W-:Y:S01]  /*5e10*/  MUFU.EX2 R115, R17 ;  /* 0x0000001100737308 */ /* 0x0007e20000000800 */
[----:B------:R-:W-:Y:S01]  /*5e20*/  @!P0 ISETP.GE.AND P1, PT, R7, R14, PT ;  /* 0x0000000e0700820c */ /* 0x000fe20003f26270 */
[--C-:B---3--:R-:W-:Y:S01]  /*5e30*/  FFMA.FTZ R17, R16, c[0x0][0x23c], -R12.reuse ;  /* 0x00008f0010117a23 */ /* 0x108fe2000001080c */
[----:B------:R-:W-:Y:S02]  /*5e40*/  MOV R16, R199 ;  /* 0x000000c700107202 */ /* 0x000fe40000000f00 */
[----:B------:R-:W-:Y:S05]  /*5e50*/  @!P0 FSEL R16, R199, -INF , !P1 ;  /* 0xff800000c7108808 */ /* 0x000fea0004800000 */
[----:B------:R3:W-:Y:S01]  /*5e60*/  MUFU.EX2 R207, R17 ;  /* 0x0000001100cf7308 */ /* 0x0007e20000000800 */
[----:B------:R-:W-:Y:S01]  /*5e70*/  @!P0 ISETP.GE.AND P1, PT, R6, R11, PT ;  /* 0x0000000b0600820c */ /* 0x000fe20003f26270 */
[----:B---3--:R-:W-:Y:S01]  /*5e80*/  FFMA.FTZ R17, R16, c[0x0][0x23c], -R12 ;  /* 0x00008f0010117a23 */ /* 0x008fe2000001080c */
[----:B------:R-:W-:Y:S02]  /*5e90*/  MOV R16, R215 ;  /* 0x000000d700107202 */ /* 0x000fe40000000f00 */
[----:B------:R-:W-:Y:S05]  /*5ea0*/  @!P0 FSEL R16, R215, -INF , !P1 ;  /* 0xff800000d7108808 */ /* 0x000fea0004800000 */
[----:B------:R3:W1:Y:S01]  /*5eb0*/  MUFU.EX2 R206, R17 ;  /* 0x0000001100ce7308 */ /* 0x0006620000000800 */
[----:B------:R-:W-:Y:S01]  /*5ec0*/  @!P0 ISETP.GE.AND P1, PT, R7, R11, PT ;  /* 0x0000000b0700820c */ /* 0x000fe20003f26270 */
[--C-:B---3--:R-:W-:Y:S01]  /*5ed0*/  FFMA.FTZ R17, R16, c[0x0][0x23c], -R9.reuse ;  /* 0x00008f0010117a23 */ /* 0x108fe20000010809 */
[----:B------:R-:W-:Y:S02]  /*5ee0*/  MOV R16, R213 ;  /* 0x000000d500107202 */ /* 0x000fe40000000f00 */
[----:B------:R-:W-:Y:S05]  /*5ef0*/  @!P0 FSEL R16, R213, -INF , !P1 ;  /* 0xff800000d5108808 */ /* 0x000fea0004800000 */
[----:B------:R-:W-:Y:S01]  /*5f00*/  MUFU.EX2 R243, R17 ;  /* 0x0000001100f37308 */ /* 0x000fe20000000800 */
[-C--:B------:R-:W-:Y:S02]  /*5f10*/  @!P0 ISETP.GE.AND P1, PT, R6, R10.reuse, PT ;  /* 0x0000000a0600820c */ /* 0x080fe40003f26270 */
[----:B------:R-:W-:Y:S01]  /*5f20*/  MOV R6, R239 ;  /* 0x000000ef00067202 */ /* 0x000fe20000000f00 */
[--C-:B------:R-:W-:Y:S01]  /*5f30*/  FFMA.FTZ R16, R16, c[0x0][0x23c], -R9.reuse ;  /* 0x00008f0010107a23 */ /* 0x100fe20000010809 */
[----:B------:R-:W-:Y:S02]  /*5f40*/  @!P0 FSEL R6, R239, -INF , !P1 ;  /* 0xff800000ef068808 */ /* 0x000fe40004800000 */
[----:B------:R-:W-:Y:S02]  /*5f50*/  @!P0 ISETP.GE.AND P1, PT, R7, R10, PT ;  /* 0x0000000a0700820c */ /* 0x000fe40003f26270 */
[----:B------:R-:W-:Y:S01]  /*5f60*/  MOV R7, R238 ;  /* 0x000000ee00077202 */ /* 0x000fe20000000f00 */
[----:B------:R3:W-:Y:S01]  /*5f70*/  MUFU.EX2 R237, R16 ;  /* 0x0000001000ed7308 */ /* 0x0007e20000000800 */
[----:B------:R-:W-:Y:S05]  /*5f80*/  @!P0 FSEL R7, R238, -INF , !P1 ;  /* 0xff800000ee078808 */ /* 0x000fea0004800000 */
[--C-:B------:R-:W-:Y:S04]  /*5f90*/  FFMA.FTZ R7, R7, c[0x0][0x23c], -R8.reuse ;  /* 0x00008f0007077a23 */ /* 0x100fe80000010808 */
[----:B------:R1:W-:Y:S01]  /*5fa0*/  MUFU.EX2 R3, R7 ;  /* 0x0000000700037308 */ /* 0x0003e20000000800 */
[--C-:B---3--:R-:W-:Y:S01]  /*5fb0*/  FFMA.FTZ R16, R6, c[0x0][0x23c], -R8.reuse ;  /* 0x00008f0006107a23 */ /* 0x108fe20000010808 */
[C---:B------:R-:W-:Y:S02]  /*5fc0*/  @!P0 IADD3 R6, R0.reuse, 0x38, RZ ;  /* 0x0000003800068810 */ /* 0x040fe40007ffe0ff */
[----:B------:R-:W-:Y:S06]  /*5fd0*/  @!P0 IADD3 R0, R0, 0x39, RZ ;  /* 0x0000003900008810 */ /* 0x000fec0007ffe0ff */
[----:B------:R3:W-:Y:S01]  /*5fe0*/  MUFU.EX2 R68, R16 ;  /* 0x0000001000447308 */ /* 0x0007e20000000800 */
[C---:B------:R-:W-:Y:S02]  /*5ff0*/  @!P0 ISETP.GE.AND P1, PT, R6.reuse, R11, PT ;  /* 0x0000000b0600820c */ /* 0x040fe40003f26270 */
[C---:B------:R-:W-:Y:S02]  /*6000*/  @!P0 ISETP.GE.AND P5, PT, R6.reuse, R15, PT ;  /* 0x0000000f0600820c */ /* 0x040fe40003fa6270 */
[-C--:B------:R-:W-:Y:S02]  /*6010*/  @!P0 ISETP.GE.AND P3, PT, R6, R14.reuse, PT ;  /* 0x0000000e0600820c */ /* 0x080fe40003f66270 */
[----:B-1----:R-:W-:Y:S02]  /*6020*/  MOV R7, R211 ;  /* 0x000000d300077202 */ /* 0x002fe40000000f00 */
[C---:B------:R-:W-:Y:S02]  /*6030*/  @!P0 ISETP.GE.AND P4, PT, R0.reuse, R15, PT ;  /* 0x0000000f0000820c */ /* 0x040fe40003f86270 */
[----:B------:R-:W-:Y:S02]  /*6040*/  @!P0 ISETP.GE.AND P2, PT, R0, R14, PT ;  /* 0x0000000e0000820c */ /* 0x000fe40003f46270 */
[----:B---3--:R-:W-:Y:S02]  /*6050*/  MOV R16, R212 ;  /* 0x000000d400107202 */ /* 0x008fe40000000f00 */
[----:B------:R-:W-:Y:S02]  /*6060*/  @!P0 FSEL R16, R212, -INF , !P1 ;  /* 0xff800000d4108808 */ /* 0x000fe40004800000 */
[----:B------:R-:W-:Y:S03]  /*6070*/  @!P0 ISETP.GE.AND P1, PT, R0, R11, PT ;  /* 0x0000000b0000820c */ /* 0x000fe60003f26270 */
[--C-:B------:R-:W-:Y:S01]  /*6080*/  FFMA.FTZ R11, R16, c[0x0][0x23c], -R9.reuse ;  /* 0x00008f00100b7a23 */ /* 0x100fe20000010809 */
[----:B------:R-:W-:Y:S02]  /*6090*/  @!P0 FSEL R7, R211, -INF , !P1 ;  /* 0xff800000d3078808 */ /* 0x000fe40004800000 */
[----:B------:R-:W-:Y:S01]  /*60a0*/  @!P0 ISETP.GE.AND P1, PT, R6, R10, PT ;  /* 0x0000000a0600820c */ /* 0x000fe20003f26270 */
[----:B------:R1:W-:Y:S01]  /*60b0*/  MUFU.EX2 R230, R11 ;  /* 0x0000000b00e67308 */ /* 0x0003e20000000800 */
[----:B------:R-:W-:Y:S01]  /*60c0*/  F2FP.PACK_AB R6, R187, R222 ;  /* 0x000000debb06723e */ /* 0x000fe200000000ff */
[----:B------:R-:W-:Y:S01]  /*60d0*/  FFMA.FTZ R9, R7, c[0x0][0x23c], -R9 ;  /* 0x00008f0007097a23 */ /* 0x000fe20000010809 */
[----:B------:R-:W-:Y:S03]  /*60e0*/  F2FP.PACK_AB R7, R244, R245 ;  /* 0x000000f5f407723e */ /* 0x000fe600000000ff */
[----:B------:R3:W-:Y:S04]  /*60f0*/  STS [R182+0x10400], R6 ;  /* 0x01040006b6007388 */ /* 0x0007e80000000800 */
[----:B------:R4:W-:Y:S01]  /*6100*/  STS [R182+0x10000], R7 ;  /* 0x01000007b6007388 */ /* 0x0009e20000000800 */
[----:B------:R4:W-:Y:S01]  /*6110*/  MUFU.EX2 R229, R9 ;  /* 0x0000000900e57308 */ /* 0x0009e20000000800 */
[----:B-1----:R-:W-:Y:S02]  /*6120*/  MOV R11, R227 ;  /* 0x000000e3000b7202 */ /* 0x002fe40000000f00 */
[----:B------:R-:W-:Y:S02]  /*6130*/  @!P0 FSEL R11, R227, -INF , !P1 ;  /* 0xff800000e30b8808 */ /* 0x000fe40004800000 */
[----:B------:R-:W-:Y:S02]  /*6140*/  @!P0 ISETP.GE.AND P1, PT, R0, R10, PT ;  /* 0x0000000a0000820c */ /* 0x000fe40003f26270 */
[----:B------:R-:W-:Y:S01]  /*6150*/  F2FP.PACK_AB R0, R228, R231 ;  /* 0x000000e7e400723e */ /* 0x000fe200000000ff */
[----:B------:R-:W-:Y:S01]  /*6160*/  FFMA.FTZ R10, R11, c[0x0][0x23c], -R8 ;  /* 0x00008f000b0a7a23 */ /* 0x000fe20000010808 */
[----:B---3--:R-:W-:Y:S03]  /*6170*/  F2FP.PACK_AB R6, R91, R92 ;  /* 0x0000005c5b06723e */ /* 0x008fe600000000ff */
[----:B------:R1:W-:Y:S01]  /*6180*/  STS [R180+0x10000], R0 ;  /* 0x01000000b4007388 */ /* 0x0003e20000000800 */
[----:B----4-:R-:W-:Y:S01]  /*6190*/  F2FP.PACK_AB R7, R161, R162 ;  /* 0x000000a2a107723e */ /* 0x010fe200000000ff */
[----:B------:R3:W-:Y:S01]  /*61a0*/  MUFU.EX2 R2, R10 ;  /* 0x0000000a00027308 */ /* 0x0007e20000000800 */
[----:B------:R-:W-:Y:S02]  /*61b0*/  MOV R9, R112 ;  /* 0x0000007000097202 */ /* 0x000fe40000000f00 */
[----:B------:R-:W-:Y:S05]  /*61c0*/  @!P0 FSEL R9, R112, -INF , !P5 ;  /* 0xff80000070098808 */ /* 0x000fea0006800000 */
[--C-:B------:R-:W-:Y:S04]  /*61d0*/  FFMA.FTZ R9, R9, c[0x0][0x23c], -R13.reuse ;  /* 0x00008f0009097a23 */ /* 0x100fe8000001080d */
[----:B------:R4:W-:Y:S01]  /*61e0*/  MUFU.EX2 R114, R9 ;  /* 0x0000000900727308 */ /* 0x0009e20000000800 */
[----:B-1----:R-:W-:Y:S02]  /*61f0*/  F2FP.PACK_AB R0, R185, R186 ;  /* 0x000000bab900723e */ /* 0x002fe400000000ff */
[----:B---3--:R-:W-:Y:S02]  /*6200*/  MOV R10, R111 ;  /* 0x0000006f000a7202 */ /* 0x008fe40000000f00 */
[----:B------:R-:W-:Y:S01]  /*6210*/  @!P0 FSEL R10, R111, -INF , !P4 ;  /* 0xff8000006f0a8808 */ /* 0x000fe20006000000 */
[----:B------:R1:W-:Y:S04]  /*6220*/  STS [R180+0x10400], R0 ;  /* 0x01040000b4007388 */ /* 0x0003e80000000800 */
[----:B------:R-:W-:Y:S01]  /*6230*/  FFMA.FTZ R13, R10, c[0x0][0x23c], -R13 ;  /* 0x00008f000a0d7a23 */ /* 0x000fe2000001080d */
[----:B------:R3:W-:Y:S01]  /*6240*/  STS [R182+0x12000], R7 ;  /* 0x01200007b6007388 */ /* 0x0007e20000000800 */
[----:B------:R-:W-:Y:S02]  /*6250*/  MOV R10, R191 ;  /* 0x000000bf000a7202 */ /* 0x000fe40000000f00 */
[----:B----4-:R-:W-:Y:S01]  /*6260*/  F2FP.PACK_AB R9, R164, R184 ;  /* 0x000000b8a409723e */ /* 0x010fe200000000ff */
[----:B------:R4:W-:Y:S01]  /*6270*/  STS [R182+0x12400], R6 ;  /* 0x01240006b6007388 */ /* 0x0009e20000000800 */
[----:B------:R-:W-:Y:S01]  /*6280*/  @!P0 FSEL R10, R191, -INF , !P3 ;  /* 0xff800000bf0a8808 */ /* 0x000fe20005800000 */
[----:B------:R-:W2:Y:S04]  /*6290*/  MUFU.EX2 R113, R13 ;  /* 0x0000000d00717308 */ /* 0x000ea80000000800 */
[--C-:B------:R-:W-:Y:S01]  /*62a0*/  FFMA.FTZ R11, R10, c[0x0][0x23c], -R12.reuse ;  /* 0x00008f000a0b7a23 */ /* 0x100fe2000001080c */
[----:B------:R-:W-:Y:S02]  /*62b0*/  MOV R10, R190 ;  /* 0x000000be000a7202 */ /* 0x000fe40000000f00 */
[----:B------:R-:W-:Y:S03]  /*62c0*/  @!P0 FSEL R10, R190, -INF , !P2 ;  /* 0xff800000be0a8808 */ /* 0x000fe60005000000 */
[----:B------:R-:W-:Y:S02]  /*62d0*/  MUFU.EX2 R198, R11 ;  /* 0x0000000b00c67308 */ /* 0x000fe40000000800 */
[----:B------:R-:W-:Y:S01]  /*62e0*/  FFMA.FTZ R12, R10, c[0x0][0x23c], -R12 ;  /* 0x00008f000a0c7a23 */ /* 0x000fe2000001080c */
[----:B------:R-:W-:Y:S02]  /*62f0*/  MOV R10, R226 ;  /* 0x000000e2000a7202 */ /* 0x000fe40000000f00 */
[----:B-1----:R-:W-:Y:S02]  /*6300*/  F2FP.PACK_AB R0, R219, R220 ;  /* 0x000000dcdb00723e */ /* 0x002fe400000000ff */
[----:B------:R-:W-:Y:S02]  /*6310*/  @!P0 FSEL R10, R226, -INF , !P1 ;  /* 0xff800000e20a8808 */ /* 0x000fe40004800000 */
[----:B---3--:R-:W-:Y:S01]  /*6320*/  F2FP.PACK_AB R7, R159, R160 ;  /* 0x000000a09f07723e */ /* 0x008fe200000000ff */
[----:B------:R-:W1:Y:S01]  /*6330*/  MUFU.EX2 R196, R12 ;  /* 0x0000000c00c47308 */ /* 0x000e620000000800 */
[----:B------:R-:W-:Y:S01]  /*6340*/  PLOP3.LUT P1, PT, PT, PT, UP3, 0x80, 0x0 ;  /* 0x000000000000781c */ /* 0x000fe20003f2f038 */
[----:B------:R-:W-:Y:S01]  /*6350*/  FFMA.FTZ R8, R10, c[0x0][0x23c], -R8 ;  /* 0x00008f000a087a23 */ /* 0x000fe20000010808 */
[----:B----4-:R-:W-:Y:S01]  /*6360*/  F2FP.PACK_AB R6, R89, R90 ;  /* 0x0000005a5906723e */ /* 0x010fe200000000ff */
[----:B------:R3:W-:Y:S04]  /*6370*/  STS [R180+0x12000], R7 ;  /* 0x01200007b4007388 */ /* 0x0007e80000000800 */
[----:B------:R4:W-:Y:S02]  /*6380*/  STS [R180+0x12400], R6 ;  /* 0x01240006b4007388 */ /* 0x0009e40000000800 */
[----:B------:R1:W1:Y:S02]  /*6390*/  MUFU.EX2 R252, R8 ;  /* 0x0000000800fc7308 */ /* 0x0002640000000800 */
[----:B------:R2:W-:Y:S04]  /*63a0*/  STS [R181+0x10000], R0 ;  /* 0x01000000b5007388 */ /* 0x0005e80000000800 */
[----:B------:R2:W-:Y:S01]  /*63b0*/  STS [R181+0x10400], R9 ;  /* 0x01040009b5007388 */ /* 0x0005e20000000800 */
[----:B---3--:R-:W-:Y:S02]  /*63c0*/  F2FP.PACK_AB R7, R99, R151 ;  /* 0x000000976307723e */ /* 0x008fe400000000ff */
[----:B----4-:R-:W-:Y:S02]  /*63d0*/  F2FP.PACK_AB R6, R205, R210 ;  /* 0x000000d2cd06723e */ /* 0x010fe400000000ff */
[----:B-1----:R-:W-:Y:S02]  /*63e0*/  F2FP.PACK_AB R8, R93, R94 ;  /* 0x0000005e5d08723e */ /* 0x002fe400000000ff */
[----:B--2---:R-:W-:Y:S01]  /*63f0*/  F2FP.PACK_AB R0, R232, R233 ;  /* 0x000000e9e800723e */ /* 0x004fe200000000ff */
[----:B------:R1:W-:Y:S01]  /*6400*/  STS [R179+0x10000], R6 ;  /* 0x01000006b3007388 */ /* 0x0003e20000000800 */
[----:B------:R-:W-:Y:S03]  /*6410*/  F2FP.PACK_AB R9, R83, R84 ;  /* 0x000000545309723e */ /* 0x000fe600000000ff */
[----:B------:R2:W-:Y:S04]  /*6420*/  STS [R179+0x10400], R0 ;  /* 0x01040000b3007388 */ /* 0x0005e80000000800 */
[----:B------:R3:W-:Y:S04]  /*6430*/  STS [R181+0x12000], R7 ;  /* 0x01200007b5007388 */ /* 0x0007e80000000800 */
[----:B------:R4:W-:Y:S01]  /*6440*/  STS [R181+0x12400], R9 ;  /* 0x01240009b5007388 */ /* 0x0009e20000000800 */
[----:B-1----:R-:W-:Y:S02]  /*6450*/  F2FP.PACK_AB R6, R81, R82 ;  /* 0x000000525106723e */ /* 0x002fe400000000ff */
[----:B--2---:R-:W-:Y:S03]  /*6460*/  F2FP.PACK_AB R0, R167, R203 ;  /* 0x000000cba700723e */ /* 0x004fe600000000ff */
[----:B------:R1:W-:Y:S01]  /*6470*/  STS [R179+0x12400], R6 ;  /* 0x01240006b3007388 */ /* 0x0003e20000000800 */
[----:B---3--:R-:W-:Y:S02]  /*6480*/  F2FP.PACK_AB R7, R97, R98 ;  /* 0x000000626107723e */ /* 0x008fe400000000ff */
[----:B----4-:R-:W-:Y:S03]  /*6490*/  F2FP.PACK_AB R9, R221, R223 ;  /* 0x000000dfdd09723e */ /* 0x010fe600000000ff */
[----:B------:R2:W-:Y:S04]  /*64a0*/  STS [R179+0x12000], R7 ;  /* 0x01200007b3007388 */ /* 0x0005e80000000800 */
[----:B------:R3:W-:Y:S04]  /*64b0*/  STS [R175+0x10000], R0 ;  /* 0x01000000af007388 */ /* 0x0007e80000000800 */
[----:B------:R4:W-:Y:S01]  /*64c0*/  STS [R175+0x10400], R9 ;  /* 0x01040009af007388 */ /* 0x0009e20000000800 */
[----:B-1----:R-:W-:Y:S05]  /*64d0*/  F2FP.PACK_AB R6, R189, R192 ;  /* 0x000000c0bd06723e */ /* 0x002fea00000000ff */
[----:B------:R1:W-:Y:S01]  /*64e0*/  STS [R176+0x10000], R6 ;  /* 0x01000006b0007388 */ /* 0x0003e20000000800 */
[----:B--2---:R-:W-:Y:S02]  /*64f0*/  F2FP.PACK_AB R7, R75, R76 ;  /* 0x0000004c4b07723e */ /* 0x004fe400000000ff */
[----:B---3--:R-:W-:Y:S02]  /*6500*/  F2FP.PACK_AB R0, R208, R209 ;  /* 0x000000d1d000723e */ /* 0x008fe400000000ff */
[----:B----4-:R-:W-:Y:S03]  /*6510*/  F2FP.PACK_AB R9, R246, R249 ;  /* 0x000000f9f609723e */ /* 0x010fe600000000ff */
[----:B------:R2:W-:Y:S04]  /*6520*/  STS [R176+0x10400], R0 ;  /* 0x01040000b0007388 */ /* 0x0005e80000000800 */
[----:B------:R3:W-:Y:S04]  /*6530*/  STS [R175+0x12000], R8 ;  /* 0x01200008af007388 */ /* 0x0007e80000000800 */
[----:B------:R4:W-:Y:S04]  /*6540*/  STS [R175+0x12400], R7 ;  /* 0x01240007af007388 */ /* 0x0009e80000000800 */
[----:B------:R4:W-:Y:S01]  /*6550*/  STS [R176+0x12000], R9 ;  /* 0x01200009b0007388 */ /* 0x0009e20000000800 */
[----:B-1----:R-:W-:Y:S02]  /*6560*/  F2FP.PACK_AB R6, R206, R207 ;  /* 0x000000cfce06723e */ /* 0x002fe400000000ff */
[----:B--2---:R-:W-:Y:S02]  /*6570*/  F2FP.PACK_AB R0, R113, R114 ;  /* 0x000000727100723e */ /* 0x004fe400000000ff */
[----:B---3--:R-:W-:Y:S02]  /*6580*/  F2FP.PACK_AB R8, R73, R74 ;  /* 0x0000004a4908723e */ /* 0x008fe400000000ff */
[----:B----4-:R-:W-:Y:S03]  /*6590*/  F2FP.PACK_AB R7, R115, R163 ;  /* 0x000000a37307723e */ /* 0x010fe600000000ff */
[----:B------:R1:W-:Y:S01]  /*65a0*/  STS [R176+0x12400], R8 ;  /* 0x01240008b0007388 */ /* 0x0003e20000000800 */
[----:B------:R-:W-:Y:S03]  /*65b0*/  F2FP.PACK_AB R9, R237, R243 ;  /* 0x000000f3ed09723e */ /* 0x000fe600000000ff */
[----:B------:R2:W-:Y:S04]  /*65c0*/  STS [R178+0x10000], R7 ;  /* 0x01000007b2007388 */ /* 0x0005e80000000800 */
[----:B------:R3:W-:Y:S04]  /*65d0*/  STS [R178+0x10400], R6 ;  /* 0x01040006b2007388 */ /* 0x0007e80000000800 */
[----:B------:R4:W-:Y:S01]  /*65e0*/  STS [R177+0x10000], R0 ;  /* 0x01000000b1007388 */ /* 0x0009e20000000800 */
[----:B-1----:R-:W-:Y:S02]  /*65f0*/  F2FP.PACK_AB R8, R3, R68 ;  /* 0x000000440308723e */ /* 0x002fe400000000ff */
[----:B--2---:R-:W-:Y:S02]  /*6600*/  F2FP.PACK_AB R7, R196, R198 ;  /* 0x000000c6c407723e */ /* 0x004fe400000000ff */
[----:B---3--:R-:W-:Y:S03]  /*6610*/  F2FP.PACK_AB R6, R229, R230 ;  /* 0x000000e6e506723e */ /* 0x008fe600000000ff */
[----:B------:R-:W-:Y:S01]  /*6620*/  STS [R177+0x10400], R7 ;  /* 0x01040007b1007388 */ /* 0x000fe20000000800 */
[----:B----4-:R-:W-:Y:S03]  /*6630*/  F2FP.PACK_AB R0, R252, R2 ;  /* 0x00000002fc00723e */ /* 0x010fe600000000ff */
[----:B------:R-:W-:Y:S04]  /*6640*/  STS [R178+0x12000], R9 ;  /* 0x01200009b2007388 */ /* 0x000fe80000000800 */
[----:B------:R-:W-:Y:S04]  /*6650*/  STS [R178+0x12400], R8 ;  /* 0x01240008b2007388 */ /* 0x000fe80000000800 */
[----:B------:R1:W-:Y:S04]  /*6660*/  STS [R177+0x12400], R0 ;  /* 0x01240000b1007388 */ /* 0x0003e80000000800 */
[----:B------:R-:W-:Y:S04]  /*6670*/  STS [R177+0x12000], R6 ;  /* 0x01200006b1007388 */ /* 0x000fe80000000800 */
[----:B------:R-:W2:Y:S08]  /*6680*/  LDSM.16.M88.4 R64, [R154+0x4000] ;  /* 0x004000009a40783b */ /* 0x000eb00000000200 */
[----:B------:R-:W3:Y:S08]  /*6690*/  LDSM.16.M88.4 R60, [R154+0x5000] ;  /* 0x005000009a3c783b */ /* 0x000ef00000000200 */
[----:B------:R-:W3:Y:S08]  /*66a0*/  LDSM.16.M88.4 R100, [R155+0x4000] ;  /* 0x004000009b64783b */ /* 0x000ef00000000200 */
[----:B-1----:R2:W4:Y:S04]  /*66b0*/  LDG.E R0, [R4.64+0x120] ;  /* 0x0001202204007981 */ /* 0x002528000c1e1900 */
[----:B------:R-:W1:Y:S01]  /*66c0*/  LDSM.16.M88.4 R104, [R155+0x5000] ;  /* 0x005000009b68783b */ /* 0x000e620000000200 */
        /* <DEDUP_REMOVED lines=17> */
[C---:B-1----:R-:W-:Y:S08]  /*67e0*/  HMMA.16816.F32 R8, R104.reuse, R132, R8 ;  /* 0x000000846808723c */ /* 0x042ff00000001808 */
[-C--:B------:R-:W-:Y:S08]  /*67f0*/  HMMA.16816.F32 R12, R104, R134.reuse, R12 ;  /* 0x00000086680c723c */ /* 0x080ff0000000180c */
[C---:B------:R-:W-:Y:S08]  /*6800*/  HMMA.16816.F32 R16, R100.reuse, R134, R16 ;  /* 0x000000866410723c */ /* 0x040ff00000001810 */
[-C--:B------:R-:W-:Y:S08]  /*6810*/  HMMA.16816.F32 R20, R100, R136.reuse, R20 ;  /* 0x000000886414723c */ /* 0x080ff00000001814 */
[C---:B------:R-:W-:Y:S08]  /*6820*/  HMMA.16816.F32 R24, R104.reuse, R136, R24 ;  /* 0x000000886818723c */ /* 0x040ff00000001818 */
[C---:B------:R-:W-:Y:S01]  /*6830*/  FADD.FTZ R16, -R110.reuse, R16 ;  /* 0x000000106e107221 */ /* 0x040fe20000010100 */
[-C--:B------:R-:W-:Y:S03]  /*6840*/  HMMA.16816.F32 R28, R104, R138.reuse, R28 ;  /* 0x0000008a681c723c */ /* 0x080fe6000000181c */
[C---:B------:R-:W-:Y:S05]  /*6850*/  FADD.FTZ R17, -R110.reuse, R17 ;  /* 0x000000116e117221 */ /* 0x040fea0000010100 */
        /* <DEDUP_REMOVED lines=8> */
[----:B------:R-:W-:Y:S07]  /*68e0*/  HMMA.16816.F32 R64, R100, R146, R64 ;  /* 0x000000926440723c */ /* 0x000fee0000001840 */
[C---:B------:R-:W-:Y:S02]  /*68f0*/  FADD.FTZ R101, -R110.reuse, R4 ;  /* 0x000000046e657221 */ /* 0x040fe40000010100 */
[----:B------:R-:W-:Y:S03]  /*6900*/  FADD.FTZ R100, -R110, R5 ;  /* 0x000000056e647221 */ /* 0x000fe60000010100 */
[----:B------:R-:W-:Y:S02]  /*6910*/  FFMA.FTZ R5, -R174, R174, 1 ;  /* 0x3f800000ae057423 */ /* 0x000fe400000101ae */
[----:B------:R-:W-:Y:S02]  /*6920*/  FFMA.FTZ R4, -R173, R173, 1 ;  /* 0x3f800000ad047423 */ /* 0x000fe400000101ad */
[----:B------:R-:W-:Y:S02]  /*6930*/  FMUL.FTZ R101, R245, R101 ;  /* 0x00000065f5657220 */ /* 0x000fe40000410000 */
[----:B------:R-:W-:Y:S01]  /*6940*/  FMUL.FTZ R100, R244, R100 ;  /* 0x00000064f4647220 */ /* 0x000fe20000410000 */
[----:B------:R1:W5:Y:S01]  /*6950*/  LDL.LU R245, [R1+0x130] ;  /* 0x0001300001f57983 */ /* 0x0003620000300800 */
[----:B------:R-:W-:Y:S02]  /*6960*/  FMUL.FTZ R5, R5, c[0x0][0x2ec] ;  /* 0x0000bb0005057a20 */ /* 0x000fe40000410000 */
[----:B------:R-:W-:Y:S01]  /*6970*/  FMUL.FTZ R4, R4, c[0x0][0x2ec] ;  /* 0x0000bb0004047a20 */ /* 0x000fe20000410000 */
[----:B------:R1:W5:Y:S01]  /*6980*/  LDL.LU R244, [R1+0x12c] ;  /* 0x00012c0001f47983 */ /* 0x0003620000300800 */
[----:B------:R-:W-:Y:S02]  /*6990*/  FMUL.FTZ R174, R101, R5 ;  /* 0x0000000565ae7220 */ /* 0x000fe40000410000 */
[----:B------:R-:W-:Y:S02]  /*69a0*/  FMUL.FTZ R173, R100, R4 ;  /* 0x0000000464ad7220 */ /* 0x000fe40000410000 */
[----:B------:R-:W-:Y:S02]  /*69b0*/  FMUL.FTZ R101, R231, R16 ;  /* 0x00000010e7657220 */ /* 0x000fe40000410000 */
[----:B------:R-:W-:Y:S02]  /*69c0*/  FADD.FTZ R16, -R110, R20 ;  /* 0x000000146e107221 */ /* 0x000fe40000010100 */
[----:B------:R-:W-:Y:S02]  /*69d0*/  FFMA.FTZ R5, -R172, R172, 1 ;  /* 0x3f800000ac057423 */ /* 0x000fe400000101ac */
[----:B------:R-:W-:Y:S02]  /*69e0*/  FFMA.FTZ R4, -R171, R171, 1 ;  /* 0x3f800000ab047423 */ /* 0x000fe400000101ab */
[----:B------:R-:W-:Y:S02]  /*69f0*/  FMUL.FTZ R100, R228, R17 ;  /* 0x00000011e4647220 */ /* 0x000fe40000410000 */
[----:B------:R-:W-:Y:S02]  /*6a00*/  FADD.FTZ R20, -R110, R21 ;  /* 0x000000156e147221 */ /* 0x000fe40000010100 */
[----:B------:R-:W-:Y:S02]  /*6a10*/  FMUL.FTZ R21, R220, R16 ;  /* 0x00000010dc157220 */ /* 0x000fe40000410000 */
[----:B------:R-:W-:Y:S02]  /*6a20*/  FMUL.FTZ R5, R5, c[0x0][0x2ec] ;  /* 0x0000bb0005057a20 */ /* 0x000fe40000410000 */
[----:B------:R-:W-:Y:S02]  /*6a30*/  FMUL.FTZ R4, R4, c[0x0][0x2ec] ;  /* 0x0000bb0004047a20 */ /* 0x000fe40000410000 */
[----:B------:R-:W-:Y:S02]  /*6a40*/  FFMA.FTZ R16, -R170, R170, 1 ;  /* 0x3f800000aa107423 */ /* 0x000fe400000101aa */
[----:B------:R-:W-:Y:S02]  /*6a50*/  FFMA.FTZ R17, -R169, R169, 1 ;  /* 0x3f800000a9117423 */ /* 0x000fe400000101a9 */
[----:B------:R-:W-:Y:S02]  /*6a60*/  FMUL.FTZ R20, R219, R20 ;  /* 0x00000014db147220 */ /* 0x000fe40000410000 */
[----:B------:R-:W-:Y:S02]  /*6a70*/  FMUL.FTZ R172, R101, R5 ;  /* 0x0000000565ac7220 */ /* 0x000fe40000410000 */
[----:B------:R-:W-:Y:S02]  /*6a80*/  FMUL.FTZ R171, R100, R4 ;  /* 0x0000000464ab7220 */ /* 0x000fe40000410000 */
[----:B------:R-:W-:Y:S02]  /*6a90*/  FMUL.FTZ R5, R16, c[0x0][0x2ec] ;  /* 0x0000bb0010057a20 */ /* 0x000fe40000410000 */
[----:B------:R-:W-:Y:S02]  /*6aa0*/  FMUL.FTZ R4, R17, c[0x0][0x2ec] ;  /* 0x0000bb0011047a20 */ /* 0x000fe40000410000 */
[C---:B------:R-:W-:Y:S02]  /*6ab0*/  FADD.FTZ R16, -R110.reuse, R32 ;  /* 0x000000206e107221 */ /* 0x040fe40000010100 */
[----:B------:R-:W-:Y:S02]  /*6ac0*/  FADD.FTZ R32, -R110, R33 ;  /* 0x000000216e207221 */ /* 0x000fe40000010100 */
[----:B------:R-:W-:Y:S02]  /*6ad0*/  FMUL.FTZ R170, R21, R5 ;  /* 0x0000000515aa7220 */ /* 0x000fe40000410000 */
[----:B------:R-:W-:Y:S02]  /*6ae0*/  FMUL.FTZ R169, R20, R4 ;  /* 0x0000000414a97220 */ /* 0x000fe40000410000 */
[----:B------:R-:W-:Y:S02]  /*6af0*/  FFMA.FTZ R5, -R201, R201, 1 ;  /* 0x3f800000c9057423 */ /* 0x000fe400000101c9 */
[----:B------:R-:W-:Y:S02]  /*6b00*/  FFMA.FTZ R4, -R168, R168, 1 ;  /* 0x3f800000a8047423 */ /* 0x000fe400000101a8 */
[----:B------:R-:W-:Y:S02]  /*6b10*/  FMUL.FTZ R33, R210, R16 ;  /* 0x00000010d2217220 */ /* 0x000fe40000410000 */
[----:B------:R-:W-:Y:S02]  /*6b20*/  FMUL.FTZ R32, R205, R32 ;  /* 0x00000020cd207220 */ /* 0x000fe40000410000 */
[C---:B------:R-:W-:Y:S02]  /*6b30*/  FADD.FTZ R21, -R110.reuse, R36 ;  /* 0x000000246e157221 */ /* 0x040fe40000010100 */
[----:B------:R-:W-:Y:S02]  /*6b40*/  FADD.FTZ R20, -R110, R37 ;  /* 0x000000256e147221 */ /* 0x000fe40000010100 */
[----:B------:R-:W-:Y:S02]  /*6b50*/  FMUL.FTZ R5, R5, c[0x0][0x2ec] ;  /* 0x0000bb0005057a20 */ /* 0x000fe40000410000 */
[----:B------:R-:W-:Y:S02]  /*6b60*/  FMUL.FTZ R4, R4, c[0x0][0x2ec] ;  /* 0x0000bb0004047a20 */ /* 0x000fe40000410000 */
[----:B------:R-:W-:Y:S02]  /*6b70*/  FFMA.FTZ R16, -R166, R166, 1 ;  /* 0x3f800000a6107423 */ /* 0x000fe400000101a6 */
[----:B------:R-:W-:Y:S02]  /*6b80*/  FFMA.FTZ R17, -R165, R165, 1 ;  /* 0x3f800000a5117423 */ /* 0x000fe400000101a5 */
[----:B------:R-:W-:Y:S02]  /*6b90*/  FMUL.FTZ R21, R203, R21 ;  /* 0x00000015cb157220 */ /* 0x000fe40000410000 */
        /* <DEDUP_REMOVED lines=17> */
[----:B------:R-:W-:Y:S02]  /*6cb0*/  FMUL.FTZ R33, R163, R33 ;  /* 0x00000021a3217220 */ /* 0x000fe40000410000 */
[----:B------:R-:W-:Y:S02]  /*6cc0*/  FMUL.FTZ R32, R115, R32 ;  /* 0x0000002073207220 */ /* 0x000fe40000410000 */
[----:B------:R-:W-:Y:S02]  /*6cd0*/  FADD.FTZ R21, -R110, R64 ;  /* 0x000000406e157221 */ /* 0x000fe40000010100 */
[----:B------:R-:W-:Y:S02]  /*6ce0*/  FMUL.FTZ R163, R17, R5 ;  /* 0x0000000511a37220 */ /* 0x000fe40000410000 */
[----:B------:R-:W-:Y:S02]  /*6cf0*/  FMUL.FTZ R115, R16, R4 ;  /* 0x0000000410737220 */ /* 0x000fe40000410000 */
[----:B------:R-:W-:Y:S02]  /*6d00*/  FFMA.FTZ R16, -R183, R183, 1 ;  /* 0x3f800000b7107423 */ /* 0x000fe400000101b7 */
[----:B------:R-:W-:Y:S02]  /*6d10*/  FFMA.FTZ R5, -R112, R112, 1 ;  /* 0x3f80000070057423 */ /* 0x000fe40000010170 */
[----:B------:R-:W-:Y:S02]  /*6d20*/  FADD.FTZ R20, -R110, R65 ;  /* 0x000000416e147221 */ /* 0x000fe40000010100 */
[----:B------:R-:W-:Y:S02]  /*6d30*/  FMUL.FTZ R21, R114, R21 ;  /* 0x0000001572157220 */ /* 0x000fe40000410000 */
[----:B------:R-:W-:Y:S02]  /*6d40*/  FFMA.FTZ R4, -R111, R111, 1 ;  /* 0x3f8000006f047423 */ /* 0x000fe4000001016f */
[----:B------:R-:W-:Y:S02]  /*6d50*/  FMUL.FTZ R16, R16, c[0x0][0x2ec] ;  /* 0x0000bb0010107a20 */ /* 0x000fe40000410000 */
[----:B------:R-:W-:Y:S02]  /*6d60*/  FMUL.FTZ R5, R5, c[0x0][0x2ec] ;  /* 0x0000bb0005057a20 */ /* 0x000fe40000410000 */
[----:B------:R-:W-:Y:S02]  /*6d70*/  FMUL.FTZ R20, R113, R20 ;  /* 0x0000001471147220 */ /* 0x000fe40000410000 */
[----:B------:R-:W-:Y:S02]  /*6d80*/  FMUL.FTZ R4, R4, c[0x0][0x2ec] ;  /* 0x0000bb0004047a20 */ /* 0x000fe40000410000 */
[----:B------:R-:W-:Y:S02]  /*6d90*/  FMUL.FTZ R113, R32, R16 ;  /* 0x0000001020717220 */ /* 0x000fe40000410000 */
[----:B------:R-:W-:Y:S02]  /*6da0*/  FMUL.FTZ R112, R21, R5 ;  /* 0x0000000515707220 */ /* 0x000fe40000410000 */
[C---:B------:R-:W-:Y:S02]  /*6db0*/  FADD.FTZ R16, -R109.reuse, R6 ;  /* 0x000000066d107221 */ /* 0x040fe40000010100 */
[----:B------:R-:W-:Y:S02]  /*6dc0*/  FFMA.FTZ R5, -R248, R248, 1 ;  /* 0x3f800000f8057423 */ /* 0x000fe400000101f8 */
[----:B------:R-:W-:Y:S02]  /*6dd0*/  FFMA.FTZ R17, -R188, R188, 1 ;  /* 0x3f800000bc117423 */ /* 0x000fe400000101bc */
[----:B------:R-:W-:Y:S02]  /*6de0*/  FMUL.FTZ R111, R20, R4 ;  /* 0x00000004146f7220 */ /* 0x000fe40000410000 */
[----:B------:R-:W-:Y:S02]  /*6df0*/  FADD.FTZ R6, -R109, R7 ;  /* 0x000000076d067221 */ /* 0x000fe40000010100 */
[----:B------:R-:W-:Y:S02]  /*6e00*/  FFMA.FTZ R4, -R247, R247, 1 ;  /* 0x3f800000f7047423 */ /* 0x000fe400000101f7 */
[----:B------:R-:W-:Y:S02]  /*6e10*/  FMUL.FTZ R7, R222, R16 ;  /* 0x00000010de077220 */ /* 0x000fe40000410000 */
[----:B------:R-:W-:Y:S01]  /*6e20*/  FMUL.FTZ R5, R5, c[0x0][0x2ec] ;  /* 0x0000bb0005057a20 */ /* 0x000fe20000410000 */
[----:B------:R1:W5:Y:S01]  /*6e30*/  LDL.LU R222, [R1+0x128] ;  /* 0x0001280001de7983 */ /* 0x0003620000300800 */
[----:B------:R-:W-:Y:S02]  /*6e40*/  FMUL.FTZ R17, R17, c[0x0][0x2ec] ;  /* 0x0000bb0011117a20 */ /* 0x000fe40000410000 */
[----:B------:R-:W-:Y:S02]  /*6e50*/  FMUL.FTZ R6, R187, R6 ;  /* 0x00000006bb067220 */ /* 0x000fe40000410000 */
[----:B------:R-:W-:Y:S01]  /*6e60*/  FMUL.FTZ R4, R4, c[0x0][0x2ec] ;  /* 0x0000bb0004047a20 */ /* 0x000fe20000410000 */
[----:B------:R1:W5:Y:S01]  /*6e70*/  LDL.LU R187, [R1+0x124] ;  /* 0x0001240001bb7983 */ /* 0x0003620000300800 */
[----:B------:R-:W-:Y:S02]  /*6e80*/  FADD.FTZ R16, -R109, R18 ;  /* 0x000000126d107221 */ /* 0x000fe40000010100 */
[----:B------:R-:W-:Y:S02]  /*6e90*/  FMUL.FTZ R110, R7, R5 ;  /* 0x00000005076e7220 */ /* 0x000fe40000410000 */
[----:B------:R-:W-:Y:S02]  /*6ea0*/  FFMA.FTZ R5, -R242, R242, 1 ;  /* 0x3f800000f2057423 */ /* 0x000fe400000101f2 */
[----:B------:R-:W-:Y:S02]  /*6eb0*/  FMUL.FTZ R114, R33, R17 ;  /* 0x0000001121727220 */ /* 0x000fe40000410000 */
[C---:B------:R-:W-:Y:S02]  /*6ec0*/  FADD.FTZ R18, -R109.reuse, R19 ;  /* 0x000000136d127221 */ /* 0x040fe40000010100 */
[----:B------:R-:W-:Y:S02]  /*6ed0*/  FMUL.FTZ R107, R6, R4 ;  /* 0x00000004066b7220 */ /* 0x000fe40000410000 */
[----:B------:R-:W-:Y:S02]  /*6ee0*/  FMUL.FTZ R19, R186, R16 ;  /* 0x00000010ba137220 */ /* 0x000fe40000410000 */
[----:B------:R-:W-:Y:S01]  /*6ef0*/  FADD.FTZ R17, -R109, R22 ;  /* 0x000000166d117221 */ /* 0x000fe20000010100 */
[----:B------:R1:W5:Y:S01]  /*6f00*/  LDL.LU R186, [R1+0x120] ;  /* 0x0001200001ba7983 */ /* 0x0003620000300800 */
[----:B------:R-:W-:Y:S02]  /*6f10*/  FFMA.FTZ R4, -R241, R241, 1 ;  /* 0x3f800000f1047423 */ /* 0x000fe400000101f1 */
[----:B------:R-:W-:Y:S02]  /*6f20*/  FMUL.FTZ R5, R5, c[0x0][0x2ec] ;  /* 0x0000bb0005057a20 */ /* 0x000fe40000410000 */
[----:B------:R-:W-:Y:S02]  /*6f30*/  FFMA.FTZ R6, -R240, R240, 1 ;  /* 0x3f800000f0067423 */ /* 0x000fe400000101f0 */
[----:B------:R-:W-:Y:S02]  /*6f40*/  FMUL.FTZ R18, R185, R18 ;  /* 0x00000012b9127220 */ /* 0x000fe40000410000 */
[----:B------:R-:W-:Y:S01]  /*6f50*/  FADD.FTZ R16, -R109, R23 ;  /* 0x000000176d107221 */ /* 0x000fe20000010100 */
[----:B------:R1:W5:Y:S01]  /*6f60*/  LDL.LU R185, [R1+0x11c] ;  /* 0x00011c0001b97983 */ /* 0x0003620000300800 */
[----:B------:R-:W-:Y:S02]  /*6f70*/  FMUL.FTZ R17, R184, R17 ;  /* 0x00000011b8117220 */ /* 0x000fe40000410000 */
[----:B------:R-:W-:Y:S01]  /*6f80*/  FMUL.FTZ R4, R4, c[0x0][0x2ec] ;  /* 0x0000bb0004047a20 */ /* 0x000fe20000410000 */
[----:B------:R1:W5:Y:S01]  /*6f90*/  LDL.LU R184, [R1+0x118] ;  /* 0x0001180001b87983 */ /* 0x0003620000300800 */
[----:B------:R-:W-:Y:S02]  /*6fa0*/  FFMA.FTZ R7, -R236, R236, 1 ;  /* 0x3f800000ec077423 */ /* 0x000fe400000101ec */
[----:B------:R-:W-:Y:S02]  /*6fb0*/  FMUL.FTZ R106, R19, R5 ;  /* 0x00000005136a7220 */ /* 0x000fe40000410000 */
[----:B------:R-:W-:Y:S02]  /*6fc0*/  FMUL.FTZ R5, R6, c[0x0][0x2ec] ;  /* 0x0000bb0006057a20 */ /* 0x000fe40000410000 */
[----:B------:R-:W-:Y:S02]  /*6fd0*/  FMUL.FTZ R16, R164, R16 ;  /* 0x00000010a4107220 */ /* 0x000fe40000410000 */
[----:B------:R-:W-:Y:S01]  /*6fe0*/  FMUL.FTZ R105, R18, R4 ;  /* 0x0000000412697220 */ /* 0x000fe20000410000 */
[----:B------:R1:W5:Y:S01]  /*6ff0*/  LDL.LU R164, [R1+0x114] ;  /* 0x0001140001a47983 */ /* 0x0003620000300800 */
[----:B------:R-:W-:Y:S02]  /*7000*/  FMUL.FTZ R4, R7, c[0x0][0x2ec] ;  /* 0x0000bb0007047a20 */ /* 0x000fe40000410000 */
[----:B------:R-:W-:Y:S02]  /*7010*/  FADD.FTZ R19, -R109, R34 ;  /* 0x000000226d137221 */ /* 0x000fe40000010100 */
[----:B------:R-:W-:Y:S02]  /*7020*/  FMUL.FTZ R104, R17, R5 ;  /* 0x0000000511687220 */ /* 0x000fe40000410000 */
[----:B------:R-:W-:Y:S02]  /*7030*/  FFMA.FTZ R5, -R218, R218, 1 ;  /* 0x3f800000da057423 */ /* 0x000fe400000101da */
[----:B------:R-:W-:Y:S02]  /*7040*/  FADD.FTZ R18, -R109, R35 ;  /* 0x000000236d127221 */ /* 0x000fe40000010100 */
[----:B------:R-:W-:Y:S02]  /*7050*/  FMUL.FTZ R103, R16, R4 ;  /* 0x0000000410677220 */ /* 0x000fe40000410000 */
[----:B------:R-:W-:Y:S02]  /*7060*/  FMUL.FTZ R19, R233, R19 ;  /* 0x00000013e9137220 */ /* 0x000fe40000410000 */
[----:B------:R-:W-:Y:S02]  /*7070*/  FADD.FTZ R17, -R109, R38 ;  /* 0x000000266d117221 */ /* 0x000fe40000010100 */
[----:B------:R-:W-:Y:S02]  /*7080*/  FFMA.FTZ R4, -R217, R217, 1 ;  /* 0x3f800000d9047423 */ /* 0x000fe400000101d9 */
[----:B------:R-:W-:Y:S02]  /*7090*/  FMUL.FTZ R5, R5, c[0x0][0x2ec] ;  /* 0x0000bb0005057a20 */ /* 0x000fe40000410000 */
[----:B------:R-:W-:Y:S02]  /*70a0*/  FFMA.FTZ R6, -R216, R216, 1 ;  /* 0x3f800000d8067423 */ /* 0x000fe400000101d8 */
[----:B------:R-:W-:Y:S02]  /*70b0*/  FMUL.FTZ R18, R232, R18 ;  /* 0x00000012e8127220 */ /* 0x000fe40000410000 */
[----:B------:R-:W-:Y:S02]  /*70c0*/  FADD.FTZ R16, -R109, R39 ;  /* 0x000000276d107221 */ /* 0x000fe40000010100 */
[----:B------:R-:W-:Y:S02]  /*70d0*/  FMUL.FTZ R17, R223, R17 ;  /* 0x00000011df117220 */ /* 0x000fe40000410000 */
[----:B------:R-:W-:Y:S02]  /*70e0*/  FMUL.FTZ R4, R4, c[0x0][0x2ec] ;  /* 0x0000bb0004047a20 */ /* 0x000fe40000410000 */
[----:B------:R-:W-:Y:S02]  /*70f0*/  FFMA.FTZ R7, -R214, R214, 1 ;  /* 0x3f800000d6077423 */ /* 0x000fe400000101d6 */
[----:B------:R-:W-:Y:S02]  /*7100*/  FMUL.FTZ R102, R19, R5 ;  /* 0x0000000513667220 */ /* 0x000fe40000410000 */
[----:B------:R-:W-:Y:S02]  /*7110*/  FMUL.FTZ R5, R6, c[0x0][0x2ec] ;  /* 0x0000bb0006057a20 */ /* 0x000fe40000410000 */
[----:B------:R-:W-:Y:S02]  /*7120*/  FMUL.FTZ R16, R221, R16 ;  /* 0x00000010dd107220 */ /* 0x000fe40000410000 */
[----:B------:R-:W-:Y:S02]  /*7130*/  FMUL.FTZ R101, R18, R4 ;  /* 0x0000000412657220 */ /* 0x000fe40000410000 */
[----:B------:R-:W-:Y:S02]  /*7140*/  FMUL.FTZ R4, R7, c[0x0][0x2ec] ;  /* 0x0000bb0007047a20 */ /* 0x000fe40000410000 */
[----:B------:R-:W-:Y:S02]  /*7150*/  FADD.FTZ R7, -R109, R50 ;  /* 0x000000326d077221 */ /* 0x000fe40000010100 */
[----:B------:R-:W-:Y:S02]  /*7160*/  FMUL.FTZ R100, R17, R5 ;  /* 0x0000000511647220 */ /* 0x000fe40000410000 */
[----:B------:R-:W-:Y:S02]  /*7170*/  FFMA.FTZ R5, -R204, R204, 1 ;  /* 0x3f800000cc057423 */ /* 0x000fe400000101cc */
[----:B------:R-:W-:Y:S02]  /*7180*/  FADD.FTZ R6, -R109, R51 ;  /* 0x000000336d067221 */ /* 0x000fe40000010100 */
[----:B------:R-:W-:Y:S02]  /*7190*/  FMUL.FTZ R65, R16, R4 ;  /* 0x0000000410417220 */ /* 0x000fe40000410000 */
[----:B------:R-:W-:Y:S02]  /*71a0*/  FMUL.FTZ R7, R209, R7 ;  /* 0x00000007d1077220 */ /* 0x000fe40000410000 */
[----:B------:R-:W-:Y:S02]  /*71b0*/  FFMA.FTZ R4, -R202, R202, 1 ;  /* 0x3f800000ca047423 */ /* 0x000fe400000101ca */
[----:B------:R-:W-:Y:S02]  /*71c0*/  FMUL.FTZ R5, R5, c[0x0][0x2ec] ;  /* 0x0000bb0005057a20 */ /* 0x000fe40000410000 */
[----:B------:R-:W-:Y:S02]  /*71d0*/  FMUL.FTZ R6, R208, R6 ;  /* 0x00000006d0067220 */ /* 0x000fe40000410000 */
[----:B------:R-:W-:Y:S02]  /*71e0*/  FMUL.FTZ R4, R4, c[0x0][0x2ec] ;  /* 0x0000bb0004047a20 */ /* 0x000fe40000410000 */
[----:B------:R-:W-:Y:S02]  /*71f0*/  FADD.FTZ R17, -R109, R66 ;  /* 0x000000426d117221 */ /* 0x000fe40000010100 */
[----:B------:R-:W-:Y:S02]  /*7200*/  FMUL.FTZ R64, R7, R5 ;  /* 0x0000000507407220 */ /* 0x000fe40000410000 */
[----:B------:R-:W-:Y:S02]  /*7210*/  FFMA.FTZ R5, -R191, R191, 1 ;  /* 0x3f800000bf057423 */ /* 0x000fe400000101bf */
[C---:B------:R-:W-:Y:S02]  /*7220*/  FADD.FTZ R18, -R109.reuse, R55 ;  /* 0x000000376d127221 */ /* 0x040fe40000010100 */
[----:B------:R-:W-:Y:S02]  /*7230*/  FADD.FTZ R16, -R109, R67 ;  /* 0x000000436d107221 */ /* 0x000fe40000010100 */
[----:B------:R-:W-:Y:S02]  /*7240*/  FMUL.FTZ R55, R6, R4 ;  /* 0x0000000406377220 */ /* 0x000fe40000410000 */
[----:B------:R-:W-:Y:S02]  /*7250*/  FMUL.FTZ R17, R198, R17 ;  /* 0x00000011c6117220 */ /* 0x000fe40000410000 */
[----:B------:R-:W-:Y:S02]  /*7260*/  FFMA.FTZ R4, -R190, R190, 1 ;  /* 0x3f800000be047423 */ /* 0x000fe400000101be */
[----:B------:R-:W-:Y:S02]  /*7270*/  FMUL.FTZ R5, R5, c[0x0][0x2ec] ;  /* 0x0000bb0005057a20 */ /* 0x000fe40000410000 */
[----:B------:R-:W-:Y:S02]  /*7280*/  FMUL.FTZ R16, R196, R16 ;  /* 0x00000010c4107220 */ /* 0x000fe40000410000 */
[----:B------:R-:W-:Y:S02]  /*7290*/  FMUL.FTZ R4, R4, c[0x0][0x2ec] ;  /* 0x0000bb0004047a20 */ /* 0x000fe40000410000 */
[----:B------:R-:W-:Y:S02]  /*72a0*/  FMUL.FTZ R52, R17, R5 ;  /* 0x0000000511347220 */ /* 0x000fe40000410000 */
[----:B------:R-:W-:Y:S02]  /*72b0*/  FADD.FTZ R5, -R108, R8 ;  /* 0x000000086c057221 */ /* 0x000fe40000010100 */
[----:B------:R-:W-:Y:S02]  /*72c0*/  FMUL.FTZ R51, R16, R4 ;  /* 0x0000000410337220 */ /* 0x000fe40000410000 */
[C---:B------:R-:W-:Y:S02]  /*72d0*/  FADD.FTZ R4, -R108.reuse, R9 ;  /* 0x000000096c047221 */ /* 0x040fe40000010100 */
[----:B------:R-:W-:Y:S02]  /*72e0*/  FADD.FTZ R8, -R108, R13 ;  /* 0x0000000d6c087221 */ /* 0x000fe40000010100 */
[----:B------:R-:W-:Y:S02]  /*72f0*/  FMUL.FTZ R13, R162, R5 ;  /* 0x00000005a20d7220 */ /* 0x000fe40000410000 */
[----:B------:R-:W-:Y:S01]  /*7300*/  FADD.FTZ R9, -R108, R12 ;  /* 0x0000000c6c097221 */ /* 0x000fe20000010100 */
[----:B------:R1:W5:Y:S01]  /*7310*/  LDL.LU R162, [R1+0x110] ;  /* 0x0001100001a27983 */ /* 0x0003620000300800 */
[----:B------:R-:W-:Y:S02]  /*7320*/  FMUL.FTZ R12, R161, R4 ;  /* 0x00000004a10c7220 */ /* 0x000fe40000410000 */
[----:B------:R-:W-:Y:S01]  /*7330*/  FADD.FTZ R19, -R109, R54 ;  /* 0x000000366d137221 */ /* 0x000fe20000010100 */
[----:B------:R1:W5:Y:S01]  /*7340*/  LDL.LU R161, [R1+0x10c] ;  /* 0x00010c0001a17983 */ /* 0x0003620000300800 */
[----:B------:R-:W-:Y:S02]  /*7350*/  FFMA.FTZ R7, -R200, R200, 1 ;  /* 0x3f800000c8077423 */ /* 0x000fe400000101c8 */
[----:B------:R-:W-:Y:S02]  /*7360*/  FMUL.FTZ R9, R160, R9 ;  /* 0x00000009a0097220 */ /* 0x000fe40000410000 */
[----:B------:R-:W-:Y:S01]  /*7370*/  FMUL.FTZ R19, R207, R19 ;  /* 0x00000013cf137220 */ /* 0x000fe20000410000 */
[----:B------:R1:W5:Y:S01]  /*7380*/  LDL.LU R160, [R1+0x108] ;  /* 0x0001080001a07983 */ /* 0x0003620000300800 */
[----:B------:R-:W-:Y:S02]  /*7390*/  FFMA.FTZ R6, -R199, R199, 1 ;  /* 0x3f800000c7067423 */ /* 0x000fe400000101c7 */
[----:B------:R-:W-:Y:S02]  /*73a0*/  FMUL.FTZ R7, R7, c[0x0][0x2ec] ;  /* 0x0000bb0007077a20 */ /* 0x000fe40000410000 */
[----:B------:R-:W-:Y:S02]  /*73b0*/  FMUL.FTZ R8, R159, R8 ;  /* 0x000000089f087220 */ /* 0x000fe40000410000 */
[----:B------:R-:W-:Y:S01]  /*73c0*/  FMUL.FTZ R18, R206, R18 ;  /* 0x00000012ce127220 */ /* 0x000fe20000410000 */
[----:B------:R1:W5:Y:S01]  /*73d0*/  LDL.LU R159, [R1+0x104] ;  /* 0x00010400019f7983 */ /* 0x0003620000300800 */
[----:B------:R-:W-:Y:S02]  /*73e0*/  FMUL.FTZ R6, R6, c[0x0][0x2ec] ;  /* 0x0000bb0006067a20 */ /* 0x000fe40000410000 */
[----:B------:R-:W-:Y:S02]  /*73f0*/  FMUL.FTZ R54, R19, R7 ;  /* 0x0000000713367220 */ /* 0x000fe40000410000 */
[----:B------:R-:W-:Y:S02]  /*7400*/  FFMA.FTZ R7, -R158, R158, 1 ;  /* 0x3f8000009e077423 */ /* 0x000fe4000001019e */
[----:B------:R-:W-:Y:S01]  /*7410*/  FMUL.FTZ R53, R18, R6 ;  /* 0x0000000612357220 */ /* 0x000fe20000410000 */
[----:B------:R1:W5:Y:S01]  /*7420*/  LDL.LU R158, [R1+0x100] ;  /* 0x00010000019e7983 */ /* 0x0003620000300800 */
[----:B------:R-:W-:Y:S02]  /*7430*/  FFMA.FTZ R6, -R156, R156, 1 ;  /* 0x3f8000009c067423 */ /* 0x000fe4000001019c */
[----:B------:R-:W-:Y:S01]  /*7440*/  FFMA.FTZ R5, -R153, R153, 1 ;  /* 0x3f80000099057423 */ /* 0x000fe20000010199 */
[----:B------:R1:W5:Y:S01]  /*7450*/  LDL.LU R156, [R1+0xfc] ;  /* 0x0000fc00019c7983 */ /* 0x0003620000300800 */
[----:B------:R-:W-:Y:S02]  /*7460*/  FMUL.FTZ R7, R7, c[0x0][0x2ec] ;  /* 0x0000bb0007077a20 */ /* 0x000fe40000410000 */
[----:B------:R-:W-:Y:S01]  /*7470*/  FFMA.FTZ R4, -R152, R152, 1 ;  /* 0x3f80000098047423 */ /* 0x000fe20000010198 */
[----:B------:R1:W5:Y:S01]  /*7480*/  LDL.LU R153, [R1+0xf8] ;  /* 0x0000f80001997983 */ /* 0x0003620000300800 */
[----:B------:R-:W-:Y:S02]  /*7490*/  FMUL.FTZ R6, R6, c[0x0][0x2ec] ;  /* 0x0000bb0006067a20 */ /* 0x000fe40000410000 */
[----:B------:R-:W-:Y:S01]  /*74a0*/  FMUL.FTZ R50, R13, R7 ;  /* 0x000000070d327220 */ /* 0x000fe20000410000 */
[----:B------:R1:W5:Y:S01]  /*74b0*/  LDL.LU R152, [R1+0xf4] ;  /* 0x0000f40001987983 */ /* 0x0003620000300800 */
[----:B------:R-:W-:Y:S02]  /*74c0*/  FADD.FTZ R13, -R108, R24 ;  /* 0x000000186c0d7221 */ /* 0x000fe40000010100 */
[----:B------:R-:W-:Y:S02]  /*74d0*/  FMUL.FTZ R5, R5, c[0x0][0x2ec] ;  /* 0x0000bb0005057a20 */ /* 0x000fe40000410000 */
[----:B------:R-:W-:Y:S02]  /*74e0*/  FMUL.FTZ R4, R4, c[0x0][0x2ec] ;  /* 0x0000bb0004047a20 */ /* 0x000fe40000410000 */
[----:B------:R-:W-:Y:S02]  /*74f0*/  FMUL.FTZ R23, R12, R6 ;  /* 0x000000060c177220 */ /* 0x000fe40000410000 */
[----:B------:R-:W-:Y:S02]  /*7500*/  FADD.FTZ R12, -R108, R25 ;  /* 0x000000196c0c7221 */ /* 0x000fe40000010100 */
[----:B------:R-:W-:Y:S02]  /*7510*/  FMUL.FTZ R13, R151, R13 ;  /* 0x0000000d970d7220 */ /* 0x000fe40000410000 */
[----:B------:R-:W-:Y:S01]  /*7520*/  FMUL.FTZ R20, R9, R5 ;  /* 0x0000000509147220 */ /* 0x000fe20000410000 */
[----:B------:R1:W5:Y:S01]  /*7530*/  LDL.LU R151, [R1+0xf0] ;  /* 0x0000f00001977983 */ /* 0x0003620000300800 */
[----:B------:R-:W-:Y:S02]  /*7540*/  FMUL.FTZ R19, R8, R4 ;  /* 0x0000000408137220 */ /* 0x000fe40000410000 */
[C---:B------:R-:W-:Y:S02]  /*7550*/  FADD.FTZ R9, -R108.reuse, R28 ;  /* 0x0000001c6c097221 */ /* 0x040fe40000010100 */
[----:B------:R-:W-:Y:S02]  /*7560*/  FADD.FTZ R8, -R108, R29 ;  /* 0x0000001d6c087221 */ /* 0x000fe40000010100 */
[----:B------:R-:W-:Y:S02]  /*7570*/  FMUL.FTZ R12, R99, R12 ;  /* 0x0000000c630c7220 */ /* 0x000fe40000410000 */
[----:B------:R-:W-:Y:S01]  /*7580*/  FFMA.FTZ R4, -R250, R250, 1 ;  /* 0x3f800000fa047423 */ /* 0x000fe200000101fa */
[----:B------:R1:W5:Y:S01]  /*7590*/  LDL.LU R99, [R1+0xec] ;  /* 0x0000ec0001637983 */ /* 0x0003620000300800 */
[----:B------:R-:W-:Y:S02]  /*75a0*/  FMUL.FTZ R9, R98, R9 ;  /* 0x0000000962097220 */ /* 0x000fe40000410000 */
[----:B------:R-:W-:Y:S01]  /*75b0*/  FMUL.FTZ R8, R97, R8 ;  /* 0x0000000861087220 */ /* 0x000fe20000410000 */
[----:B------:R1:W5:Y:S01]  /*75c0*/  LDL.LU R98, [R1+0xe8] ;  /* 0x0000e80001627983 */ /* 0x0003620000300800 */
[----:B------:R-:W-:Y:S02]  /*75d0*/  FMUL.FTZ R4, R4, c[0x0][0x2ec] ;  /* 0x0000bb0004047a20 */ /* 0x000fe40000410000 */
[----:B------:R-:W-:Y:S01]  /*75e0*/  FFMA.FTZ R7, -R96, R96, 1 ;  /* 0x3f80000060077423 */ /* 0x000fe20000010160 */
[----:B------:R1:W5:Y:S01]  /*75f0*/  LDL.LU R97, [R1+0xe4] ;  /* 0x0000e40001617983 */ /* 0x0003620000300800 */
[----:B------:R-:W-:Y:S02]  /*7600*/  FFMA.FTZ R6, -R95, R95, 1 ;  /* 0x3f8000005f067423 */ /* 0x000fe4000001015f */
[----:B------:R-:W-:Y:S01]  /*7610*/  FFMA.FTZ R5, -R251, R251, 1 ;  /* 0x3f800000fb057423 */ /* 0x000fe200000101fb */
[----:B------:R1:W5:Y:S01]  /*7620*/  LDL.LU R96, [R1+0xe0] ;  /* 0x0000e00001607983 */ /* 0x0003620000300800 */
[----:B------:R-:W-:Y:S02]  /*7630*/  FMUL.FTZ R18, R8, R4 ;  /* 0x0000000408127220 */ /* 0x000fe40000410000 */
[----:B------:R-:W-:Y:S01]  /*7640*/  FADD.FTZ R8, -R108, R45 ;  /* 0x0000002d6c087221 */ /* 0x000fe20000010100 */
[----:B------:R1:W5:Y:S01]  /*7650*/  LDL.LU R95, [R1+0xdc] ;  /* 0x0000dc00015f7983 */ /* 0x0003620000300800 */
[----:B------:R-:W-:Y:S02]  /*7660*/  FFMA.FTZ R4, -R224, R224, 1 ;  /* 0x3f800000e0047423 */ /* 0x000fe400000101e0 */
[----:B------:R-:W-:Y:S02]  /*7670*/  FMUL.FTZ R7, R7, c[0x0][0x2ec] ;  /* 0x0000bb0007077a20 */ /* 0x000fe40000410000 */
[----:B------:R-:W-:Y:S02]  /*7680*/  FMUL.FTZ R6, R6, c[0x0][0x2ec] ;  /* 0x0000bb0006067a20 */ /* 0x000fe40000410000 */
[----:B------:R-:W-:Y:S02]  /*7690*/  FMUL.FTZ R5, R5, c[0x0][0x2ec] ;  /* 0x0000bb0005057a20 */ /* 0x000fe40000410000 */
[----:B------:R-:W-:Y:S02]  /*76a0*/  FMUL.FTZ R8, R246, R8 ;  /* 0x00000008f6087220 */ /* 0x000fe40000410000 */
[----:B------:R-:W-:Y:S02]  /*76b0*/  FMUL.FTZ R4, R4, c[0x0][0x2ec] ;  /* 0x0000bb0004047a20 */ /* 0x000fe40000410000 */
[----:B------:R-:W-:Y:S02]  /*76c0*/  FMUL.FTZ R49, R13, R7 ;  /* 0x000000070d317220 */ /* 0x000fe40000410000 */
[----:B------:R-:W-:Y:S02]  /*76d0*/  FMUL.FTZ R22, R12, R6 ;  /* 0x000000060c167220 */ /* 0x000fe40000410000 */
[----:B------:R-:W-:Y:S02]  /*76e0*/  FMUL.FTZ R16, R9, R5 ;  /* 0x0000000509107220 */ /* 0x000fe40000410000 */
[C---:B------:R-:W-:Y:S02]  /*76f0*/  FADD.FTZ R13, -R108.reuse, R40 ;  /* 0x000000286c0d7221 */ /* 0x040fe40000010100 */
[C---:B------:R-:W-:Y:S02]  /*7700*/  FADD.FTZ R12, -R108.reuse, R41 ;  /* 0x000000296c0c7221 */ /* 0x040fe40000010100 */
[----:B------:R-:W-:Y:S02]  /*7710*/  FADD.FTZ R9, -R108, R44 ;  /* 0x0000002c6c097221 */ /* 0x000fe40000010100 */
[----:B------:R-:W-:Y:S02]  /*7720*/  FFMA.FTZ R5, -R225, R225, 1 ;  /* 0x3f800000e1057423 */ /* 0x000fe400000101e1 */
[----:B------:R-:W-:Y:S02]  /*7730*/  FMUL.FTZ R41, R8, R4 ;  /* 0x0000000408297220 */ /* 0x000fe40000410000 */
[----:B------:R-:W-:Y:S02]  /*7740*/  FADD.FTZ R8, -R108, R61 ;  /* 0x0000003d6c087221 */ /* 0x000fe40000010100 */
[----:B------:R-:W-:Y:S02]  /*7750*/  FFMA.FTZ R4, -R211, R211, 1 ;  /* 0x3f800000d3047423 */ /* 0x000fe400000101d3 */
[----:B------:R-:W-:Y:S02]  /*7760*/  FMUL.FTZ R13, R94, R13 ;  /* 0x0000000d5e0d7220 */ /* 0x000fe40000410000 */
[----:B------:R-:W-:Y:S01]  /*7770*/  FMUL.FTZ R9, R249, R9 ;  /* 0x00000009f9097220 */ /* 0x000fe20000410000 */
[----:B------:R1:W5:Y:S01]  /*7780*/  LDL.LU R94, [R1+0xd8] ;  /* 0x0000d800015e7983 */ /* 0x0003620000300800 */
[----:B------:R-:W-:Y:S02]  /*7790*/  FMUL.FTZ R5, R5, c[0x0][0x2ec] ;  /* 0x0000bb0005057a20 */ /* 0x000fe40000410000 */
[----:B------:R-:W-:Y:S02]  /*77a0*/  FMUL.FTZ R8, R229, R8 ;  /* 0x00000008e5087220 */ /* 0x000fe40000410000 */
[----:B------:R-:W-:Y:S02]  /*77b0*/  FMUL.FTZ R4, R4, c[0x0][0x2ec] ;  /* 0x0000bb0004047a20 */ /* 0x000fe40000410000 */
[----:B------:R-:W-:Y:S02]  /*77c0*/  FMUL.FTZ R12, R93, R12 ;  /* 0x0000000c5d0c7220 */ /* 0x000fe40000410000 */
[----:B------:R-:W-:Y:S01]  /*77d0*/  FMUL.FTZ R44, R9, R5 ;  /* 0x00000005092c7220 */ /* 0x000fe20000410000 */
[----:B------:R1:W5:Y:S01]  /*77e0*/  LDL.LU R93, [R1+0xd4] ;  /* 0x0000d400015d7983 */ /* 0x0003620000300800 */
[----:B------:R-:W-:Y:S02]  /*77f0*/  FADD.FTZ R9, -R108, R60 ;  /* 0x0000003c6c097221 */ /* 0x000fe40000010100 */
[----:B------:R-:W-:Y:S02]  /*7800*/  FFMA.FTZ R5, -R212, R212, 1 ;  /* 0x3f800000d4057423 */ /* 0x000fe400000101d4 */
[----:B------:R-:W-:Y:S02]  /*7810*/  FMUL.FTZ R37, R8, R4 ;  /* 0x0000000408257220 */ /* 0x000fe40000410000 */
[----:B----4-:R-:W-:Y:S02]  /*7820*/  FADD.FTZ R4, -R0, R10 ;  /* 0x0000000a00047221 */ /* 0x010fe40000010100 */
[----:B------:R-:W-:Y:S02]  /*7830*/  FFMA.FTZ R7, -R235, R235, 1 ;  /* 0x3f800000eb077423 */ /* 0x000fe400000101eb */
[----:B------:R-:W-:Y:S02]  /*7840*/  FMUL.FTZ R9, R230, R9 ;  /* 0x00000009e6097220 */ /* 0x000fe40000410000 */
[----:B------:R-:W-:Y:S02]  /*7850*/  FMUL.FTZ R5, R5, c[0x0][0x2ec] ;  /* 0x0000bb0005057a20 */ /* 0x000fe40000410000 */
[----:B------:R-:W-:Y:S02]  /*7860*/  FADD.FTZ R10, -R0, R11 ;  /* 0x0000000b000a7221 */ /* 0x000fe40000010100 */
[----:B------:R-:W-:Y:S02]  /*7870*/  FMUL.FTZ R11, R92, R4 ;  /* 0x000000045c0b7220 */ /* 0x000fe40000410000 */
[----:B------:R-:W-:Y:S01]  /*7880*/  FFMA.FTZ R6, -R234, R234, 1 ;  /* 0x3f800000ea067423 */ /* 0x000fe200000101ea */
[----:B------:R1:W5:Y:S01]  /*7890*/  LDL.LU R92, [R1+0xd0] ;  /* 0x0000d000015c7983 */ /* 0x0003620000300800 */
[----:B------:R-:W-:Y:S02]  /*78a0*/  FMUL.FTZ R7, R7, c[0x0][0x2ec] ;  /* 0x0000bb0007077a20 */ /* 0x000fe40000410000 */
[----:B------:R-:W-:Y:S02]  /*78b0*/  FMUL.FTZ R38, R9, R5 ;  /* 0x0000000509267220 */ /* 0x000fe40000410000 */
[----:B------:R-:W-:Y:S02]  /*78c0*/  FADD.FTZ R9, -R0, R14 ;  /* 0x0000000e00097221 */ /* 0x000fe40000010100 */
[----:B------:R-:W-:Y:S02]  /*78d0*/  FMUL.FTZ R10, R91, R10 ;  /* 0x0000000a5b0a7220 */ /* 0x000fe40000410000 */
[----:B------:R-:W-:Y:S01]  /*78e0*/  FMUL.FTZ R6, R6, c[0x0][0x2ec] ;  /* 0x0000bb0006067a20 */ /* 0x000fe20000410000 */
[----:B------:R1:W5:Y:S01]  /*78f0*/  LDL.LU R91, [R1+0xcc] ;  /* 0x0000cc00015b7983 */ /* 0x0003620000300800 */
[----:B------:R-:W-:Y:S02]  /*7900*/  FMUL.FTZ R48, R13, R7 ;  /* 0x000000070d307220 */ /* 0x000fe40000410000 */
[----:B------:R-:W-:Y:S01]  /*7910*/  FADD.FTZ R13, -R108, R56 ;  /* 0x000000386c0d7221 */ /* 0x000fe20000010100 */
[----:B------:R-:W-:Y:S01]  /*7920*/  MOV R56, R197 ;  /* 0x000000c500387202 */ /* 0x000fe20000000f00 */
[----:B------:R-:W-:Y:S02]  /*7930*/  FFMA.FTZ R7, -R215, R215, 1 ;  /* 0x3f800000d7077423 */ /* 0x000fe400000101d7 */
[----:B------:R-:W-:Y:S02]  /*7940*/  FADD.FTZ R8, -R0, R15 ;  /* 0x0000000f00087221 */ /* 0x000fe40000010100 */
[----:B------:R-:W-:Y:S02]  /*7950*/  FMUL.FTZ R9, R90, R9 ;  /* 0x000000095a097220 */ /* 0x000fe40000410000 */
[----:B------:R-:W-:Y:S01]  /*7960*/  FMUL.FTZ R45, R12, R6 ;  /* 0x000000060c2d7220 */ /* 0x000fe20000410000 */
[----:B------:R1:W5:Y:S01]  /*7970*/  LDL.LU R90, [R1+0xc8] ;  /* 0x0000c800015a7983 */ /* 0x0003620000300800 */
[----:B------:R-:W-:Y:S01]  /*7980*/  FADD.FTZ R12, -R108, R57 ;  /* 0x000000396c0c7221 */ /* 0x000fe20000010100 */
[----:B------:R-:W-:Y:S01]  /*7990*/  MOV R57, R195 ;  /* 0x000000c300397202 */ /* 0x000fe20000000f00 */
[----:B------:R-:W-:Y:S02]  /*79a0*/  FMUL.FTZ R13, R243, R13 ;  /* 0x0000000df30d7220 */ /* 0x000fe40000410000 */
        /* <DEDUP_REMOVED lines=16> */
[----:B------:R-:W-:Y:S02]  /*7ab0*/  FMUL.FTZ R15, R11, R7 ;  /* 0x000000070b0f7220 */ /* 0x000fe40000410000 */
[----:B------:R-:W-:Y:S01]  /*7ac0*/  FADD.FTZ R11, -R0, R26 ;  /* 0x0000001a000b7221 */ /* 0x000fe20000010100 */
[----:B------:R1:W5:Y:S01]  /*7ad0*/  LDL.LU R85, [R1+0xb4] ;  /* 0x0000b40001557983 */ /* 0x0003620000300800 */
[----:B------:R-:W-:Y:S02]  /*7ae0*/  FMUL.FTZ R6, R6, c[0x0][0x2ec] ;  /* 0x0000bb0006067a20 */ /* 0x000fe40000410000 */
[----:B------:R-:W-:Y:S02]  /*7af0*/  FADD.FTZ R21, -R0, R27 ;  /* 0x0000001b00157221 */ /* 0x000fe40000010100 */
[----:B------:R-:W-:Y:S02]  /*7b00*/  FMUL.FTZ R11, R84, R11 ;  /* 0x0000000b540b7220 */ /* 0x000fe40000410000 */
[----:B------:R-:W-:Y:S01]  /*7b10*/  FMUL.FTZ R29, R10, R6 ;  /* 0x000000060a1d7220 */ /* 0x000fe20000410000 */
[----:B------:R1:W5:Y:S01]  /*7b20*/  LDL.LU R84, [R1+0xb0] ;  /* 0x0000b00001547983 */ /* 0x0003620000300800 */
[C---:B------:R-:W-:Y:S02]  /*7b30*/  FADD.FTZ R10, -R0.reuse, R30 ;  /* 0x0000001e000a7221 */ /* 0x040fe40000010100 */
[----:B------:R-:W-:Y:S02]  /*7b40*/  FMUL.FTZ R21, R83, R21 ;  /* 0x0000001553157220 */ /* 0x000fe40000410000 */
[----:B------:R-:W-:Y:S01]  /*7b50*/  FADD.FTZ R17, -R0, R31 ;  /* 0x0000001f00117221 */ /* 0x000fe20000010100 */
[----:B------:R1:W5:Y:S01]  /*7b60*/  LDL.LU R83, [R1+0xac] ;  /* 0x0000ac0001537983 */ /* 0x0003620000300800 */
[----:B------:R-:W-:Y:S02]  /*7b70*/  FMUL.FTZ R10, R82, R10 ;  /* 0x0000000a520a7220 */ /* 0x000fe40000410000 */
[----:B------:R-:W-:Y:S01]  /*7b80*/  FMUL.FTZ R17, R81, R17 ;  /* 0x0000001151117220 */ /* 0x000fe20000410000 */
[----:B------:R1:W5:Y:S01]  /*7b90*/  LDL.LU R82, [R1+0xa8] ;  /* 0x0000a80001527983 */ /* 0x0003620000300800 */
[----:B------:R-:W-:Y:S02]  /*7ba0*/  FFMA.FTZ R7, -R80, R80, 1 ;  /* 0x3f80000050077423 */ /* 0x000fe40000010150 */
[----:B------:R-:W-:Y:S01]  /*7bb0*/  FMUL.FTZ R5, R5, c[0x0][0x2ec] ;  /* 0x0000bb0005057a20 */ /* 0x000fe20000410000 */
[----:B------:R1:W5:Y:S01]  /*7bc0*/  LDL.LU R81, [R1+0xa4] ;  /* 0x0000a40001517983 */ /* 0x0003620000300800 */
[----:B------:R-:W-:Y:S02]  /*7bd0*/  FFMA.FTZ R6, -R79, R79, 1 ;  /* 0x3f8000004f067423 */ /* 0x000fe4000001014f */
[----:B------:R-:W-:Y:S01]  /*7be0*/  FMUL.FTZ R4, R4, c[0x0][0x2ec] ;  /* 0x0000bb0004047a20 */ /* 0x000fe20000410000 */
[----:B------:R1:W5:Y:S01]  /*7bf0*/  LDL.LU R80, [R1+0xa0] ;  /* 0x0000a00001507983 */ /* 0x0003620000300800 */
[----:B------:R-:W-:Y:S02]  /*7c00*/  FMUL.FTZ R14, R9, R5 ;  /* 0x00000005090e7220 */ /* 0x000fe40000410000 */
[----:B------:R-:W-:Y:S01]  /*7c10*/  FFMA.FTZ R5, -R78, R78, 1 ;  /* 0x3f8000004e057423 */ /* 0x000fe2000001014e */
[----:B------:R1:W5:Y:S01]  /*7c20*/  LDL.LU R79, [R1+0x9c] ;  /* 0x00009c00014f7983 */ /* 0x0003620000300800 */
[----:B------:R-:W-:Y:S02]  /*7c30*/  FMUL.FTZ R25, R8, R4 ;  /* 0x0000000408197220 */ /* 0x000fe40000410000 */
[----:B------:R-:W-:Y:S01]  /*7c40*/  FFMA.FTZ R4, -R77, R77, 1 ;  /* 0x3f8000004d047423 */ /* 0x000fe2000001014d */
[----:B------:R1:W5:Y:S01]  /*7c50*/  LDL.LU R78, [R1+0x98] ;  /* 0x00009800014e7983 */ /* 0x0003620000300800 */
[C---:B------:R-:W-:Y:S02]  /*7c60*/  FADD.FTZ R8, -R0.reuse, R42 ;  /* 0x0000002a00087221 */ /* 0x040fe40000010100 */
[----:B------:R-:W-:Y:S01]  /*7c70*/  FADD.FTZ R13, -R0, R43 ;  /* 0x0000002b000d7221 */ /* 0x000fe20000010100 */
[----:B------:R1:W5:Y:S01]  /*7c80*/  LDL.LU R77, [R1+0x94] ;  /* 0x00009400014d7983 */ /* 0x0003620000300800 */
[----:B------:R-:W-:Y:S02]  /*7c90*/  FMUL.FTZ R8, R76, R8 ;  /* 0x000000084c087220 */ /* 0x000fe40000410000 */
[C---:B------:R-:W-:Y:S01]  /*7ca0*/  FADD.FTZ R9, -R0.reuse, R46 ;  /* 0x0000002e00097221 */ /* 0x040fe20000010100 */
[----:B------:R1:W5:Y:S01]  /*7cb0*/  LDL.LU R76, [R1+0x90] ;  /* 0x00009000014c7983 */ /* 0x0003620000300800 */
[----:B------:R-:W-:Y:S02]  /*7cc0*/  FMUL.FTZ R13, R75, R13 ;  /* 0x0000000d4b0d7220 */ /* 0x000fe40000410000 */
[----:B------:R-:W-:Y:S01]  /*7cd0*/  FADD.FTZ R12, -R0, R47 ;  /* 0x0000002f000c7221 */ /* 0x000fe20000010100 */
[----:B------:R1:W5:Y:S01]  /*7ce0*/  LDL.LU R75, [R1+0x8c] ;  /* 0x00008c00014b7983 */ /* 0x0003620000300800 */
[----:B------:R-:W-:Y:S02]  /*7cf0*/  FMUL.FTZ R9, R74, R9 ;  /* 0x000000094a097220 */ /* 0x000fe40000410000 */
[----:B------:R-:W-:Y:S01]  /*7d00*/  FMUL.FTZ R7, R7, c[0x0][0x2ec] ;  /* 0x0000bb0007077a20 */ /* 0x000fe20000410000 */
[----:B------:R1:W5:Y:S01]  /*7d10*/  LDL.LU R74, [R1+0x88] ;  /* 0x00008800014a7983 */ /* 0x0003620000300800 */
[----:B------:R-:W-:Y:S02]  /*7d20*/  FMUL.FTZ R12, R73, R12 ;  /* 0x0000000c490c7220 */ /* 0x000fe40000410000 */
[----:B------:R-:W-:Y:S01]  /*7d30*/  FMUL.FTZ R6, R6, c[0x0][0x2ec] ;  /* 0x0000bb0006067a20 */ /* 0x000fe20000410000 */
[----:B------:R1:W5:Y:S01]  /*7d40*/  LDL.LU R73, [R1+0x84] ;  /* 0x0000840001497983 */ /* 0x0003620000300800 */
[----:B------:R-:W-:Y:S02]  /*7d50*/  FMUL.FTZ R11, R11, R7 ;  /* 0x000000070b0b7220 */ /* 0x000fe40000410000 */
[----:B------:R-:W-:Y:S02]  /*7d60*/  FFMA.FTZ R7, -R72, R72, 1 ;  /* 0x3f80000048077423 */ /* 0x000fe40000010148 */
        /* <DEDUP_REMOVED lines=8> */
[----:B------:R-:W-:Y:S01]  /*7df0*/  FMUL.FTZ R17, R17, R4 ;  /* 0x0000000411117220 */ /* 0x000fe20000410000 */
[----:B------:R1:W5:Y:S01]  /*7e00*/  LDL.LU R70, [R1+0x78] ;  /* 0x0000780001467983 */ /* 0x0003620000300800 */
[----:B------:R-:W-:Y:S02]  /*7e10*/  FFMA.FTZ R4, -R69, R69, 1 ;  /* 0x3f80000045047423 */ /* 0x000fe40000010145 */
[C---:B------:R-:W-:Y:S01]  /*7e20*/  FADD.FTZ R36, -R0.reuse, R58 ;  /* 0x0000003a00247221 */ /* 0x040fe20000010100 */
[----:B------:R1:W5:Y:S01]  /*7e30*/  LDL.LU R69, [R1+0x74] ;  /* 0x0000740001457983 */ /* 0x0003620000300800 */
[----:B------:R-:W-:Y:S02]  /*7e40*/  FADD.FTZ R34, -R0, R59 ;  /* 0x0000003b00227221 */ /* 0x000fe40000010100 */
[----:B------:R-:W-:Y:S02]  /*7e50*/  FMUL.FTZ R36, R68, R36 ;  /* 0x0000002444247220 */ /* 0x000fe40000410000 */
[----:B------:R-:W-:Y:S01]  /*7e60*/  FADD.FTZ R35, -R0, R62 ;  /* 0x0000003e00237221 */ /* 0x000fe20000010100 */
[----:B------:R1:W5:Y:S01]  /*7e70*/  LDL.LU R68, [R1+0x70] ;  /* 0x0000700001447983 */ /* 0x0003620000300800 */
[----:B------:R-:W-:Y:S02]  /*7e80*/  FMUL.FTZ R34, R3, R34 ;  /* 0x0000002203227220 */ /* 0x000fe40000410000 */
[----:B------:R-:W-:Y:S01]  /*7e90*/  FMUL.FTZ R35, R2, R35 ;  /* 0x0000002302237220 */ /* 0x000fe20000410000 */
[----:B------:R1:W5:Y:S01]  /*7ea0*/  LDL.LU R3, [R1+0x6c] ;  /* 0x00006c0001037983 */ /* 0x0003620000300800 */
[----:B------:R-:W-:Y:S02]  /*7eb0*/  FMUL.FTZ R7, R7, c[0x0][0x2ec] ;  /* 0x0000bb0007077a20 */ /* 0x000fe40000410000 */
[----:B------:R-:W-:Y:S01]  /*7ec0*/  FMUL.FTZ R6, R6, c[0x0][0x2ec] ;  /* 0x0000bb0006067a20 */ /* 0x000fe20000410000 */
[----:B------:R1:W5:Y:S01]  /*7ed0*/  LDL.LU R2, [R1+0x68] ;  /* 0x0000680001027983 */ /* 0x0003620000300800 */
[----:B------:R-:W-:Y:S02]  /*7ee0*/  FMUL.FTZ R5, R5, c[0x0][0x2ec] ;  /* 0x0000bb0005057a20 */ /* 0x000fe40000410000 */
[----:B------:R-:W-:Y:S02]  /*7ef0*/  FMUL.FTZ R4, R4, c[0x0][0x2ec] ;  /* 0x0000bb0004047a20 */ /* 0x000fe40000410000 */
[----:B------:R-:W-:Y:S02]  /*7f00*/  FMUL.FTZ R8, R8, R7 ;  /* 0x0000000708087220 */ /* 0x000fe40000410000 */
[----:B------:R-:W-:Y:S02]  /*7f10*/  FMUL.FTZ R13, R13, R6 ;  /* 0x000000060d0d7220 */ /* 0x000fe40000410000 */
[----:B------:R-:W-:Y:S02]  /*7f20*/  FMUL.FTZ R7, R9, R5 ;  /* 0x0000000509077220 */ /* 0x000fe40000410000 */
[----:B------:R-:W-:Y:S02]  /*7f30*/  FMUL.FTZ R9, R12, R4 ;  /* 0x000000040c097220 */ /* 0x000fe40000410000 */
[----:B------:R-:W-:Y:S02]  /*7f40*/  FADD.FTZ R33, -R0, R63 ;  /* 0x0000003f00217221 */ /* 0x000fe40000010100 */
[----:B------:R-:W-:Y:S02]  /*7f50*/  FFMA.FTZ R6, -R239, R239, 1 ;  /* 0x3f800000ef067423 */ /* 0x000fe400000101ef */
[----:B------:R-:W-:Y:S02]  /*7f60*/  FFMA.FTZ R5, -R238, R238, 1 ;  /* 0x3f800000ee057423 */ /* 0x000fe400000101ee */
[----:B------:R-:W-:Y:S02]  /*7f70*/  FFMA.FTZ R4, -R227, R227, 1 ;  /* 0x3f800000e3047423 */ /* 0x000fe400000101e3 */
[----:B------:R-:W-:Y:S02]  /*7f80*/  FFMA.FTZ R0, -R226, R226, 1 ;  /* 0x3f800000e2007423 */ /* 0x000fe400000101e2 */
[----:B------:R-:W-:Y:S02]  /*7f90*/  FMUL.FTZ R33, R252, R33 ;  /* 0x00000021fc217220 */ /* 0x000fe40000410000 */
[----:B------:R-:W-:Y:S02]  /*7fa0*/  FMUL.FTZ R6, R6, c[0x0][0x2ec] ;  /* 0x0000bb0006067a20 */ /* 0x000fe40000410000 */
[----:B------:R-:W-:Y:S02]  /*7fb0*/  FMUL.FTZ R5, R5, c[0x0][0x2ec] ;  /* 0x0000bb0005057a20 */ /* 0x000fe40000410000 */
[----:B------:R-:W-:Y:S02]  /*7fc0*/  FMUL.FTZ R4, R4, c[0x0][0x2ec] ;  /* 0x0000bb0004047a20 */ /* 0x000fe40000410000 */
[----:B------:R-:W-:Y:S02]  /*7fd0*/  FMUL.FTZ R0, R0, c[0x0][0x2ec] ;  /* 0x0000bb0000007a20 */ /* 0x000fe40000410000 */
[----:B------:R-:W-:Y:S02]  /*7fe0*/  FMUL.FTZ R36, R36, R6 ;  /* 0x0000000624247220 */ /* 0x000fe40000410000 */
[----:B------:R-:W-:Y:S02]  /*7ff0*/  FMUL.FTZ R34, R34, R5 ;  /* 0x0000000522227220 */ /* 0x000fe40000410000 */
[----:B------:R-:W-:Y:S02]  /*8000*/  FMUL.FTZ R35, R35, R4 ;  /* 0x0000000423237220 */ /* 0x000fe40000410000 */
[----:B------:R-:W-:Y:S01]  /*8010*/  FMUL.FTZ R33, R33, R0 ;  /* 0x0000000021217220 */ /* 0x000fe20000410000 */
[----:B------:R-:W-:-:S05]  /*8020*/  @!P1 BRA `(.L_x_216) ;  /* 0x0000021000009947 */ /* 0x000fca0003800000 */
[----:B-1----:R-:W-:Y:S01]  /*8030*/  IMAD.MOV.U32 R6, RZ, RZ, c[0x0][0x190] ;  /* 0x00006400ff067624 */ /* 0x002fe200078e00ff */
[----:B------:R-:W-:Y:S01]  /*8040*/  ULOP3.LUT UR8, UR4, 0x1, URZ, 0xc0, !UPT ;  /* 0x0000000104087892 */ /* 0x000fe2000f8ec03f */
[----:B-----5:R-:W-:Y:S02]  /*8050*/  ISETP.GE.AND P2, PT, R244, c[0x0][0x220], PT ;  /* 0x00008800f4007a0c */ /* 0x020fe40003f46270 */
        /* <DEDUP_REMOVED lines=30> */
.L_x_216:
        /* <DEDUP_REMOVED lines=66> */
[----:B-1---5:R-:W-:Y:S05]  /*8660*/  IMAD.SHL.U32 R0, R156, 0x2, RZ ;  /* 0x000000029c007824 */ /* 0x022fea00078e00ff */
[----:B------:R-:W-:Y:S04]  /*8670*/  LDSM.16.MT88.4 R4, [R2+0x10000] ;  /* 0x010000000204783b */ /* 0x000fe80000004200 */
        /* <DEDUP_REMOVED lines=81> */
.L_x_217:
[----:B------:R-:W2:Y:S01]  /*8b90*/  LDL R60, [R1+0x10] ;  /* 0x00001000013c7983 */ /* 0x000ea20000100800 */
[----:B------:R-:W-:Y:S02]  /*8ba0*/  ULOP3.LUT UR8, UR4, 0x1, URZ, 0xc0, !UPT ;  /* 0x0000000104087892 */ /* 0x000fe4000f8ec03f */
[----:B------:R-:W-:Y:S01]  /*8bb0*/  UISETP.GT.AND UP2, UPT, UR4, UR15, UPT ;  /* 0x0000000f0400728c */ /* 0x000fe2000bf44270 */
[----:B------:R-:W3:Y:S01]  /*8bc0*/  LDL R58, [R1+0x28] ;  /* 0x00002800013a7983 */ /* 0x000ee20000100800 */
[----:B------:R-:W-:Y:S02]  /*8bd0*/  UISETP.NE.U32.AND UP0, UPT, UR8, 0x1, UPT ;  /* 0x000000010800788c */ /* 0x000fe4000bf05070 */
[----:B------:R-:W-:Y:S01]  /*8be0*/  UIADD3 UR4, UR4, -0x1, URZ ;  /* 0xffffffff04047890 */ /* 0x000fe2000fffe03f */
[----:B------:R4:W5:Y:S04]  /*8bf0*/  LDL R55, [R1+0x8] ;  /* 0x0000080001377983 */ /* 0x0009680000100800 */
[----:B------:R4:W3:Y:S04]  /*8c00*/  LDL R54, [R1+0xc] ;  /* 0x00000c0001367983 */ /* 0x0008e80000100800 */
[----:B------:R4:W4:Y:S04]  /*8c10*/  LDL R53, [R1] ;  /* 0x0000000001357983 */ /* 0x0009280000100800 */
[----:B------:R1:W4:Y:S04]  /*8c20*/  LDL R52, [R1+0x4] ;  /* 0x0000040001347983 */ /* 0x0003280000100800 */
[----:B------:R-:W-:Y:S04]  /*8c30*/  LDSM.16.M88.4 R16, [R151] ;  /* 0x000000009710783b */ /* 0x000fe80000000200 */
[----:B------:R-:W1:Y:S04]  /*8c40*/  LDSM.16.MT88.4 R20, [R0+0x6000] ;  /* 0x006000000014783b */ /* 0x000e680000004200 */
        /* <DEDUP_REMOVED lines=8> */
[-C--:B-1----:R-:W-:Y:S08]  /*8cd0*/  HMMA.16816.F32 R4, R16, R20.reuse, RZ ;  /* 0x000000141004723c */ /* 0x082ff000000018ff */
[C---:B------:R-:W-:Y:S08]  /*8ce0*/  HMMA.16816.F32 R8, R12.reuse, R20, RZ ;  /* 0x000000140c08723c */ /* 0x040ff000000018ff */
[-C--:B------:R-:W-:Y:S08]  /*8cf0*/  HMMA.16816.F32 R12, R12, R22.reuse, RZ ;  /* 0x000000160c0c723c */ /* 0x080ff000000018ff */
[----:B------:R-:W-:Y:S01]  /*8d00*/  HMMA.16816.F32 R16, R16, R22, RZ ;  /* 0x000000161010723c */ /* 0x000fe200000018ff */
[----:B------:R-:W1:Y:S07]  /*8d10*/  LDSM.16.M88.4 R20, [R152] ;  /* 0x000000009814783b */ /* 0x000e6e0000000200 */
[-C--:B------:R-:W-:Y:S08]  /*8d20*/  HMMA.16816.F32 R4, R24, R28.reuse, R4 ;  /* 0x0000001c1804723c */ /* 0x080ff00000001804 */
[C---:B------:R-:W-:Y:S08]  /*8d30*/  HMMA.16816.F32 R8, R32.reuse, R28, R8 ;  /* 0x0000001c2008723c */ /* 0x040ff00000001808 */
[-C--:B------:R-:W-:Y:S01]  /*8d40*/  HMMA.16816.F32 R12, R32, R30.reuse, R12 ;  /* 0x0000001e200c723c */ /* 0x080fe2000000180c */
[----:B------:R-:W1:Y:S07]  /*8d50*/  LDSM.16.M88.4 R32, [R152+0x2000] ;  /* 0x002000009820783b */ /* 0x000e6e0000000200 */
[----:B------:R-:W-:Y:S01]  /*8d60*/  HMMA.16816.F32 R16, R24, R30, R16 ;  /* 0x0000001e1810723c */ /* 0x000fe20000001810 */
[----:B------:R-:W-:Y:S04]  /*8d70*/  LDSM.16.M88.4 R24, [R151+0x4000] ;  /* 0x004000009718783b */ /* 0x000fe80000000200 */
[----:B------:R-:W1:Y:S03]  /*8d80*/  LDSM.16.MT88.4 R28, [R0+0x7000] ;  /* 0x00700000001c783b */ /* 0x000e660000004200 */
[-C--:B------:R-:W-:Y:S08]  /*8d90*/  HMMA.16816.F32 R4, R36, R40.reuse, R4 ;  /* 0x000000282404723c */ /* 0x080ff00000001804 */
[C---:B------:R-:W-:Y:S08]  /*8da0*/  HMMA.16816.F32 R8, R44.reuse, R40, R8 ;  /* 0x000000282c08723c */ /* 0x040ff00000001808 */
[-C--:B------:R-:W-:Y:S01]  /*8db0*/  HMMA.16816.F32 R12, R44, R42.reuse, R12 ;  /* 0x0000002a2c0c723c */ /* 0x080fe2000000180c */
[----:B------:R-:W1:Y:S07]  /*8dc0*/  LDSM.16.M88.4 R44, [R151+0x6000] ;  /* 0x00600000972c783b */ /* 0x000e6e0000000200 */
[----:B------:R-:W-:Y:S01]  /*8dd0*/  HMMA.16816.F32 R16, R36, R42, R16 ;  /* 0x0000002a2410723c */ /* 0x000fe20000001810 */
[----:B------:R-:W-:Y:S04]  /*8de0*/  LDSM.16.M88.4 R36, [R160] ;  /* 0x00000000a024783b */ /* 0x000fe80000000200 */
[----:B------:R-:W1:Y:S03]  /*8df0*/  LDSM.16.MT88.4 R40, [R0+0x7400] ;  /* 0x007400000028783b */ /* 0x000e660000004200 */
[-C--:B-1----:R-:W-:Y:S08]  /*8e00*/  HMMA.16816.F32 R4, R20, R48.reuse, R4 ;  /* 0x000000301404723c */ /* 0x082ff00000001804 */
[C---:B------:R-:W-:Y:S08]  /*8e10*/  HMMA.16816.F32 R8, R32.reuse, R48, R8 ;  /* 0x000000302008723c */ /* 0x040ff00000001808 */
[-C--:B------:R-:W-:Y:S01]  /*8e20*/  HMMA.16816.F32 R12, R32, R50.reuse, R12 ;  /* 0x00000032200c723c */ /* 0x080fe2000000180c */
[----:B------:R-:W1:Y:S07]  /*8e30*/  LDSM.16.M88.4 R32, [R159] ;  /* 0x000000009f20783b */ /* 0x000e6e0000000200 */
        /* <DEDUP_REMOVED lines=8> */
[----:B------:R1:W-:Y:S04]  /*8ec0*/  LDSM.16.MT88.4 R28, [R0+0x7c00] ;  /* 0x007c0000001c783b */ /* 0x0003e80000004200 */
[----:B------:R-:W2:Y:S03]  /*8ed0*/  LDSM.16.M88.4 R24, [R152+0x4000] ;  /* 0x004000009818783b */ /* 0x000ea60000000200 */
[-C--:B------:R-:W-:Y:S08]  /*8ee0*/  HMMA.16816.F32 R4, R36, R40.reuse, R4 ;  /* 0x000000282404723c */ /* 0x080ff00000001804 */
[C---:B-1----:R-:W-:Y:S07]  /*8ef0*/  HMMA.16816.F32 R8, R32.reuse, R40, R8 ;  /* 0x000000282008723c */ /* 0x042fee0000001808 */
[----:B------:R-:W-:Y:S01]  /*8f00*/  IMAD.U32 R40, RZ, RZ, UR26 ;  /* 0x0000001aff287e24 */ /* 0x000fe2000f8e00ff */
[-C--:B------:R-:W-:Y:S01]  /*8f10*/  HMMA.16816.F32 R12, R32, R42.reuse, R12 ;  /* 0x0000002a200c723c */ /* 0x080fe2000000180c */
[----:B------:R-:W1:Y:S03]  /*8f20*/  LDSM.16.M88.4 R32, [R152+0x6000] ;  /* 0x006000009820783b */ /* 0x000e660000000200 */
[----:B------:R-:W-:Y:S04]  /*8f30*/  IMAD.U32 R0, RZ, RZ, UR16 ;  /* 0x00000010ff007e24 */ /* 0x000fe8000f8e00ff */
        /* <DEDUP_REMOVED lines=12> */
[-C--:B--2---:R-:W-:Y:S01]  /*9000*/  HMMA.16816.F32 R4, R24, R28.reuse, R4 ;  /* 0x0000001c1804723c */ /* 0x084fe20000001804 */
[----:B------:R-:W-:Y:S03]  /*9010*/  IMAD.U32 R50, RZ, RZ, UR31 ;  /* 0x0000001fff327e24 */ /* 0x000fe6000f8e00ff */
[----:B------:R-:W-:Y:S01]  /*9020*/  IMAD.U32 R22, RZ, RZ, UR30 ;  /* 0x0000001eff167e24 */ /* 0x000fe2000f8e00ff */
[----:B------:R-:W-:Y:S01]  /*9030*/  LEA R197, P0, R21, R56, 0x2 ;  /* 0x0000003815c57211 */ /* 0x000fe200078010ff */
[----:B------:R-:W-:Y:S02]  /*9040*/  IMAD.U32 R23, RZ, RZ, UR29 ;  /* 0x0000001dff177e24 */ /* 0x000fe4000f8e00ff */
[C---:B-1----:R-:W-:Y:S01]  /*9050*/  HMMA.16816.F32 R8, R32.reuse, R28, R8 ;  /* 0x0000001c2008723c */ /* 0x042fe20000001808 */
[----:B------:R-:W-:Y:S03]  /*9060*/  IMAD.U32 R56, RZ, RZ, UR21 ;  /* 0x00000015ff387e24 */ /* 0x000fe6000f8e00ff */
[----:B------:R-:W-:Y:S01]  /*9070*/  @P1 IADD3 R20, P2, R60, UR10, RZ ;  /* 0x0000000a3c141c10 */ /* 0x000fe2000ff5e0ff */
[----:B------:R-:W-:Y:S01]  /*9080*/  @UP3 UIADD3 UR10, UP1, UR10, -0x200, URZ ;  /* 0xfffffe000a0a3890 */ /* 0x000fe2000ff3e03f */
[----:B------:R-:W-:Y:S01]  /*9090*/  LEA.HI.X.SX32 R195, R0, R57, 0x2, P0 ;  /* 0x0000003900c37211 */ /* 0x000fe200000f16ff */
[----:B------:R-:W-:Y:S01]  /*90a0*/  IMAD.U32 R0, RZ, RZ, UR31 ;  /* 0x0000001fff007e24 */ /* 0x000fe2000f8e00ff */
[-C--:B------:R-:W-:Y:S01]  /*90b0*/  HMMA.16816.F32 R12, R32, R30.reuse, R12 ;  /* 0x0000001e200c723c */ /* 0x080fe2000000180c */
[----:B------:R-:W-:Y:S03]  /*90c0*/  IMAD.U32 R57, RZ, RZ, UR22 ;  /* 0x00000016ff397e24 */ /* 0x000fe6000f8e00ff */
[----:B---3--:R-:W-:Y:S01]  /*90d0*/  @P1 IADD3.X R21, R58, UR9, RZ, P2, !PT ;  /* 0x000000093a151c10 */ /* 0x008fe200097fe4ff */
[----:B------:R-:W-:Y:S01]  /*90e0*/  IMAD.U32 R58, RZ, RZ, UR23 ;  /* 0x00000017ff3a7e24 */ /* 0x000fe2000f8e00ff */
[----:B------:R-:W-:Y:S01]  /*90f0*/  @UP3 UIADD3.X UR9, UR9, -0x1, URZ, UP1, !UPT ;  /* 0xffffffff09093890 */ /* 0x000fe20008ffe43f */
[----:B------:R-:W-:Y:S01]  /*9100*/  IMAD.U32 R34, RZ, RZ, UR23 ;  /* 0x00000017ff227e24 */ /* 0x000fe2000f8e00ff */
[----:B------:R-:W-:Y:S01]  /*9110*/  HMMA.16816.F32 R16, R24, R30, R16 ;  /* 0x0000001e1810723c */ /* 0x000fe20000001810 */
[----:B-----5:R1:W2:Y:S03]  /*9120*/  @P1 LDG.E R55, [R20.64] ;  /* 0x0000000614371981 */ /* 0x0202a6000c1e1900 */
[----:B------:R-:W-:Y:S01]  /*9130*/  IMAD.U32 R35, RZ, RZ, UR24 ;  /* 0x00000018ff237e24 */ /* 0x000fe2000f8e00ff */
[----:B------:R1:W3:Y:S01]  /*9140*/  @P1 LDG.E R54, [R20.64+0x20] ;  /* 0x0000200614361981 */ /* 0x0002e2000c1e1900 */
[----:B------:R-:W-:Y:S02]  /*9150*/  IMAD.U32 R32, RZ, RZ, UR22 ;  /* 0x00000016ff207e24 */ /* 0x000fe4000f8e00ff */
[----:B------:R-:W-:Y:S01]  /*9160*/  IMAD.U32 R24, RZ, RZ, UR28 ;  /* 0x0000001cff187e24 */ /* 0x000fe2000f8e00ff */
[----:B----4-:R1:W4:Y:S03]  /*9170*/  @P1 LDG.E R53, [R20.64+0x100] ;  /* 0x0001000614351981 */ /* 0x010326000c1e1900 */
[----:B------:R-:W-:Y:S01]  /*9180*/  IMAD.U32 R25, RZ, RZ, UR27 ;  /* 0x0000001bff197e24 */ /* 0x000fe2000f8e00ff */
[----:B------:R1:W5:Y:S01]  /*9190*/  @P1 LDG.E R52, [R20.64+0x120] ;  /* 0x0001200614341981 */ /* 0x000362000c1e1900 */
[----:B------:R-:W-:Y:S02]  /*91a0*/  IMAD.U32 R27, RZ, RZ, UR26 ;  /* 0x0000001aff1b7e24 */ /* 0x000fe4000f8e00ff */
[----:B------:R-:W-:Y:S02]  /*91b0*/  IMAD.U32 R31, RZ, RZ, UR25 ;  /* 0x00000019ff1f7e24 */ /* 0x000fe4000f8e00ff */
[----:B------:R-:W-:Y:S02]  /*91c0*/  IMAD.U32 R30, RZ, RZ, UR21 ;  /* 0x00000015ff1e7e24 */ /* 0x000fe4000f8e00ff */
[----:B------:R-:W-:Y:S02]  /*91d0*/  IMAD.U32 R33, RZ, RZ, UR17 ;  /* 0x00000011ff217e24 */ /* 0x000fe4000f8e00ff */
[----:B------:R-:W-:Y:S02]  /*91e0*/  IMAD.U32 R28, RZ, RZ, UR20 ;  /* 0x00000014ff1c7e24 */ /* 0x000fe4000f8e00ff */
        /* <DEDUP_REMOVED lines=28> */
[----:B------:R-:W-:Y:S01]  /*93b0*/  LDSM.16.MT88.4 R4, [R2+0x8000] ;  /* 0x008000000204783b */ /* 0x000fe20000004200 */
[-C--:B------:R-:W-:Y:S02]  /*93c0*/  LEA R30, P4, R30, R20.reuse, 0x2 ;  /* 0x000000141e1e7211 */ /* 0x080fe400078810ff */
[-C--:B------:R-:W-:Y:S02]  /*93d0*/  LEA R22, P0, R33, R20.reuse, 0x2 ;  /* 0x0000001421167211 */ /* 0x080fe400078010ff */
[-C--:B------:R-:W-:Y:S02]  /*93e0*/  LEA.HI.X.SX32 R33, R57, R21.reuse, 0x2, P5 ;  /* 0x0000001539217211 */ /* 0x080fe400028f16ff */
[-C--:B------:R-:W-:Y:S02]  /*93f0*/  LEA R28, P3, R28, R20.reuse, 0x2 ;  /* 0x000000141c1c7211 */ /* 0x080fe400078610ff */
[-C--:B------:R-:W-:Y:S02]  /*9400*/  LEA R26, P2, R26, R20.reuse, 0x2 ;  /* 0x000000141a1a7211 */ /* 0x080fe400078410ff */
[----:B------:R-:W-:Y:S01]  /*9410*/  IADD3 R0, R3, -0x2000, RZ ;  /* 0xffffe00003007810 */ /* 0x000fe20007ffe0ff */
[----:B--2---:R1:W-:Y:S04]  /*9420*/  @P1 STL [R1+0x8], R55 ;  /* 0x0000083701001387 */ /* 0x0043e80000100800 */
[----:B---3--:R2:W-:Y:S04]  /*9430*/  @P1 STL [R1+0xc], R54 ;  /* 0x00000c3601001387 */ /* 0x0085e80000100800 */
[----:B----4-:R3:W-:Y:S04]  /*9440*/  @P1 STL [R1], R53 ;  /* 0x0000003501001387 */ /* 0x0107e80000100800 */
[----:B-----5:R4:W-:Y:S01]  /*9450*/  @P1 STL [R1+0x4], R52 ;  /* 0x0000043401001387 */ /* 0x0209e20000100800 */
[-C--:B------:R-:W-:Y:S04]  /*9460*/  LEA R38, P1, R38, R20.reuse, 0x2 ;  /* 0x0000001426267211 */ /* 0x080fe800078210ff */
[-C--:B------:R-:W-:Y:S02]  /*9470*/  LEA.HI.X.SX32 R39, R31, R21.reuse, 0x2, P1 ;  /* 0x000000151f277211 */ /* 0x080fe400008f16ff */
[-C--:B------:R-:W-:Y:S02]  /*9480*/  LEA.HI.X.SX32 R31, R56, R21.reuse, 0x2, P4 ;  /* 0x00000015381f7211 */ /* 0x080fe400020f16ff */
[----:B------:R-:W-:Y:S01]  /*9490*/  LEA R24, P1, R29, R20, 0x2 ;  /* 0x000000141d187211 */ /* 0x000fe200078210ff */
[----:B------:R-:W-:Y:S01]  /*94a0*/  RED.E.ADD.F32.FTZ.RN.STRONG.GPU [R38.64], R11 ;  /* 0x0000000b2600798e */ /* 0x000fe2000c10e786 */
[----:B-1----:R-:W-:Y:S03]  /*94b0*/  IMAD.U32 R55, RZ, RZ, UR20 ;  /* 0x00000014ff377e24 */ /* 0x002fe6000f8e00ff */
[----:B------:R-:W-:Y:S01]  /*94c0*/  RED.E.ADD.F32.FTZ.RN.STRONG.GPU [R36.64], R16 ;  /* 0x000000102400798e */ /* 0x000fe2000c10e786 */
[----:B--2---:R-:W-:Y:S03]  /*94d0*/  IMAD.U32 R54, RZ, RZ, UR19 ;  /* 0x00000013ff367e24 */ /* 0x004fe6000f8e00ff */
[----:B------:R-:W-:Y:S01]  /*94e0*/  RED.E.ADD.F32.FTZ.RN.STRONG.GPU [R34.64], R17 ;  /* 0x000000112200798e */ /* 0x000fe2000c10e786 */
[-C--:B------:R-:W-:Y:S01]  /*94f0*/  LEA.HI.X.SX32 R29, R55, R21.reuse, 0x2, P3 ;  /* 0x00000015371d7211 */ /* 0x080fe200018f16ff */
[----:B---3--:R-:W-:Y:S02]  /*9500*/  IMAD.U32 R53, RZ, RZ, UR18 ;  /* 0x00000012ff357e24 */ /* 0x008fe4000f8e00ff */
[----:B------:R-:W-:Y:S01]  /*9510*/  RED.E.ADD.F32.FTZ.RN.STRONG.GPU [R32.64], R18 ;  /* 0x000000122000798e */ /* 0x000fe2000c10e786 */
[-C--:B------:R-:W-:Y:S01]  /*9520*/  LEA.HI.X.SX32 R27, R54, R21.reuse, 0x2, P2 ;  /* 0x00000015361b7211 */ /* 0x080fe200010f16ff */
[----:B----4-:R-:W-:Y:S02]  /*9530*/  IMAD.U32 R52, RZ, RZ, UR17 ;  /* 0x00000011ff347e24 */ /* 0x010fe4000f8e00ff */
[----:B------:R-:W-:Y:S01]  /*9540*/  RED.E.ADD.F32.FTZ.RN.STRONG.GPU [R30.64], R19 ;  /* 0x000000131e00798e */ /* 0x000fe2000c10e786 */
[-C--:B------:R-:W-:Y:S02]  /*9550*/  LEA.HI.X.SX32 R25, R53, R21.reuse, 0x2, P1 ;  /* 0x0000001535197211 */ /* 0x080fe400008f16ff */
[----:B------:R-:W-:Y:S01]  /*9560*/  PLOP3.LUT P1, PT, PT, PT, UP0, 0x80, 0x0 ;  /* 0x000000000000781c */ /* 0x000fe20003f2f008 */
[----:B------:R-:W-:Y:S01]  /*9570*/  RED.E.ADD.F32.FTZ.RN.STRONG.GPU [R28.64], R12 ;  /* 0x0000000c1c00798e */ /* 0x000fe2000c10e786 */
[----:B------:R-:W-:Y:S01]  /*9580*/  LEA.HI.X.SX32 R23, R52, R21, 0x2, P0 ;  /* 0x0000001534177211 */ /* 0x000fe200000f16ff */
[----:B------:R-:W-:Y:S01]  /*9590*/  @UP3 UIADD3 UR13, UP0, UR13, -0x200, URZ ;  /* 0xfffffe000d0d3890 */ /* 0x000fe2000ff1e03f */
[----:B------:R-:W-:Y:S01]  /*95a0*/  PLOP3.LUT P0, PT, PT, PT, UP2, 0x80, 0x0 ;  /* 0x000000000000781c */ /* 0x000fe20003f0f028 */
[----:B------:R-:W1:Y:S02]  /*95b0*/  LDSM.16.MT88.4 R8, [R3] ;  /* 0x000000000308783b */ /* 0x000e640000004200 */
[----:B------:R-:W-:Y:S02]  /*95c0*/  @UP3 UIADD3.X UR12, UR12, -0x1, URZ, UP0, !UPT ;  /* 0xffffffff0c0c3890 */ /* 0x000fe400087fe43f */
[----:B------:R-:W-:Y:S04]  /*95d0*/  RED.E.ADD.F32.FTZ.RN.STRONG.GPU [R26.64], R13 ;  /* 0x0000000d1a00798e */ /* 0x000fe8000c10e786 */
[----:B------:R-:W-:Y:S01]  /*95e0*/  RED.E.ADD.F32.FTZ.RN.STRONG.GPU [R24.64], R14 ;  /* 0x0000000e1800798e */ /* 0x000fe2000c10e786 */
[----:B------:R-:W-:Y:S03]  /*95f0*/  @P1 IADD3 R0, R3, 0x2000, RZ ;  /* 0x0000200003001810 */ /* 0x000fe60007ffe0ff */
        /* <DEDUP_REMOVED lines=130> */
.L_x_219:
        /* <DEDUP_REMOVED lines=19> */
.L_x_220:
        /* <DEDUP_REMOVED lines=43> */
.L_x_222:
[----:B--2---:R-:W-:Y:S05]  /*a200*/  BSYNC B0 ;  /* 0x0000000000007941 */ /* 0x004fea0003800000 */
.L_x_221:
        /* <DEDUP_REMOVED lines=14> */
.L_x_224:
[----:B------:R-:W-:Y:S05]  /*a2f0*/  BSYNC B0 ;  /* 0x0000000000007941 */ /* 0x000fea0003800000 */
.L_x_223:
        /* <DEDUP_REMOVED lines=25> */
.L_x_226:
[----:B------:R-:W-:Y:S05]  /*a490*/  BSYNC B0 ;  /* 0x0000000000007941 */ /* 0x000fea0003800000 */
.L_x_225:
        /* <DEDUP_REMOVED lines=11> */
.L_x_199:
[----:B------:R-:W-:Y:S05]  /*a550*/  BSYNC B1 ;  /* 0x0000000000017941 */ /* 0x000fea0003800000 */
.L_x_185:
        /* <DEDUP_REMOVED lines=11> */
.L_x_227:
[----:B------:R-:W-:Y:S05]  /*a610*/  EXIT ;  /* 0x000000000000794d */ /* 0x000fea0003800000 */
.L_x_229:
        /* <DEDUP_REMOVED lines=14> */
.L_x_690:


//--------------------- .text._ZN5flash44flash_bwd_dq_dk_dv_loop_seqk_parallel_kernelI23Flash_bwd_kernel_traitsILi32ELi128ELi128ELi8ELi4ELi4ELi4ELb1ELb0EN7cutlass6half_tE19Flash_kernel_traitsILi32ELi128ELi128ELi8ES3_EELb1ELb1ELb0ELb0ELb1ELb1ELb0EEEvNS_16Flash_bwd_paramsE --------------------------
	.section	.text._ZN5flash44flash_bwd_dq_dk_dv_loop_seqk_parallel_kernelI23Flash_bwd_kernel_traitsILi32ELi128ELi128ELi8ELi4ELi4ELi4ELb1ELb0EN7cutlass6half_tE19Flash_kernel_traitsILi32ELi128ELi128ELi8ES3_EELb1ELb1ELb0ELb0ELb1ELb1ELb0EEEvNS_16Flash_bwd_paramsE,"ax",@progbits
	.sectioninfo	@"SHI_REGISTERS=255"
	.align	128
        .global         _ZN5flash44flash_bwd_dq_dk_dv_loop_seqk_parallel_kernelI23Flash_bwd_kernel_traitsILi32ELi128ELi128ELi8ELi4ELi4ELi4ELb1ELb0EN7cutlass6half_tE19Flash_kernel_traitsILi32ELi128ELi128ELi8ES3_EELb1ELb1ELb0ELb0ELb1ELb1ELb0EEEvNS_16Flash_bwd_paramsE
        .type           _ZN5flash44flash_bwd_dq_dk_dv_loop_seqk_parallel_kernelI23Flash_bwd_kernel_traitsILi32ELi128ELi128ELi8ELi4ELi4ELi4ELb1ELb0EN7cutlass6half_tE19Flash_kernel_traitsILi32ELi128ELi128ELi8ES3_EELb1ELb1ELb0ELb0ELb1ELb1ELb0EEEvNS_16Flash_bwd_paramsE,@function
        .size           _ZN5flash44flash_bwd_dq_dk_dv_loop_seqk_parallel_kernelI23Flash_bwd_kernel_traitsILi32ELi128ELi128ELi8ELi4ELi4ELi4ELb1ELb0EN7cutlass6half_tE19Flash_kernel_traitsILi32ELi128ELi128ELi8ES3_EELb1ELb1ELb0ELb0ELb1ELb1ELb0EEEvNS_16Flash_bwd_paramsE,(.L_x_691 - _ZN5flash44flash_bwd_dq_dk_dv_loop_seqk_parallel_kernelI23Flash_bwd_kernel_traitsILi32ELi128ELi128ELi8ELi4ELi4ELi4ELb1ELb0EN7cutlass6half_tE19Flash_kernel_traitsILi32ELi128ELi128ELi8ES3_EELb1ELb1ELb0ELb0ELb1ELb1ELb0EEEvNS_16Flash_bwd_paramsE)
        .other          _ZN5flash44flash_bwd_dq_dk_dv_loop_seqk_parallel_kernelI23Flash_bwd_kernel_traitsILi32ELi128ELi128ELi8ELi4ELi4ELi4ELb1ELb0EN7cutlass6half_tE19Flash_kernel_traitsILi32ELi128ELi128ELi8ES3_EELb1ELb1ELb0ELb0ELb1ELb1ELb0EEEvNS_16Flash_bwd_paramsE,@"STO_CUDA_ENTRY STV_DEFAULT"
_ZN5flash44flash_bwd_dq_dk_dv_loop_seqk_parallel_kernelI23Flash_bwd_kernel_traitsILi32ELi128ELi128ELi8ELi4ELi4ELi4ELb1ELb0EN7cutlass6half_tE19Flash_kernel_traitsILi32ELi128ELi128ELi8ES3_EELb1ELb1ELb0ELb0ELb1ELb1ELb0EEEvNS_16Flash_bwd_paramsE:
.text._ZN5flash44flash_bwd_dq_dk_dv_loop_seqk_parallel_kernelI23Flash_bwd_kernel_traitsILi32ELi128ELi128ELi8ELi4ELi4ELi4ELb1ELb0EN7cutlass6half_tE19Flash_kernel_traitsILi32ELi128ELi128ELi8ES3_EELb1ELb1ELb0ELb0ELb1ELb1ELb0EEEvNS_16Flash_bwd_paramsE:
        /* <DEDUP_REMOVED lines=26> */
[----:B------:R-:W-:-:S02]  /*01a0*/  ULDC.64 UR6, c[0x0][0x118] ;  /* 0x0000460000067ab9 */ /* 0x000fc40000000a00 */
[----:B------:R-:W-:Y:S01]  /*01b0*/  UMOV UR60, 0x4 ;  /* 0x00000004003c7882 */ /* 0x000fe20000000000 */
[CC--:B------:R-:W-:Y:S01]  /*01c0*/  LEA.HI R6, R0.reuse, R7.reuse, RZ, 0x2 ;  /* 0x0000000700067211 */ /* 0x0c0fe200078f10ff */
[----:B------:R-:W-:Y:S01]  /*01d0*/  ULDC UR61, c[0x0][0x214] ;  /* 0x00008500003d7ab9 */ /* 0x000fe20000000800 */
[CC--:B------:R-:W-:Y:S01]  /*01e0*/  LEA.HI R13, R0.reuse, R7.reuse, RZ, 0x5 ;  /* 0x00000007000d7211 */ /* 0x0c0fe200078f28ff */
[----:B------:R-:W-:Y:S01]  /*01f0*/  ULDC.U8 UR4, c[0x0][0x2d8] ;  /* 0x0000b60000047ab9 */ /* 0x000fe20000000000 */
[CC--:B------:R-:W-:Y:S01]  /*0200*/  LEA.HI R5, R0.reuse, R7.reuse, RZ, 0x4 ;  /* 0x0000000700057211 */ /* 0x0c0fe200078f20ff */
[----:B------:R-:W-:Y:S01]  /*0210*/  UIADD3 UR58, UR58, UR8, URZ ;  /* 0x000000083a3a7290 */ /* 0x000fe2000fffe03f */
[CC--:B------:R-:W-:Y:S01]  /*0220*/  LEA.HI R11, R0.reuse, R7.reuse, RZ, 0x3 ;  /* 0x00000007000b7211 */ /* 0x0c0fe200078f18ff */
[----:B------:R-:W-:Y:S01]  /*0230*/  UIMAD UR56, UR5, UR56, URZ ;  /* 0x00000038053872a4 */ /* 0x000fe2000f8e023f */
[----:B------:R-:W-:Y:S01]  /*0240*/  LEA.HI R172, R0, R7, RZ, 0x7 ;  /* 0x0000000700ac7211 */ /* 0x000fe200078f38ff */
[----:B------:R-:W-:Y:S01]  /*0250*/  USHF.L.U32 UR43, UR54, 0x3, URZ ;  /* 0x00000003362b7899 */ /* 0x000fe2000800063f */
[C---:B------:R-:W-:Y:S01]  /*0260*/  LOP3.LUT R8, R6.reuse, 0xfffffffc, RZ, 0xc0, !PT ;  /* 0xfffffffc06087812 */ /* 0x040fe200078ec0ff */
[----:B------:R-:W-:Y:S01]  /*0270*/  USHF.L.U32 UR42, UR54, 0x4, URZ ;  /* 0x00000004362a7899 */ /* 0x000fe2000800063f */
[----:B------:R-:W-:Y:S01]  /*0280*/  LOP3.LUT R0, R13, 0xffffffe0, RZ, 0xc0, !PT ;  /* 0xffffffe00d007812 */ /* 0x000fe200078ec0ff */
[----:B------:R-:W-:Y:S01]  /*0290*/  UIMAD UR41, UR54, 0x18, URZ ;  /* 0x00000018362978a4 */ /* 0x000fe2000f8e023f */
[----:B------:R-:W-:Y:S01]  /*02a0*/  LOP3.LUT R4, R5, 0xfffffff0, RZ, 0xc0, !PT ;  /* 0xfffffff005047812 */ /* 0x000fe200078ec0ff */
[----:B------:R-:W-:Y:S01]  /*02b0*/  IMAD.IADD R9, R7, 0x1, -R8 ;  /* 0x0000000107097824 */ /* 0x000fe200078e0a08 */
[----:B------:R-:W-:Y:S01]  /*02c0*/  LOP3.LUT R2, R11, 0xfffffff8, RZ, 0xc0, !PT ;  /* 0xfffffff80b027812 */ /* 0x000fe200078ec0ff */
[C---:B------:R-:W-:Y:S01]  /*02d0*/  IMAD.IADD R0, R7.reuse, 0x1, -R0 ;  /* 0x0000000107007824 */ /* 0x040fe200078e0a00 */
[----:B------:R-:W-:Y:S01]  /*02e0*/  SHF.R.S32.HI R17, RZ, 0x2, R6 ;  /* 0x00000002ff117819 */ /* 0x000fe20000011406 */
[C---:B------:R-:W-:Y:S01]  /*02f0*/  IMAD.IADD R15, R7.reuse, 0x1, -R4 ;  /* 0x00000001070f7824 */ /* 0x040fe200078e0a04 */
[----:B------:R-:W-:Y:S01]  /*0300*/  SHF.R.S32.HI R10, RZ, 0x1f, R6 ;  /* 0x0000001fff0a7819 */ /* 0x000fe20000011406 */
[----:B------:R-:W-:Y:S01]  /*0310*/  IMAD.IADD R7, R7, 0x1, -R2 ;  /* 0x0000000107077824 */ /* 0x000fe200078e0a02 */
[-C--:B------:R-:W-:Y:S01]  /*0320*/  LEA.HI R6, R6, R17.reuse, RZ, 0x1 ;  /* 0x0000001106067211 */ /* 0x080fe200078f08ff */
[----:B------:R-:W-:Y:S01]  /*0330*/  USHF.L.U32 UR40, UR54, 0x5, URZ ;  /* 0x0000000536287899 */ /* 0x000fe2000800063f */
[----:B------:R-:W-:Y:S01]  /*0340*/  LEA.HI R10, R10, R17, RZ, 0x3 ;  /* 0x000000110a0a7211 */ /* 0x000fe200078f18ff */
[----:B------:R-:W-:Y:S01]  /*0350*/  UIMAD UR39, UR54, 0x28, URZ ;  /* 0x00000028362778a4 */ /* 0x000fe2000f8e023f */
[----:B------:R-:W-:Y:S01]  /*0360*/  SHF.R.S32.HI R2, RZ, 0x3, R11 ;  /* 0x00000003ff027819 */ /* 0x000fe2000001140b */
[----:B------:R-:W-:Y:S01]  /*0370*/  UIMAD UR38, UR54, 0x30, URZ ;  /* 0x00000030362678a4 */ /* 0x000fe2000f8e023f */
[----:B------:R-:W-:Y:S01]  /*0380*/  LOP3.LUT R6, R6, 0x7fffffe, RZ, 0xc0, !PT ;  /* 0x07fffffe06067812 */ /* 0x000fe200078ec0ff */
[----:B------:R-:W-:Y:S01]  /*0390*/  UIMAD UR37, UR54, 0x38, URZ ;  /* 0x00000038362578a4 */ /* 0x000fe2000f8e023f */
[----:B------:R-:W-:Y:S01]  /*03a0*/  LOP3.LUT R10, R10, 0xfffffff8, RZ, 0xc0, !PT ;  /* 0xfffffff80a0a7812 */ /* 0x000fe200078ec0ff */
[----:B------:R-:W-:Y:S01]  /*03b0*/  IMAD.SHL.U32 R2, R2, 0x40, RZ ;  /* 0x0000004002027824 */ /* 0x000fe200078e00ff */
[----:B------:R-:W-:Y:S01]  /*03c0*/  SHF.R.S32.HI R171, RZ, 0x1f, R0 ;  /* 0x0000001fffab7819 */ /* 0x000fe20000011400 */
[C---:B------:R-:W-:Y:S01]  /*03d0*/  IMAD.IADD R3, R17.reuse, 0x1, -R6 ;  /* 0x0000000111037824 */ /* 0x040fe200078e0a06 */
[----:B------:R-:W-:Y:S01]  /*03e0*/  SHF.R.S32.HI R4, RZ, 0x4, R5 ;  /* 0x00000004ff047819 */ /* 0x000fe20000011405 */
[----:B------:R-:W-:Y:S01]  /*03f0*/  IMAD.IADD R10, R17, 0x1, -R10 ;  /* 0x00000001110a7824 */ /* 0x000fe200078e0a0a */
[----:B------:R-:W-:Y:S01]  /*0400*/  LEA.HI R171, R171, R0, RZ, 0x2 ;  /* 0x00000000abab7211 */ /* 0x000fe200078f10ff */
[C---:B------:R-:W-:Y:S01]  /*0410*/  IMAD.SHL.U32 R17, R9.reuse, 0x8, RZ ;  /* 0x0000000809117824 */ /* 0x040fe200078e00ff */
[--C-:B------:R-:W-:Y:S01]  /*0420*/  SHF.R.S32.HI R0, RZ, 0x5, R13.reuse ;  /* 0x00000005ff007819 */ /* 0x100fe2000001140d */
[----:B------:R-:W-:Y:S01]  /*0430*/  IMAD.SHL.U32 R9, R9, 0x2, RZ ;  /* 0x0000000209097824 */ /* 0x000fe200078e00ff */
[----:B------:R-:W-:Y:S01]  /*0440*/  SHF.R.S32.HI R13, RZ, 0x1f, R13 ;  /* 0x0000001fff0d7819 */ /* 0x000fe2000001140d */
[----:B------:R-:W-:Y:S01]  /*0450*/  USHF.L.U32 UR36, UR54, 0x6, URZ ;  /* 0x0000000636247899 */ /* 0x000fe2000800063f */
[----:B------:R-:W-:Y:S01]  /*0460*/  LOP3.LUT R2, R2, 0xc0, RZ, 0xc0, !PT ;  /* 0x000000c002027812 */ /* 0x000fe200078ec0ff */
[----:B------:R-:W-:Y:S01]  /*0470*/  UIMAD UR35, UR54, 0x48, URZ ;  /* 0x00000048362378a4 */ /* 0x000fe2000f8e023f */
[----:B------:R-:W-:Y:S01]  /*0480*/  LEA.HI R5, R5, R4, RZ, 0x1 ;  /* 0x0000000405057211 */ /* 0x000fe200078f08ff */
[----:B------:R-:W-:Y:S01]  /*0490*/  UIMAD UR34, UR54, 0x50, URZ ;  /* 0x00000050362278a4 */ /* 0x000fe2000f8e023f */
[----:B------:R-:W-:Y:S01]  /*04a0*/  LEA.HI R13, R13, R0, RZ, 0x2 ;  /* 0x000000000d0d7211 */ /* 0x000fe200078f10ff */
[----:B------:R-:W-:Y:S01]  /*04b0*/  UIMAD UR33, UR54, 0x58, URZ ;  /* 0x00000058362178a4 */ /* 0x000fe2000f8e023f */
[----:B------:R-:W-:Y:S01]  /*04c0*/  LOP3.LUT R17, R2, 0x18, R17, 0xf8, !PT ;  /* 0x0000001802117812 */ /* 0x000fe200078ef811 */
[----:B------:R-:W-:Y:S01]  /*04d0*/  UIMAD UR32, UR54, 0x60, URZ ;  /* 0x00000060362078a4 */ /* 0x000fe2000f8e023f */
[----:B------:R-:W-:Y:S01]  /*04e0*/  SHF.R.U32.HI R2, RZ, 0x3, R2 ;  /* 0x00000003ff027819 */ /* 0x000fe20000011602 */
[----:B------:R-:W-:Y:S01]  /*04f0*/  UIMAD UR31, UR54, 0x68, URZ ;  /* 0x00000068361f78a4 */ /* 0x000fe2000f8e023f */
[----:B------:R-:W-:Y:S01]  /*0500*/  LOP3.LUT R5, R5, 0xfffffffe, RZ, 0xc0, !PT ;  /* 0xfffffffe05057812 */ /* 0x000fe200078ec0ff */
[----:B------:R-:W-:Y:S01]  /*0510*/  UIMAD UR30, UR54, 0x70, URZ ;  /* 0x00000070361e78a4 */ /* 0x000fe2000f8e023f */
[----:B------:R-:W-:Y:S01]  /*0520*/  LEA.HI R8, R7, R7, RZ, 0x1 ;  /* 0x0000000707087211 */ /* 0x000fe200078f08ff */
[----:B------:R-:W-:Y:S01]  /*0530*/  UIMAD UR29, UR54, 0x78, URZ ;  /* 0x00000078361d78a4 */ /* 0x000fe2000f8e023f */
[----:B------:R-:W-:Y:S01]  /*0540*/  LOP3.LUT R13, R13, 0xfffffffc, RZ, 0xc0, !PT ;  /* 0xfffffffc0d0d7812 */ /* 0x000fe200078ec0ff */
[----:B------:R-:W-:Y:S01]  /*0550*/  IMAD.IADD R5, R4, 0x1, -R5 ;  /* 0x0000000104057824 */ /* 0x000fe200078e0a05 */
[----:B------:R-:W-:Y:S01]  /*0560*/  LOP3.LUT R173, R17, R2, RZ, 0x3c, !PT ;  /* 0x0000000211ad7212 */ /* 0x000fe200078e3cff */
[----:B------:R-:W-:Y:S01]  /*0570*/  USHF.R.S32.HI UR57, URZ, 0x1f, UR55 ;  /* 0x0000001f3f397899 */ /* 0x000fe20008011437 */
[----:B------:R-:W-:Y:S01]  /*0580*/  LOP3.LUT R2, R8, 0x7fffffe, RZ, 0xc0, !PT ;  /* 0x07fffffe08027812 */ /* 0x000fe200078ec0ff */
[C---:B------:R-:W-:Y:S01]  /*0590*/  IMAD.IADD R174, R0.reuse, 0x1, -R13 ;  /* 0x0000000100ae7824 */ /* 0x040fe200078e0a0d */
[----:B------:R-:W-:Y:S01]  /*05a0*/  SHF.R.S32.HI R172, RZ, 0x7, R172 ;  /* 0x00000007ffac7819 */ /* 0x000fe200000114ac */
[----:B------:R-:W-:Y:S01]  /*05b0*/  IMAD R0, R0, 0x8, R3 ;  /* 0x0000000800007824 */ /* 0x000fe200078e0203 */
[----:B------:R-:W-:Y:S01]  /*05c0*/  SHF.R.S32.HI R8, RZ, 0x1, R8 ;  /* 0x00000001ff087819 */ /* 0x000fe20000011408 */
[----:B------:R-:W-:Y:S01]  /*05d0*/  IMAD.IADD R3, R7, 0x1, -R2 ;  /* 0x0000000107037824 */ /* 0x000fe200078e0a02 */
[----:B------:R-:W-:Y:S01]  /*05e0*/  LEA.HI R2, R15, R15, RZ, 0x1 ;  /* 0x0000000f0f027211 */ /* 0x000fe200078f08ff */
[----:B------:R-:W-:Y:S01]  /*05f0*/  IMAD R166, R172, 0x8, R5 ;  /* 0x00000008aca67824 */ /* 0x000fe200078e0205 */
[----:B------:R-:W-:Y:S01]  /*0600*/  LOP3.LUT P0, RZ, R8, 0x2, RZ, 0xc0, !PT ;  /* 0x0000000208ff7812 */ /* 0x000fe2000780c0ff */
[----:B------:R-:W-:Y:S01]  /*0610*/  IMAD.U32 R173, R0, 0x20, R173 ;  /* 0x0000002000ad7824 */ /* 0x000fe200078e00ad */
[----:B------:R-:W-:Y:S01]  /*0620*/  LOP3.LUT R14, R2, 0x7fffffe, RZ, 0xc0, !PT ;  /* 0x07fffffe020e7812 */ /* 0x000fe200078ec0ff */
[----:B------:R-:W-:Y:S01]  /*0630*/  IMAD R166, R166, 0x8, R3 ;  /* 0x00000008a6a67824 */ /* 0x000fe200078e0203 */
[--C-:B------:R-:W-:Y:S01]  /*0640*/  SHF.R.S32.HI R3, RZ, 0x1, R2.reuse ;  /* 0x00000001ff037819 */ /* 0x100fe20000011402 */
[----:B------:R-:W-:Y:S01]  /*0650*/  IMAD.SHL.U32 R7, R7, 0x40, RZ ;  /* 0x0000004007077824 */ /* 0x000fe200078e00ff */
[----:B------:R-:W-:Y:S01]  /*0660*/  SHF.R.S32.HI R2, RZ, 0x1f, R2 ;  /* 0x0000001fff027819 */ /* 0x000fe20000011402 */
[----:B------:R-:W-:Y:S01]  /*0670*/  IMAD.SHL.U32 R6, R174, 0x10, RZ ;  /* 0x00000010ae067824 */ /* 0x000fe200078e00ff */
[----:B------:R-:W-:Y:S01]  /*0680*/  SHF.R.S32.HI R0, RZ, 0x1f, R15 ;  /* 0x0000001fff007819 */ /* 0x000fe2000001140f */
[----:B------:R-:W-:Y:S01]  /*0690*/  IMAD.SHL.U32 R8, R8, 0x40, RZ ;  /* 0x0000004008087824 */ /* 0x000fe200078e00ff */
[----:B------:R-:W-:Y:S01]  /*06a0*/  LEA.HI R4, R2, R3, RZ, 0x2 ;  /* 0x0000000302047211 */ /* 0x000fe200078f10ff */
[----:B------:R-:W-:Y:S01]  /*06b0*/  IMAD R175, R172, 0x2000, R9 ;  /* 0x00002000acaf7824 */ /* 0x000fe200078e0209 */
[----:B------:R-:W-:Y:S01]  /*06c0*/  LOP3.LUT R2, R10, 0x1, RZ, 0xc0, !PT ;  /* 0x000000010a027812 */ /* 0x000fe200078ec0ff */
[----:B------:R-:W-:Y:S01]  /*06d0*/  IMAD.SHL.U32 R169, R5, 0x8, RZ ;  /* 0x0000000805a97824 */ /* 0x000fe200078e00ff */
[----:B------:R-:W-:Y:S01]  /*06e0*/  LOP3.LUT R4, R4, 0xfffffffc, RZ, 0xc0, !PT ;  /* 0xfffffffc04047812 */ /* 0x000fe200078ec0ff */
[----:B------:R-:W-:Y:S01]  /*06f0*/  IMAD.SHL.U32 R12, R174, 0x400, RZ ;  /* 0x00000400ae0c7824 */ /* 0x000fe200078e00ff */
[----:B------:R-:W-:Y:S01]  /*0700*/  ISETP.NE.U32.AND P6, PT, R2, 0x1, PT ;  /* 0x000000010200780c */ /* 0x000fe20003fc5070 */
[----:B------:R-:W-:Y:S01]  /*0710*/  IMAD.IADD R14, R15, 0x1, -R14 ;  /* 0x000000010f0e7824 */ /* 0x000fe200078e0a0e */
[----:B------:R-:W-:Y:S01]  /*0720*/  LEA.HI R13, R0, R15, RZ, 0x3 ;  /* 0x0000000f000d7211 */ /* 0x000fe200078f18ff */
[----:B------:R-:W-:Y:S01]  /*0730*/  IMAD.IADD R2, R3, 0x1, -R4 ;  /* 0x0000000103027824 */ /* 0x000fe200078e0a04 */
[----:B------:R-:W-:Y:S01]  /*0740*/  LEA.HI R4, R10, R10, RZ, 0x1 ;  /* 0x0000000a0a047211 */ /* 0x000fe200078f08ff */
[----:B------:R-:W-:Y:S01]  /*0750*/  UMOV UR52, 0xffffe000 ;  /* 0xffffe00000347882 */ /* 0x000fe20000000000 */
[----:B------:R-:W-:-:S02]  /*0760*/  LOP3.LUT R7, R7, 0x1c0, RZ, 0xc0, !PT ;  /* 0x000001c007077812 */ /* 0x000fc400078ec0ff */
[----:B------:R-:W-:Y:S02]  /*0770*/  LOP3.LUT R0, R13, 0xfffffff8, RZ, 0xc0, !PT ;  /* 0xfffffff80d007812 */ /* 0x000fe400078ec0ff */
[----:B------:R-:W-:Y:S02]  /*0780*/  LOP3.LUT R183, R4, 0x3fffffe, RZ, 0xc0, !PT ;  /* 0x03fffffe04b77812 */ /* 0x000fe400078ec0ff */
[----:B------:R-:W-:Y:S01]  /*0790*/  LEA.HI.SX32 R171, R171, R6, 0x1e ;  /* 0x00000006abab7211 */ /* 0x000fe200078ff2ff */
[----:B------:R-:W-:Y:S01]  /*07a0*/  IMAD.IADD R0, R15, 0x1, -R0 ;  /* 0x000000010f007824 */ /* 0x000fe200078e0a00 */
[----:B------:R-:W-:Y:S01]  /*07b0*/  LOP3.LUT R6, R7, 0x30, R6, 0xf8, !PT ;  /* 0x0000003007067812 */ /* 0x000fe200078ef806 */
[----:B------:R-:W-:Y:S01]  /*07c0*/  IMAD.IADD R183, R10, 0x1, -R183 ;  /* 0x000000010ab77824 */ /* 0x000fe200078e0ab7 */
[----:B------:R-:W-:Y:S02]  /*07d0*/  SHF.R.S32.HI R4, RZ, 0x1, R4 ;  /* 0x00000001ff047819 */ /* 0x000fe40000011404 */
[----:B------:R-:W-:-:S02]  /*07e0*/  LOP3.LUT R8, R8, 0xc0, RZ, 0xc0, !PT ;  /* 0x000000c008087812 */ /* 0x000fc400078ec0ff */
[C---:B------:R-:W-:Y:S02]  /*07f0*/  LOP3.LUT P5, RZ, R10.reuse, 0x2, RZ, 0xc0, !PT ;  /* 0x000000020aff7812 */ /* 0x040fe400078ac0ff */
[C---:B------:R-:W-:Y:S01]  /*0800*/  LOP3.LUT P4, RZ, R10.reuse, 0x4, RZ, 0xc0, !PT ;  /* 0x000000040aff7812 */ /* 0x040fe2000788c0ff */
[----:B------:R-:W-:Y:S01]  /*0810*/  IMAD.SHL.U32 R10, R10, 0x40, RZ ;  /* 0x000000400a0a7824 */ /* 0x000fe200078e00ff */
[----:B------:R-:W-:Y:S02]  /*0820*/  LOP3.LUT R6, R6, 0x8, R11, 0xf8, !PT ;  /* 0x0000000806067812 */ /* 0x000fe400078ef80b */
[----:B------:R-:W-:Y:S02]  /*0830*/  SHF.R.U32.HI R7, RZ, 0x3, R7 ;  /* 0x00000003ff077819 */ /* 0x000fe40000011607 */
[----:B------:R-:W-:Y:S02]  /*0840*/  LOP3.LUT P3, RZ, R4, 0x2, RZ, 0xc0, !PT ;  /* 0x0000000204ff7812 */ /* 0x000fe4000786c0ff */
[----:B------:R-:W-:-:S02]  /*0850*/  LOP3.LUT R11, R8, 0x8, R11, 0xf8, !PT ;  /* 0x00000008080b7812 */ /* 0x000fc400078ef80b */
[----:B------:R-:W-:Y:S02]  /*0860*/  SHF.R.U32.HI R8, RZ, 0x3, R8 ;  /* 0x00000003ff087819 */ /* 0x000fe40000011608 */
[----:B------:R-:W-:Y:S01]  /*0870*/  LOP3.LUT R6, R6, R7, RZ, 0x3c, !PT ;  /* 0x0000000706067212 */ /* 0x000fe200078e3cff */
[----:B------:R-:W-:Y:S01]  /*0880*/  IMAD.SHL.U32 R7, R4, 0x40, RZ ;  /* 0x0000004004077824 */ /* 0x000fe200078e00ff */
[C---:B------:R-:W-:Y:S01]  /*0890*/  R2P PR, R0.reuse, 0x6 ;  /* 0x0000000600007804 */ /* 0x040fe20000000000 */
[----:B------:R-:W-:Y:S01]  /*08a0*/  IMAD.SHL.U32 R0, R0, 0x40, RZ ;  /* 0x0000004000007824 */ /* 0x000fe200078e00ff */
[----:B------:R-:W-:Y:S01]  /*08b0*/  SEL R159, R167, 0xffffffe0, !P0 ;  /* 0xffffffe0a79f7807 */ /* 0x000fe20004000000 */
[----:B------:R-:W-:Y:S01]  /*08c0*/  IMAD R165, R5, 0x200, R6 ;  /* 0x0000020005a57824 */ /* 0x000fe200078e0206 */
        /* <DEDUP_REMOVED lines=9> */
[----:B------:R-:W-:Y:S01]  /*0960*/  IMAD.SHL.U32 R8, R172, 0x8, RZ ;  /* 0x00000008ac087824 */ /* 0x000fe200078e00ff */
[----:B------:R-:W-:Y:S01]  /*0970*/  SHF.R.S32.HI R13, RZ, 0x3, R13 ;  /* 0x00000003ff0d7819 */ /* 0x000fe2000001140d */
[----:B------:R-:W-:Y:S01]  /*0980*/  IMAD.U32 R166, R166, 0x20, R11 ;  /* 0x00000020a6a67824 */ /* 0x000fe200078e000b */
[----:B------:R-:W-:Y:S01]  /*0990*/  LEA.HI R10, R10, R10, RZ, 0x1d ;  /* 0x0000000a0a0a7211 */ /* 0x000fe200078fe8ff */
[----:B------:R-:W-:Y:S01]  /*09a0*/  IMAD.SHL.U32 R165, R165, 0x2, RZ ;  /* 0x00000002a5a57824 */ /* 0x000fe200078e00ff */
[----:B------:R-:W-:Y:S01]  /*09b0*/  LOP3.LUT R169, R169, 0x8, RZ, 0xc0, !PT ;  /* 0x00000008a9a97812 */ /* 0x000fe200078ec0ff */
[C---:B------:R-:W-:Y:S01]  /*09c0*/  IMAD R164, R13.reuse, 0x200, R12 ;  /* 0x000002000da47824 */ /* 0x040fe200078e020c */
[----:B------:R-:W-:Y:S01]  /*09d0*/  SHF.R.U32.HI R2, RZ, 0x3, R5 ;  /* 0x00000003ff027819 */ /* 0x000fe20000011605 */
[----:B------:R-:W-:Y:S01]  /*09e0*/  IMAD R3, R13, 0x8, R14 ;  /* 0x000000080d037824 */ /* 0x000fe200078e020e */
[----:B------:R-:W-:Y:S01]  /*09f0*/  LOP3.LUT R7, R7, 0xc0, RZ, 0xc0, !PT ;  /* 0x000000c007077812 */ /* 0x000fe200078ec0ff */
[----:B------:R-:W-:Y:S01]  /*0a00*/  IMAD.SHL.U32 R166, R166, 0x2, RZ ;  /* 0x00000002a6a67824 */ /* 0x000fe200078e00ff */
[----:B------:R-:W-:Y:S01]  /*0a10*/  IADD3 R175, R10, R175, R12 ;  /* 0x000000af0aaf7210 */ /* 0x000fe20007ffe00c */
[----:B------:R-:W-:Y:S01]  /*0a20*/  IMAD.SHL.U32 R3, R3, 0x20, RZ ;  /* 0x0000002003037824 */ /* 0x000fe200078e00ff */
[----:B------:R-:W-:Y:S01]  /*0a30*/  LOP3.LUT R5, R2, R5, R169, 0x1e, !PT ;  /* 0x0000000502057212 */ /* 0x000fe200078e1ea9 */
[----:B------:R-:W-:Y:S01]  /*0a40*/  IMAD.IADD R159, R166, 0x1, R159 ;  /* 0x00000001a69f7824 */ /* 0x000fe200078e029f */
[----:B------:R-:W-:Y:S01]  /*0a50*/  LOP3.LUT R8, R8, 0x8, RZ, 0xc0, !PT ;  /* 0x0000000808087812 */ /* 0x000fe200078ec0ff */
[----:B------:R-:W-:Y:S01]  /*0a60*/  IMAD.SHL.U32 R175, R175, 0x2, RZ ;  /* 0x00000002afaf7824 */ /* 0x000fe200078e00ff */
[----:B------:R-:W-:Y:S01]  /*0a70*/  SHF.R.U32.HI R4, RZ, 0x3, R7 ;  /* 0x00000003ff047819 */ /* 0x000fe20000011607 */
[----:B------:R-:W-:Y:S01]  /*0a80*/  IMAD.IADD R164, R164, 0x1, R5 ;  /* 0x00000001a4a47824 */ /* 0x000fe200078e0205 */
[----:B------:R-:W-:-:S02]  /*0a90*/  LOP3.LUT R168, R8, 0x10, R9, 0xf8, !PT ;  /* 0x0000001008a87812 */ /* 0x000fc400078ef809 */
[----:B------:R-:W-:Y:S02]  /*0aa0*/  LOP3.LUT R4, R4, R7, R8, 0x1e, !PT ;  /* 0x0000000704047212 */ /* 0x000fe400078e1e08 */
[----:B------:R-:W-:Y:S02]  /*0ab0*/  SHF.R.U32.HI R7, RZ, 0x3, R0 ;  /* 0x00000003ff077819 */ /* 0x000fe40000011600 */
[----:B------:R-:W-:Y:S01]  /*0ac0*/  SEL R181, R181, 0x10, !P6 ;  /* 0x00000010b5b57807 */ /* 0x000fe20007000000 */
[----:B------:R-:W-:Y:S01]  /*0ad0*/  IMAD.IADD R183, R4, 0x1, R183 ;  /* 0x0000000104b77824 */ /* 0x000fe200078e02b7 */
[C---:B------:R-:W-:Y:S02]  /*0ae0*/  IADD3 R176, R175.reuse, 0x40, RZ ;  /* 0x00000040afb07810 */ /* 0x040fe40007ffe0ff */
[----:B------:R-:W-:Y:S01]  /*0af0*/  LEA R164, R164, 0x8000, 0x1 ;  /* 0x00008000a4a47811 */ /* 0x000fe200078e08ff */
[C---:B------:R-:W-:Y:S01]  /*0b00*/  IMAD.IADD R178, R175.reuse, 0x1, R181 ;  /* 0x00000001afb27824 */ /* 0x040fe200078e02b5 */
[----:B------:R-:W-:-:S02]  /*0b10*/  @P4 IADD3 R176, R175, -0x40, RZ ;  /* 0xffffffc0afb04810 */ /* 0x000fc40007ffe0ff */
[----:B------:R-:W-:Y:S02]  /*0b20*/  LOP3.LUT R168, R7, R168, R0, 0x1e, !PT ;  /* 0x000000a807a87212 */ /* 0x000fe400078e1e00 */
[----:B------:R-:W-:Y:S01]  /*0b30*/  SEL R179, R167, 0xffffffe0, !P5 ;  /* 0xffffffe0a7b37807 */ /* 0x000fe20006800000 */
[----:B------:R-:W-:Y:S01]  /*0b40*/  IMAD.IADD R181, R181, 0x1, R176 ;  /* 0x00000001b5b57824 */ /* 0x000fe200078e02b0 */
[----:B------:R-:W-:Y:S01]  /*0b50*/  SEL R157, R157, 0xffffffc0, !P2 ;  /* 0xffffffc09d9d7807 */ /* 0x000fe20005000000 */
[----:B------:R-:W-:Y:S01]  /*0b60*/  IMAD.IADD R168, R3, 0x1, R168 ;  /* 0x0000000103a87824 */ /* 0x000fe200078e02a8 */
[----:B------:R-:W-:Y:S01]  /*0b70*/  IADD3 R163, R164, 0x20, RZ ;  /* 0x00000020a4a37810 */ /* 0x000fe20007ffe0ff */
[----:B------:R-:W-:Y:S01]  /*0b80*/  IMAD.IADD R177, R175, 0x1, R179 ;  /* 0x00000001afb17824 */ /* 0x000fe200078e02b3 */
[----:B------:R-:W-:Y:S01]  /*0b90*/  LOP3.LUT R169, R7, R0, R169, 0x1e, !PT ;  /* 0x0000000007a97212 */ /* 0x000fe200078e1ea9 */
[----:B------:R-:W-:Y:S01]  /*0ba0*/  IMAD R0, R174, 0x200, R3 ;  /* 0x00000200ae007824 */ /* 0x000fe200078e0203 */
[----:B------:R-:W-:Y:S01]  /*0bb0*/  LEA R183, R183, 0x6000, 0x1 ;  /* 0x00006000b7b77811 */ /* 0x000fe200078e08ff */
[----:B------:R-:W-:Y:S01]  /*0bc0*/  IMAD.IADD R184, R178, 0x1, R179 ;  /* 0x00000001b2b87824 */ /* 0x000fe200078e02b3 */
[C---:B------:R-:W-:Y:S01]  /*0bd0*/  @P1 IADD3 R163, R164.reuse, -0x20, RZ ;  /* 0xffffffe0a4a31810 */ /* 0x040fe20007ffe0ff */
[----:B------:R-:W-:Y:S01]  /*0be0*/  IMAD.IADD R180, R179, 0x1, R176 ;  /* 0x00000001b3b47824 */ /* 0x000fe200078e02b0 */
[----:B------:R-:W-:Y:S01]  /*0bf0*/  IADD3 R182, R183, 0x20, RZ ;  /* 0x00000020b7b67810 */ /* 0x000fe20007ffe0ff */
[----:B------:R-:W-:Y:S01]  /*0c00*/  IMAD.IADD R162, R164, 0x1, R157 ;  /* 0x00000001a4a27824 */ /* 0x000fe200078e029d */
[----:B------:R-:W-:Y:S01]  /*0c10*/  SEL R167, R167, 0xffffffe0, !P0 ;  /* 0xffffffe0a7a77807 */ /* 0x000fe20004000000 */
[----:B------:R-:W-:Y:S01]  /*0c20*/  IMAD.IADD R169, R0, 0x1, R169 ;  /* 0x0000000100a97824 */ /* 0x000fe200078e02a9 */
[----:B------:R-:W-:Y:S01]  /*0c30*/  @P3 IADD3 R182, R183, -0x20, RZ ;  /* 0xffffffe0b7b63810 */ /* 0x000fe20007ffe0ff */
[----:B------:R-:W-:Y:S01]  /*0c40*/  IMAD.IADD R179, R179, 0x1, R181 ;  /* 0x00000001b3b37824 */ /* 0x000fe200078e02b5 */
[----:B------:R-:W-:Y:S01]  /*0c50*/  IADD3 R158, R163, 0x2000, RZ ;  /* 0x00002000a39e7810 */ /* 0x000fe20007ffe0ff */
[----:B------:R-:W-:Y:S01]  /*0c60*/  IMAD.IADD R157, R157, 0x1, R163 ;  /* 0x000000019d9d7824 */ /* 0x000fe200078e02a3 */
[----:B------:R-:W-:-:S02]  /*0c70*/  IADD3 R156, R163, 0x4000, RZ ;  /* 0x00004000a39c7810 */ /* 0x000fc40007ffe0ff */
[----:B------:R-:W-:Y:S02]  /*0c80*/  IADD3 R3, R163, 0x6000, RZ ;  /* 0x00006000a3037810 */ /* 0x000fe40007ffe0ff */
.L_x_238:
[----:B------:R-:W-:Y:S01]  /*0c90*/  ULDC.64 UR8, c[0x0][0x258] ;  /* 0x0000960000087ab9 */ /* 0x000fe20000000a00 */
[----:B------:R-:W-:Y:S01]  /*0ca0*/  ISETP.NE.U32.AND P1, PT, RZ, c[0x0][0x250], PT ;  /* 0x00009400ff007a0c */ /* 0x000fe20003f25070 */
[----:B------:R-:W-:Y:S02]  /*0cb0*/  UISETP.NE.U32.AND UP1, UPT, URZ, UR8, UPT ;  /* 0x000000083f00728c */ /* 0x000fe4000bf25070 */
[----:B------:R-:W-:Y:S01]  /*0cc0*/  ULDC.64 UR10, c[0x0][0x258] ;  /* 0x00009600000a7ab9 */ /* 0x000fe20000000a00 */
[----:B------:R-:W-:Y:S01]  /*0cd0*/  ISETP.NE.AND.EX P1, PT, RZ, c[0x0][0x254], PT, P1 ;  /* 0x00009500ff007a0c */ /* 0x000fe20003f25310 */
[----:B------:R-:W-:-:S06]  /*0ce0*/  UISETP.NE.AND.EX UP1, UPT, URZ, UR9, UPT, UP1 ;  /* 0x000000093f00728c */ /* 0x000fcc000bf25310 */
        /* <DEDUP_REMOVED lines=17> */
[----:B------:R-:W-:Y:S02]  /*0e00*/  @!UP1 USEL UR9, URZ, UR9, !UP0 ;  /* 0x000000093f099287 */ /* 0x000fe4000c000000 */
[----:B------:R-:W-:Y:S01]  /*0e10*/  USHF.L.U32 UR11, UR25, 0x7, URZ ;  /* 0x00000007190b7899 */ /* 0x000fe2000800063f */
[----:B---3--:R-:W1:Y:S08]  /*0e20*/  @P1 R2UR UR5, R2 ;  /* 0x00000000020513c2 */ /* 0x008e7000000e0000 */
[----:B--2---:R-:W1:Y:S02]  /*0e30*/  @P0 R2UR UR10, R0 ;  /* 0x00000000000a03c2 */ /* 0x004e6400000e0000 */
[----:B-1----:R-:W-:-:S02]  /*0e40*/  @UP1 UIADD3 UR10, UR10, -UR5, URZ ;  /* 0x800000050a0a1290 */ /* 0x002fc4000fffe03f */
        /* <DEDUP_REMOVED lines=10> */
[----:B------:R-:W-:Y:S02]  /*0ef0*/  ULDC UR12, c[0x0][0x214] ;  /* 0x00008500000c7ab9 */ /* 0x000fe40000000800 */
[----:B------:R-:W-:Y:S01]  /*0f00*/  UISETP.NE.AND.EX UP1, UPT, URZ, UR9, UPT, UP1 ;  /* 0x000000093f00728c */ /* 0x000fe2000bf25310 */
[----:B------:R-:W4:Y:S01]  /*0f10*/  S2UR UR20, SR_CTAID.Y ;  /* 0x00000000001479c3 */ /* 0x000f220000002600 */
[----:B------:R-:W-:-:S02]  /*0f20*/  ULDC.U8 UR8, c[0x0][0x328] ;  /* 0x0000ca0000087ab9 */ /* 0x000fc40000000000 */
[----:B------:R-:W-:Y:S02]  /*0f30*/  ULDC UR9, c[0x0][0x1c8] ;  /* 0x0000720000097ab9 */ /* 0x000fe40000000800 */
[----:B------:R-:W-:Y:S02]  /*0f40*/  UISETP.NE.AND UP0, UPT, UR8, URZ, UPT ;  /* 0x0000003f0800728c */ /* 0x000fe4000bf05270 */
[----:B------:R-:W-:Y:S02]  /*0f50*/  UIADD3 UR12, UR12, 0x7f, URZ ;  /* 0x0000007f0c0c7890 */ /* 0x000fe4000fffe03f */
[----:B------:R-:W-:Y:S01]  /*0f60*/  ULDC UR13, c[0x0][0x214] ;  /* 0x00008500000d7ab9 */ /* 0x000fe20000000800 */
[----:B---3--:R-:W3:Y:S01]  /*0f70*/  MUFU.RCP R6, R5 ;  /* 0x0000000500067308 */ /* 0x008ee20000001000 */
[----:B------:R-:W-:Y:S02]  /*0f80*/  USHF.R.S32.HI UR8, URZ, 0x1f, UR12 ;  /* 0x0000001f3f087899 */ /* 0x000fe4000801140c */
[----:B------:R-:W-:Y:S01]  /*0f90*/  ULDC UR19, c[0x0][0x234] ;  /* 0x00008d0000137ab9 */ /* 0x000fe20000000800 */
[----:B-1----:R-:W-:Y:S01]  /*0fa0*/  IABS R0, R0 ;  /* 0x0000000000007213 */ /* 0x002fe20000000000 */
[----:B--2---:R-:W-:-:S02]  /*0fb0*/  ULOP3.LUT UR9, UR48, UR9, URZ, 0x3c, !UPT ;  /* 0x0000000930097292 */ /* 0x004fc4000f8e3c3f */
[----:B------:R-:W-:Y:S02]  /*0fc0*/  ULEA.HI UR8, UR8, UR12, URZ, 0x7 ;  /* 0x0000000c08087291 */ /* 0x000fe4000f8f383f */
[----:B------:R-:W-:Y:S02]  /*0fd0*/  ULDC UR18, c[0x0][0x22c] ;  /* 0x00008b0000127ab9 */ /* 0x000fe40000000800 */
[----:B------:R-:W-:Y:S01]  /*0fe0*/  ISETP.LE.AND P1, PT, RZ, UR9, PT ;  /* 0x00000009ff007c0c */ /* 0x000fe2000bf23270 */
[----:B------:R-:W-:Y:S02]  /*0ff0*/  ULDC UR12, c[0x0][0x1c0] ;  /* 0x00007000000c7ab9 */ /* 0x000fe40000000800 */
[----:B----4-:R-:W-:Y:S01]  /*1000*/  @UP0 UIMAD UR9, UR20, UR13, URZ ;  /* 0x0000000d140902a4 */ /* 0x010fe2000f8e023f */
[----:B---3--:R-:W-:Y:S01]  /*1010*/  IADD3 R6, R6, 0xffffffe, RZ ;  /* 0x0ffffffe06067810 */ /* 0x008fe20007ffe0ff */
[----:B------:R-:W-:Y:S02]  /*1020*/  UIMAD.WIDE UR14, UR20, 0x80, URZ ;  /* 0x00000080140e78a5 */ /* 0x000fe4000f8e023f */
[----:B------:R-:W-:Y:S01]  /*1030*/  @UP0 UIMAD UR19, UR48, UR19, UR9 ;  /* 0x00000013301302a4 */ /* 0x000fe2000f8e0209 */
[----:B------:R-:W1:Y:S01]  /*1040*/  F2I.FTZ.U32.TRUNC.NTZ R7, R6 ;  /* 0x0000000600077305 */ /* 0x000e62000021f000 */
[----:B------:R-:W-:-:S02]  /*1050*/  @!UP0 UIMAD UR9, UR20, UR12, UR48 ;  /* 0x0000000c140982a4 */ /* 0x000fc4000f8e0230 */
[----:B------:R-:W-:Y:S02]  /*1060*/  ULOP3.LUT UR12, UR8, 0xffffff80, URZ, 0xc0, !UPT ;  /* 0xffffff80080c7892 */ /* 0x000fe4000f8ec03f */
[----:B------:R-:W-:Y:S02]  /*1070*/  UIMAD UR18, UR48, UR18, URZ ;  /* 0x00000012301272a4 */ /* 0x000fe4000f8e023f */
[----:B------:R-:W-:Y:S02]  /*1080*/  UIADD3 UR12, UR12, -0x80, URZ ;  /* 0xffffff800c0c7890 */ /* 0x000fe4000fffe03f */
[----:B------:R-:W-:Y:S02]  /*1090*/  ULDC.U8 UR16, c[0x0][0x3d0] ;  /* 0x0000f40000107ab9 */ /* 0x000fe40000000000 */
[----:B------:R-:W-:Y:S01]  /*10a0*/  ULDC UR53, c[0x0][0x1c0] ;  /* 0x0000700000357ab9 */ /* 0x000fe20000000800 */
[----:B------:R-:W-:Y:S01]  /*10b0*/  ISETP.NE.AND P0, PT, RZ, UR16, PT ;  /* 0x00000010ff007c0c */ /* 0x000fe2000bf05270 */
[----:B------:R-:W-:-:S02]  /*10c0*/  @!UP0 UIMAD UR19, UR9, UR13, URZ ;  /* 0x0000000d091382a4 */ /* 0x000fc4000f8e023f */
        /* <DEDUP_REMOVED lines=10> */
[----:B------:R-:W-:Y:S02]  /*1170*/  USHF.R.S32.HI UR53, URZ, 0x1f, UR53 ;  /* 0x0000001f3f357899 */ /* 0x000fe40008011435 */
[----:B------:R-:W-:Y:S01]  /*1180*/  USHF.R.S32.HI UR28, URZ, 0x1f, UR18 ;  /* 0x0000001f3f1c7899 */ /* 0x000fe20008011412 */
[----:B------:R-:W-:Y:S01]  /*1190*/  IMAD.HI.U32 R11, R7, R0, RZ ;  /* 0x00000000070b7227 */ /* 0x000fe200078e00ff */
[----:B------:R-:W-:Y:S02]  /*11a0*/  USHF.R.S32.HI UR23, URZ, 0x7, UR8 ;  /* 0x000000073f177899 */ /* 0x000fe40008011408 */
[----:B------:R-:W-:Y:S01]  /*11b0*/  USHF.R.S32.HI UR13, URZ, 0x1f, UR12 ;  /* 0x0000001f3f0d7899 */ /* 0x000fe2000801140c */
        /* <DEDUP_REMOVED lines=9> */
[----:B------:R-:W-:Y:S01]  /*1250*/  IMAD R4, R0, c[0x0][0x3dc], R7 ;  /* 0x0000f70000047a24 */ /* 0x000fe200078e0207 */
[----:B------:R-:W-:-:S04]  /*1260*/  SEL R5, R6, RZ, P0 ;  /* 0x000000ff06057207 */ /* 0x000fc80000000000 */
[----:B------:R-:W-:-:S03]  /*1270*/  SEL R4, R4, RZ, P0 ;  /* 0x000000ff04047207 */ /* 0x000fc60000000000 */
[----:B------:R-:W-:-:S05]  /*1280*/  @P3 IADD3 R11, R11, 0x1, RZ ;  /* 0x000000010b0b3810 */ /* 0x000fca0007ffe0ff */
[----:B------:R-:W-:Y:S01]  /*1290*/  @!P1 IMAD.MOV R11, RZ, RZ, -R11 ;  /* 0x000000ffff0b9224 */ /* 0x000fe200078e0a0b */
[----:B------:R-:W-:Y:S02]  /*12a0*/  PLOP3.LUT P1, PT, PT, PT, UP0, 0x80, 0x0 ;  /* 0x000000000000781c */ /* 0x000fe40003f2f008 */
[----:B------:R-:W-:-:S04]  /*12b0*/  @!P2 LOP3.LUT R11, RZ, c[0x0][0x1c8], RZ, 0x33, !PT ;  /* 0x00007200ff0baa12 */ /* 0x000fc800078e33ff */
[----:B------:R-:W-:-:S07]  /*12c0*/  SHF.R.S32.HI R2, RZ, 0x1f, R11 ;  /* 0x0000001fff027819 */ /* 0x000fce000001140b */
[----:B------:R-:W-:Y:S05]  /*12d0*/  @!P1 BRA `(.L_x_231) ;  /* 0x0000003000009947 */ /* 0x000fea0003800000 */
[----:B------:R-:W-:-:S04]  /*12e0*/  UIMAD UR8, UR58, UR20, URZ ;  /* 0x000000143a0872a4 */ /* 0x000fc8000f8e023f */
[----:B------:R-:W-:Y:S01]  /*12f0*/  UIMAD UR21, UR59, UR48, UR8 ;  /* 0x000000303b1572a4 */ /* 0x000fe2000f8e0208 */
[----:B------:R-:W-:Y:S05]  /*1300*/  BRA `(.L_x_232) ;  /* 0x0000004000007947 */ /* 0x000fea0003800000 */
.L_x_231:
[----:B------:R-:W-:Y:S02]  /*1310*/  ULDC UR8, c[0x0][0x1c0] ;  /* 0x0000700000087ab9 */ /* 0x000fe40000000800 */
[----:B------:R-:W-:Y:S02]  /*1320*/  UIMAD UR8, UR20, UR8, UR48 ;  /* 0x00000008140872a4 */ /* 0x000fe4000f8e0230 */
[----:B------:R-:W-:Y:S02]  /*1330*/  ULDC UR9, c[0x0][0x224] ;  /* 0x0000890000097ab9 */ /* 0x000fe40000000800 */
[----:B------:R-:W-:Y:S02]  /*1340*/  UIMAD UR21, UR8, UR9, URZ ;  /* 0x00000009081572a4 */ /* 0x000fe4000f8e023f */
.L_x_232:
[----:B------:R-:W1:Y:S01]  /*1350*/  S2R R7, SR_TID.X ;  /* 0x0000000000077919 */ /* 0x000e620000002100 */
[----:B------:R-:W-:Y:S01]  /*1360*/  ULDC.64 UR8, c[0x0][0x178] ;  /* 0x00005e0000087ab9 */ /* 0x000fe20000000a00 */
[C---:B------:R-:W-:Y:S01]  /*1370*/  IMAD R10, R2.reuse, c[0x0][0x1b8], RZ ;  /* 0x00006e00020a7a24 */ /* 0x040fe200078e02ff */
[----:B------:R-:W-:Y:S01]  /*1380*/  UIMAD UR8, UR22, UR8, URZ ;  /* 0x00000008160872a4 */ /* 0x000fe2000f8e023f */
[----:B------:R-:W2:Y:S01]  /*1390*/  S2R R0, SR_CTAID.Y ;  /* 0x0000000000007919 */ /* 0x000ea20000002600 */
[----:B------:R-:W-:Y:S01]  /*13a0*/  ULDC.64 UR16, c[0x0][0x368] ;  /* 0x0000da0000107ab9 */ /* 0x000fe20000000a00 */
[----:B------:R-:W-:Y:S01]  /*13b0*/  IMAD R10, R11, c[0x0][0x1bc], R10 ;  /* 0x00006f000b0a7a24 */ /* 0x000fe200078e020a */
[----:B------:R-:W-:Y:S01]  /*13c0*/  UIMAD UR27, UR20, UR9, UR8 ;  /* 0x00000009141b72a4 */ /* 0x000fe2000f8e0208 */
[----:B------:R-:W-:Y:S01]  /*13d0*/  IMAD R20, R2, c[0x0][0x1b0], RZ ;  /* 0x00006c0002147a24 */ /* 0x000fe200078e02ff */
[----:B------:R-:W-:-:S02]  /*13e0*/  ULDC.64 UR14, c[0x0][0x188] ;  /* 0x00006200000e7ab9 */ /* 0x000fc40000000a00 */
[----:B------:R-:W-:Y:S01]  /*13f0*/  ULDC.64 UR8, c[0x0][0x1a8] ;  /* 0x00006a0000087ab9 */ /* 0x000fe20000000a00 */
[----:B------:R-:W-:Y:S01]  /*1400*/  IMAD R20, R11, c[0x0][0x1b4], R20 ;  /* 0x00006d000b147a24 */ /* 0x000fe200078e0214 */
[----:B------:R-:W-:Y:S02]  /*1410*/  UIMAD UR8, UR49, UR8, URZ ;  /* 0x00000008310872a4 */ /* 0x000fe4000f8e023f */
[----:B------:R-:W-:Y:S02]  /*1420*/  UIMAD UR16, UR22, UR16, URZ ;  /* 0x00000010161072a4 */ /* 0x000fe4000f8e023f */
[----:B------:R-:W-:Y:S02]  /*1430*/  UIMAD UR26, UR48, UR9, UR8 ;  /* 0x00000009301a72a4 */ /* 0x000fe4000f8e0208 */
[----:B------:R-:W-:Y:S02]  /*1440*/  UIMAD UR14, UR22, UR14, URZ ;  /* 0x0000000e160e72a4 */ /* 0x000fe4000f8e023f */
[----:B------:R-:W-:-:S02]  /*1450*/  ULDC.64 UR8, c[0x0][0x180] ;  /* 0x0000600000087ab9 */ /* 0x000fc40000000a00 */
[----:B------:R-:W-:Y:S01]  /*1460*/  UIMAD UR8, UR22, UR8, URZ ;  /* 0x00000008160872a4 */ /* 0x000fe2000f8e023f */
[----:B-1----:R-:W-:Y:S01]  /*1470*/  SHF.R.S32.HI R6, RZ, 0x1f, R7 ;  /* 0x0000001fff067819 */ /* 0x002fe20000011407 */
[----:B------:R-:W-:Y:S02]  /*1480*/  UIMAD UR22, UR20, UR17, UR16 ;  /* 0x00000011141672a4 */ /* 0x000fe4000f8e0210 */
[----:B------:R-:W-:Y:S01]  /*1490*/  UIMAD UR16, UR20, UR15, UR14 ;  /* 0x0000000f141072a4 */ /* 0x000fe2000f8e020e */
[----:B------:R-:W-:Y:S01]  /*14a0*/  LEA.HI R12, R6, R7, RZ, 0x2 ;  /* 0x00000007060c7211 */ /* 0x000fe200078f10ff */
[----:B------:R-:W-:Y:S02]  /*14b0*/  UIADD3 UR46, UP0, UR11, UR5, URZ ;  /* 0x000000050b2e7290 */ /* 0x000fe4000ff1e03f */
[----:B------:R-:W-:Y:S01]  /*14c0*/  UIMAD UR17, UR20, UR9, UR8 ;  /* 0x00000009141172a4 */ /* 0x000fe2000f8e0208 */
[----:B------:R-:W-:Y:S01]  /*14d0*/  LOP3.LUT R14, R12, 0xfffffffc, RZ, 0xc0, !PT ;  /* 0xfffffffc0c0e7812 */ /* 0x000fe200078ec0ff */
[----:B------:R-:W-:Y:S01]  /*14e0*/  UIADD3.X UR47, UR24, UR47, URZ, UP0, !UPT ;  /* 0x0000002f182f7290 */ /* 0x000fe200087fe43f */
[----:B------:R-:W-:Y:S01]  /*14f0*/  SHF.R.S32.HI R12, RZ, 0x2, R12 ;  /* 0x00000002ff0c7819 */ /* 0x000fe2000001140c */
[----:B------:R-:W-:Y:S01]  /*1500*/  ULDC.64 UR8, c[0x0][0x1a0] ;  /* 0x0000680000087ab9 */ /* 0x000fe20000000a00 */
[----:B------:R-:W-:Y:S01]  /*1510*/  IMAD.U32 R2, RZ, RZ, UR46 ;  /* 0x0000002eff027e24 */ /* 0x000fe2000f8e00ff */
[----:B------:R-:W-:Y:S01]  /*1520*/  UIMAD UR5, UR47, UR8, URZ ;  /* 0x000000082f0572a4 */ /* 0x000fe2000f8e023f */
[----:B------:R-:W-:Y:S01]  /*1530*/  IMAD.IADD R14, R7, 0x1, -R14 ;  /* 0x00000001070e7824 */ /* 0x000fe200078e0a0e */
[----:B------:R-:W-:Y:S01]  /*1540*/  SHF.R.S32.HI R8, RZ, 0x1f, R12 ;  /* 0x0000001fff087819 */ /* 0x000fe2000001140c */
[----:B------:R-:W-:Y:S01]  /*1550*/  IMAD.WIDE.U32 R16, R12, c[0x0][0x1a0], RZ ;  /* 0x000068000c107a25 */ /* 0x000fe200078e00ff */
[----:B------:R-:W-:-:S03]  /*1560*/  UIMAD UR15, UR46, UR9, UR5 ;  /* 0x000000092e0f72a4 */ /* 0x000fc6000f8e0205 */
[----:B------:R-:W-:Y:S01]  /*1570*/  IMAD.SHL.U32 R14, R14, 0x8, RZ ;  /* 0x000000080e0e7824 */ /* 0x000fe200078e00ff */
[----:B------:R-:W-:Y:S01]  /*1580*/  ULDC.64 UR8, c[0x0][0x198] ;  /* 0x0000660000087ab9 */ /* 0x000fe20000000a00 */
[C---:B------:R-:W-:Y:S01]  /*1590*/  IMAD R9, R8.reuse, c[0x0][0x1a0], RZ ;  /* 0x0000680008097a24 */ /* 0x040fe200078e02ff */
[----:B------:R-:W-:Y:S01]  /*15a0*/  UIMAD UR5, UR47, UR8, URZ ;  /* 0x000000082f0572a4 */ /* 0x000fe2000f8e023f */
[----:B------:R-:W-:Y:S01]  /*15b0*/  IMAD R13, R8, c[0x0][0x198], RZ ;  /* 0x00006600080d7a24 */ /* 0x000fe200078e02ff */
[--C-:B------:R-:W-:Y:S01]  /*15c0*/  SHF.R.S32.HI R15, RZ, 0x1f, R14.reuse ;  /* 0x0000001fff0f7819 */ /* 0x100fe2000001140e */
[C---:B------:R-:W-:Y:S01]  /*15d0*/  IMAD R9, R12.reuse, c[0x0][0x1a4], R9 ;  /* 0x000069000c097a24 */ /* 0x040fe200078e0209 */
[----:B------:R-:W-:Y:S01]  /*15e0*/  UIMAD UR14, UR46, UR9, UR5 ;  /* 0x000000092e0e72a4 */ /* 0x000fe2000f8e0205 */
[----:B------:R-:W-:Y:S02]  /*15f0*/  IMAD R13, R12, c[0x0][0x19c], R13 ;  /* 0x000067000c0d7a24 */ /* 0x000fe400078e020d */
[----:B--2---:R-:W-:Y:S01]  /*1600*/  IMAD.WIDE.U32 R18, R0, c[0x0][0x188], R14 ;  /* 0x0000620000127a25 */ /* 0x004fe200078e000e */
[----:B------:R-:W-:-:S02]  /*1610*/  ULDC.64 UR8, c[0x0][0x378] ;  /* 0x0000de0000087ab9 */ /* 0x000fc40000000a00 */
[----:B------:R-:W-:Y:S01]  /*1620*/  UIMAD UR5, UR49, UR8, URZ ;  /* 0x00000008310572a4 */ /* 0x000fe2000f8e023f */
[----:B------:R-:W-:Y:S01]  /*1630*/  IMAD.IADD R17, R17, 0x1, R9 ;  /* 0x0000000111117824 */ /* 0x000fe200078e0209 */
[----:B------:R-:W-:Y:S01]  /*1640*/  IADD3 R19, R19, UR16, RZ ;  /* 0x0000001013137c10 */ /* 0x000fe2000fffe0ff */
[----:B------:R-:W-:Y:S01]  /*1650*/  IMAD.U32 R9, RZ, RZ, UR46 ;  /* 0x0000002eff097e24 */ /* 0x000fe2000f8e00ff */
[----:B------:R-:W-:Y:S02]  /*1660*/  UIMAD UR9, UR48, UR9, UR5 ;  /* 0x00000009300972a4 */ /* 0x000fe4000f8e0205 */
[----:B------:R-:W-:Y:S01]  /*1670*/  UIADD3 UR5, UR23, -0x1, URZ ;  /* 0xffffffff17057890 */ /* 0x000fe2000fffe03f */
[----:B------:R-:W-:Y:S01]  /*1680*/  IMAD.WIDE.U32 R18, R11, c[0x0][0x1b8], R18 ;  /* 0x00006e000b127a25 */ /* 0x000fe200078e0012 */
[----:B------:R-:W-:Y:S02]  /*1690*/  LEA.HI R6, R6, R7, RZ, 0x5 ;  /* 0x0000000706067211 */ /* 0x000fe400078f28ff */
[----:B------:R-:W-:Y:S01]  /*16a0*/  ULEA.HI UR8, UR5, UR5, URZ, 0x1 ;  /* 0x0000000505087291 */ /* 0x000fe2000f8f083f */
[----:B------:R-:W-:Y:S01]  /*16b0*/  IMAD.WIDE.U32 R16, R9, c[0x0][0x1a0], R16 ;  /* 0x0000680009107a25 */ /* 0x000fe200078e0010 */
[----:B------:R-:W-:-:S02]  /*16c0*/  LOP3.LUT R194, R6, 0xffffffe0, RZ, 0xc0, !PT ;  /* 0xffffffe006c27812 */ /* 0x000fc400078ec0ff */
[----:B------:R-:W-:Y:S01]  /*16d0*/  ULOP3.LUT UR8, UR8, 0xfffffffe, URZ, 0xc0, !UPT ;  /* 0xfffffffe08087892 */ /* 0x000fe2000f8ec03f */
[----:B------:R-:W-:Y:S01]  /*16e0*/  IMAD.IADD R9, R19, 0x1, R10 ;  /* 0x0000000113097824 */ /* 0x000fe200078e020a */
[----:B------:R-:W-:Y:S01]  /*16f0*/  IADD3 R10, P1, R18, R16, RZ ;  /* 0x00000010120a7210 */ /* 0x000fe20007f3e0ff */
[----:B------:R-:W-:Y:S01]  /*1700*/  IMAD.WIDE.U32 R18, R0, c[0x0][0x180], R14 ;  /* 0x0000600000127a25 */ /* 0x000fe200078e000e */
[----:B------:R-:W-:Y:S02]  /*1710*/  UIADD3 UR8, UR5, -UR8, URZ ;  /* 0x8000000805087290 */ /* 0x000fe4000fffe03f */
[----:B------:R-:W-:Y:S01]  /*1720*/  IADD3.X R9, R9, UR15, R17, P1, !PT ;  /* 0x0000000f09097c10 */ /* 0x000fe20008ffe411 */
[----:B------:R-:W-:Y:S01]  /*1730*/  IMAD.WIDE.U32 R16, R12, c[0x0][0x198], RZ ;  /* 0x000066000c107a25 */ /* 0x000fe200078e00ff */
[----:B------:R-:W-:Y:S01]  /*1740*/  IADD3 R19, R19, UR17, RZ ;  /* 0x0000001113137c10 */ /* 0x000fe2000fffe0ff */
[----:B------:R-:W-:Y:S01]  /*1750*/  UISETP.NE.AND UP0, UPT, UR8, 0x1, UPT ;  /* 0x000000010800788c */ /* 0x000fe2000bf05270 */
[C---:B------:R-:W-:Y:S01]  /*1760*/  LEA R24, P2, R10.reuse, c[0x0][0x170], 0x1 ;  /* 0x00005c000a187a11 */ /* 0x040fe200078408ff */
[----:B------:R-:W-:Y:S01]  /*1770*/  IMAD.IADD R194, R7, 0x1, -R194 ;  /* 0x0000000107c27824 */ /* 0x000fe200078e0ac2 */
[----:B------:R-:W-:Y:S01]  /*1780*/  IADD3 R17, R17, R13, RZ ;  /* 0x0000000d11117210 */ /* 0x000fe20007ffe0ff */
[----:B------:R-:W-:Y:S01]  /*1790*/  IMAD.WIDE.U32 R18, R11, c[0x0][0x1b0], R18 ;  /* 0x00006c000b127a25 */ /* 0x000fe200078e0012 */
[----:B------:R-:W-:Y:S01]  /*17a0*/  LEA.HI.X R25, R10, c[0x0][0x174], R9, 0x1, P2 ;  /* 0x00005d000a197a11 */ /* 0x000fe200010f0c09 */
[----:B------:R-:W-:-:S02]  /*17b0*/  UIADD3 UR8, UR12, UR19, URZ ;  /* 0x000000130c087290 */ /* 0x000fc4000fffe03f */
[----:B------:R-:W-:Y:S01]  /*17c0*/  IMAD.WIDE.U32 R16, R2, c[0x0][0x198], R16 ;  /* 0x0000660002107a25 */ /* 0x000fe200078e0010 */
[----:B------:R-:W-:-:S03]  /*17d0*/  ULDC.64 UR16, c[0x0][0x200] ;  /* 0x0000800000107ab9 */ /* 0x000fc60000000a00 */
[----:B------:R-:W-:Y:S01]  /*17e0*/  IMAD.IADD R11, R19, 0x1, R20 ;  /* 0x00000001130b7824 */ /* 0x000fe200078e0214 */
[----:B------:R-:W-:Y:S01]  /*17f0*/  IADD3 R16, P1, R18, R16, RZ ;  /* 0x0000001012107210 */ /* 0x000fe20007f3e0ff */
[----:B------:R-:W-:-:S03]  /*1800*/  IMAD.WIDE.U32 R18, R0, c[0x0][0x368], R14 ;  /* 0x0000da0000127a25 */ /* 0x000fc600078e000e */
[----:B------:R-:W-:Y:S01]  /*1810*/  IADD3.X R11, R11, UR14, R17, P1, !PT ;  /* 0x0000000e0b0b7c10 */ /* 0x000fe20008ffe411 */
[----:B------:R-:W-:Y:S01]  /*1820*/  IMAD.MOV.U32 R10, RZ, RZ, c[0x0][0x1a4] ;  /* 0x00006900ff0a7624 */ /* 0x000fe200078e00ff */
[----:B------:R-:W-:Y:S01]  /*1830*/  IADD3 R13, P1, R12, UR12, RZ ;  /* 0x0000000c0c0d7c10 */ /* 0x000fe2000ff3e0ff */
[----:B------:R-:W-:Y:S01]  /*1840*/  IMAD.MOV.U32 R9, RZ, RZ, c[0x0][0x19c] ;  /* 0x00006700ff097624 */ /* 0x000fe200078e00ff */
[----:B------:R-:W-:Y:S01]  /*1850*/  IADD3 R19, R19, UR22, RZ ;  /* 0x0000001613137c10 */ /* 0x000fe2000fffe0ff */
[----:B------:R-:W-:Y:S01]  /*1860*/  IMAD.MOV.U32 R17, RZ, RZ, c[0x0][0x370] ;  /* 0x0000dc00ff117624 */ /* 0x000fe200078e00ff */
[----:B------:R-:W-:Y:S01]  /*1870*/  IADD3.X R8, R8, UR13, RZ, P1, !PT ;  /* 0x0000000d08087c10 */ /* 0x000fe20008ffe4ff */
[----:B------:R-:W-:-:S04]  /*1880*/  IMAD.WIDE.U32 R14, R13, c[0x0][0x190], R14 ;  /* 0x000064000d0e7a25 */ /* 0x000fc800078e000e */
[C---:B------:R-:W-:Y:S02]  /*1890*/  IMAD R12, R8.reuse, c[0x0][0x190], RZ ;  /* 0x00006400080c7a24 */ /* 0x040fe400078e02ff */
[----:B------:R-:W-:Y:S02]  /*18a0*/  IMAD R8, R8, c[0x0][0x370], RZ ;  /* 0x0000dc0008087a24 */ /* 0x000fe400078e02ff */
[C---:B------:R-:W-:Y:S02]  /*18b0*/  IMAD R12, R13.reuse, c[0x0][0x194], R12 ;  /* 0x000065000d0c7a24 */ /* 0x040fe400078e020c */
[----:B------:R-:W-:Y:S02]  /*18c0*/  IMAD R8, R13, c[0x0][0x374], R8 ;  /* 0x0000dd000d087a24 */ /* 0x000fe400078e0208 */
[----:B------:R-:W-:Y:S02]  /*18d0*/  IMAD.IADD R15, R15, 0x1, R12 ;  /* 0x000000010f0f7824 */ /* 0x000fe400078e020c */
[----:B------:R-:W-:-:S04]  /*18e0*/  IMAD.WIDE.U32 R18, R13, c[0x0][0x370], R18 ;  /* 0x0000dc000d127a25 */ /* 0x000fc800078e0012 */
[----:B------:R-:W-:Y:S01]  /*18f0*/  IMAD.WIDE.U32 R20, R0, c[0x0][0x178], R14 ;  /* 0x00005e0000147a25 */ /* 0x000fe200078e000e */
[----:B------:R-:W-:Y:S01]  /*1900*/  IADD3 R19, R19, R8, RZ ;  /* 0x0000000813137210 */ /* 0x000fe20007ffe0ff */
[----:B------:R-:W1:Y:S01]  /*1910*/  S2R R14, SR_CTAID.Z ;  /* 0x00000000000e7919 */ /* 0x000e620000002700 */
[----:B------:R-:W-:Y:S01]  /*1920*/  SHF.R.S32.HI R7, RZ, 0x5, R6 ;  /* 0x00000005ff077819 */ /* 0x000fe20000011406 */
[----:B------:R-:W-:Y:S01]  /*1930*/  IMAD.U32 R2, RZ, RZ, UR18 ;  /* 0x00000012ff027e24 */ /* 0x000fe2000f8e00ff */
[----:B------:R-:W-:Y:S01]  /*1940*/  IADD3 R21, R21, UR27, RZ ;  /* 0x0000001b15157c10 */ /* 0x000fe2000fffe0ff */
[C---:B-1----:R-:W-:Y:S01]  /*1950*/  IMAD.WIDE.U32 R12, R14.reuse, c[0x0][0x378], R18 ;  /* 0x0000de000e0c7a25 */ /* 0x042fe200078e0012 */
[----:B------:R-:W-:Y:S03]  /*1960*/  @P0 BAR.SYNC.DEFER_BLOCKING 0x0 ;  /* 0x0000000000000b1d */ /* 0x000fe60000010000 */
[----:B------:R-:W-:Y:S01]  /*1970*/  IMAD.WIDE.U32 R14, R14, c[0x0][0x1a8], R20 ;  /* 0x00006a000e0e7a25 */ /* 0x000fe200078e0014 */
[----:B------:R-:W-:-:S02]  /*1980*/  LEA R20, P1, R16, c[0x0][0x168], 0x1 ;  /* 0x00005a0010147a11 */ /* 0x000fc400078208ff */
[----:B------:R-:W-:Y:S01]  /*1990*/  IADD3 R8, R13, UR9, RZ ;  /* 0x000000090d087c10 */ /* 0x000fe2000fffe0ff */
[----:B------:R-:W-:Y:S01]  /*19a0*/  IMAD.MOV.U32 R13, RZ, RZ, c[0x0][0x1a0] ;  /* 0x00006800ff0d7624 */ /* 0x000fe200078e00ff */
[----:B------:R-:W-:Y:S01]  /*19b0*/  LEA.HI.X R21, R16, c[0x0][0x16c], R11, 0x1, P1 ;  /* 0x00005b0010157a11 */ /* 0x000fe200008f0c0b */
[----:B------:R-:W-:Y:S01]  /*19c0*/  IMAD.MOV.U32 R11, RZ, RZ, c[0x0][0x198] ;  /* 0x00006600ff0b7624 */ /* 0x000fe200078e00ff */
[----:B------:R-:W-:Y:S01]  /*19d0*/  IADD3 R0, R15, UR26, RZ ;  /* 0x0000001a0f007c10 */ /* 0x000fe2000fffe0ff */
[----:B------:R-:W-:Y:S01]  /*19e0*/  IMAD.MOV.U32 R15, RZ, RZ, c[0x0][0x374] ;  /* 0x0000dd00ff0f7624 */ /* 0x000fe200078e00ff */
[----:B------:R-:W-:Y:S01]  /*19f0*/  LEA R22, P2, R13, R24, 0x7 ;  /* 0x000000180d167211 */ /* 0x000fe200078438ff */
[----:B------:R-:W-:Y:S01]  /*1a00*/  IMAD R7, R7, UR54, R194 ;  /* 0x0000003607077c24 */ /* 0x000fe2000f8e02c2 */
[----:B------:R-:W-:Y:S01]  /*1a10*/  LEA R18, P1, R11, R20, 0x7 ;  /* 0x000000140b127211 */ /* 0x000fe200078238ff */
[----:B------:R-:W-:Y:S01]  /*1a20*/  UIMAD.WIDE UR8, UR8, UR60, UR16 ;  /* 0x0000003c080872a5 */ /* 0x000fe2000f8e0210 */
[----:B------:R-:W-:Y:S01]  /*1a30*/  LEA.HI.X R23, R13, R25, R10, 0x7, P2 ;  /* 0x000000190d177211 */ /* 0x000fe200010f3c0a */
[----:B------:R-:W-:Y:S01]  /*1a40*/  IMAD.MOV.U32 R13, RZ, RZ, c[0x0][0x190] ;  /* 0x00006400ff0d7624 */ /* 0x000fe200078e00ff */
[----:B------:R-:W-:Y:S01]  /*1a50*/  LEA.HI.X R19, R11, R21, R9, 0x7, P1 ;  /* 0x000000150b137211 */ /* 0x000fe200008f3c09 */
[----:B------:R-:W-:Y:S01]  /*1a60*/  IMAD.MOV.U32 R11, RZ, RZ, c[0x0][0x194] ;  /* 0x00006500ff0b7624 */ /* 0x000fe200078e00ff */
[----:B------:R-:W-:-:S02]  /*1a70*/  LEA R198, P1, R14, c[0x0][0x160], 0x1 ;  /* 0x000058000ec67a11 */ /* 0x000fc400078208ff */
[----:B------:R-:W-:Y:S02]  /*1a80*/  LEA R196, P0, R12, c[0x0][0x330], 0x1 ;  /* 0x0000cc000cc47a11 */ /* 0x000fe400078008ff */
[----:B------:R-:W-:Y:S02]  /*1a90*/  LEA.HI.X R199, R14, c[0x0][0x164], R0, 0x1, P1 ;  /* 0x000059000ec77a11 */ /* 0x000fe400008f0c00 */
[----:B------:R-:W-:Y:S01]  /*1aa0*/  LEA.HI.X R197, R12, c[0x0][0x334], R8, 0x1, P0 ;  /* 0x0000cd000cc57a11 */ /* 0x000fe200000f0c08 */
[----:B------:R-:W-:Y:S01]  /*1ab0*/  ULDC UR16, c[0x0][0x224] ;  /* 0x0000890000107ab9 */ /* 0x000fe20000000800 */
[----:B------:R-:W-:Y:S01]  /*1ac0*/  LEA R14, P2, R17, R196, 0x7 ;  /* 0x000000c4110e7211 */ /* 0x000fe200078438ff */
[----:B------:R-:W-:Y:S01]  /*1ad0*/  ULDC UR24, c[0x0][0x22c] ;  /* 0x00008b0000187ab9 */ /* 0x000fe20000000800 */
[----:B------:R-:W-:Y:S01]  /*1ae0*/  LEA R10, P1, R13, R198, 0x7 ;  /* 0x000000c60d0a7211 */ /* 0x000fe200078238ff */
[----:B------:R-:W-:Y:S01]  /*1af0*/  ULDC UR17, c[0x0][0x214] ;  /* 0x0000850000117ab9 */ /* 0x000fe20000000800 */
[----:B------:R-:W-:Y:S01]  /*1b00*/  IADD3 R0, R173, 0x1000, RZ ;  /* 0x00001000ad007810 */ /* 0x000fe20007ffe0ff */
[----:B------:R-:W-:Y:S01]  /*1b10*/  IMAD.MOV.U32 R8, RZ, RZ, 0x4 ;  /* 0x00000004ff087424 */ /* 0x000fe200078e00ff */
[----:B------:R-:W-:-:S02]  /*1b20*/  PLOP3.LUT P0, PT, PT, PT, UP0, 0x80, 0x0 ;  /* 0x000000000000781c */ /* 0x000fc40003f0f008 */
[----:B------:R-:W-:Y:S02]  /*1b30*/  LEA.HI.X R15, R17, R197, R15, 0x7, P2 ;  /* 0x000000c5110f7211 */ /* 0x000fe400010f3c0f */
[----:B------:R-:W-:Y:S01]  /*1b40*/  LEA.HI.X R11, R13, R199, R11, 0x7, P1 ;  /* 0x000000c70d0b7211 */ /* 0x000fe200008f3c0b */
[----:B------:R-:W-:Y:S01]  /*1b50*/  UIMAD.WIDE UR14, UR20, UR16, UR12 ;  /* 0x00000010140e72a5 */ /* 0x000fe2000f8e020c */
[----:B------:R-:W-:Y:S01]  /*1b60*/  SEL R192, R0, R173, !P0 ;  /* 0x000000ad00c07207 */ /* 0x000fe20004000000 */
[----:B------:R-:W-:Y:S01]  /*1b70*/  IMAD.WIDE R12, R171, R8, UR8 ;  /* 0x00000008ab0c7e25 */ /* 0x000fe2000f8e0208 */
[----:B------:R-:W-:Y:S02]  /*1b80*/  IADD3 R2, P2, P1, R7, UR55, R2 ;  /* 0x0000003707027c10 */ /* 0x000fe4000f95e002 */
[----:B------:R-:W-:Y:S01]  /*1b90*/  SHF.R.S32.HI R7, RZ, 0x1f, R7 ;  /* 0x0000001fff077819 */ /* 0x000fe20000011407 */
[----:B------:R-:W-:Y:S01]  /*1ba0*/  UIMAD UR16, UR53, UR24, UR56 ;  /* 0x00000018351072a4 */ /* 0x000fe2000f8e0238 */
[----:B------:R-:W-:Y:S01]  /*1bb0*/  MOV R0, UR28 ;  /* 0x0000001c00007c02 */ /* 0x000fe20008000f00 */
[----:B------:R-:W-:Y:S01]  /*1bc0*/  UIADD3 UR13, UP0, UR14, UR45, URZ ;  /* 0x0000002d0e0d7290 */ /* 0x000fe2000ff1e03f */
[----:B------:R-:W-:Y:S01]  /*1bd0*/  SHF.L.U32 R9, R173, 0x1, RZ ;  /* 0x00000001ad097819 */ /* 0x000fe200000006ff */
[----:B------:R-:W-:Y:S01]  /*1be0*/  UIADD3 UR14, UR51, UR16, URZ ;  /* 0x00000010330e7290 */ /* 0x000fe2000fffe03f */
[----:B------:R-:W-:Y:S01]  /*1bf0*/  IADD3.X R7, R7, UR57, R0, P2, P1 ;  /* 0x0000003907077c10 */ /* 0x000fe200097e2400 */
[----:B------:R-:W-:Y:S01]  /*1c00*/  IMAD.SHL.U32 R192, R192, 0x2, RZ ;  /* 0x00000002c0c07824 */ /* 0x000fe200078e00ff */
[----:B------:R-:W-:Y:S01]  /*1c10*/  IADD3 R6, P1, R2, R5, RZ ;  /* 0x0000000502067210 */ /* 0x000fe20007f3e0ff */
[----:B------:R-:W-:Y:S01]  /*1c20*/  @!PT LDS RZ, [RZ] ;  /* 0x00000000fffff984 */ /* 0x000fe20000000800 */
[----:B------:R-:W-:Y:S01]  /*1c30*/  @!PT LDS RZ, [RZ] ;  /* 0x00000000fffff984 */ /* 0x000fe20000000800 */
[----:B------:R-:W-:Y:S01]  /*1c40*/  @!PT LDS RZ, [RZ] ;  /* 0x00000000fffff984 */ /* 0x000fe20000000800 */
[----:B------:R1:W-:Y:S01]  /*1c50*/  LDGSTS.E.BYPASS.LTC128B.128 [R9+0x8000], [R24.64] ;  /* 0x0800000018097fae */ /* 0x0003e2000b901d46 */
[----:B------:R-:W-:-:S02]  /*1c60*/  UIADD3.X UR15, UR15, UR44, URZ, UP0, !UPT ;  /* 0x0000002c0f0f7290 */ /* 0x000fc400087fe43f */
[----:B------:R-:W-:Y:S01]  /*1c70*/  IADD3.X R7, R7, R4, RZ, P1, !PT ;  /* 0x0000000407077210 */ /* 0x000fe20000ffe4ff */
[----:B------:R-:W-:Y:S01]  /*1c80*/  UIMAD UR14, UR14, UR13, URZ ;  /* 0x0000000d0e0e72a4 */ /* 0x000fe2000f8e023f */
[----:B------:R1:W-:Y:S01]  /*1c90*/  LDGSTS.E.BYPASS.LTC128B.128 [R9+0x9000], [R22.64] ;  /* 0x0900000016097fae */ /* 0x0003e2000b901d46 */
[----:B------:R-:W-:-:S03]  /*1ca0*/  IMAD.U32 R4, RZ, RZ, UR50 ;  /* 0x00000032ff047e24 */ /* 0x000fc6000f8e00ff */
[----:B------:R-:W0:Y:S01]  /*1cb0*/  LDGDEPBAR ;  /* 0x00000000000079af */ /* 0x000e220000000000 */
[----:B------:R-:W-:Y:S01]  /*1cc0*/  UIMAD UR14, UR15, UR50, UR14 ;  /* 0x000000320f0e72a4 */ /* 0x000fe2000f8e020e */
[----:B------:R-:W-:Y:S02]  /*1cd0*/  IMAD.WIDE.U32 R6, R4, UR13, R6 ;  /* 0x0000000d04067c25 */ /* 0x000fe4000f8e0006 */
[----:B------:R1:W-:Y:S04]  /*1ce0*/  LDGSTS.E.BYPASS.LTC128B.128 [R9+0x4000], [R196.64] ;  /* 0x04000000c4097fae */ /* 0x0003e8000b901d46 */
[----:B------:R1:W-:Y:S04]  /*1cf0*/  LDGSTS.E.BYPASS.LTC128B.128 [R9+0x5000], [R14.64] ;  /* 0x050000000e097fae */ /* 0x0003e8000b901d46 */
[----:B------:R1:W-:Y:S04]  /*1d00*/  LDGSTS.E.BYPASS.LTC128B.128 [R192], [R198.64] ;  /* 0x00000000c6c07fae */ /* 0x0003e8000b901d46 */
[----:B------:R1:W-:Y:S01]  /*1d10*/  LDGSTS.E.BYPASS.LTC128B.128 [R192+0x1000], [R10.64] ;  /* 0x010000000ac07fae */ /* 0x0003e2000b901d46 */
[----:B------:R-:W-:-:S03]  /*1d20*/  IADD3 R0, R7, UR14, RZ ;  /* 0x0000000e07007c10 */ /* 0x000fc6000fffe0ff */
[----:B------:R1:W-:Y:S01]  /*1d30*/  LDGSTS.E.BYPASS.LTC128B.128 [R9+0x6000], [R20.64] ;  /* 0x0600000014097fae */ /* 0x0003e2000b901d46 */
[----:B------:R-:W-:-:S03]  /*1d40*/  UIADD3 UR14, UR12, UR21, URZ ;  /* 0x000000150c0e7290 */ /* 0x000fc6000fffe03f */
[----:B------:R1:W-:Y:S01]  /*1d50*/  LDGSTS.E.BYPASS.LTC128B.128 [R9+0x7000], [R18.64] ;  /* 0x0700000012097fae */ /* 0x0003e2000b901d46 */
[----:B------:R-:W-:-:S03]  /*1d60*/  UIADD3 UR12, -UR10, UR17, UR11 ;  /* 0x000000110a0c7290 */ /* 0x000fc6000fffe10b */
[----:B------:R-:W0:Y:S01]  /*1d70*/  LDGDEPBAR ;  /* 0x00000000000079af */ /* 0x000e220000000000 */
[----:B------:R-:W-:Y:S02]  /*1d80*/  ULDC UR17, c[0x0][0x2e8] ;  /* 0x0000ba0000117ab9 */ /* 0x000fe40000000800 */
[----:B------:R-:W-:Y:S01]  /*1d90*/  UIADD3 UR12, UR12, -UR17, URZ ;  /* 0x800000110c0c7290 */ /* 0x000fe2000fffe03f */
[----:B------:R1:W5:Y:S03]  /*1da0*/  LDG.E R191, [R12.64] ;  /* 0x000000060cbf7981 */ /* 0x000366000c1e1900 */
[----:B------:R-:W-:Y:S01]  /*1db0*/  USHF.R.S32.HI UR28, URZ, 0x1f, UR12 ;  /* 0x0000001f3f1c7899 */ /* 0x000fe2000801140c */
[----:B------:R1:W5:Y:S03]  /*1dc0*/  LDG.E R190, [R12.64+0x20] ;  /* 0x000020060cbe7981 */ /* 0x000366000c1e1900 */
[----:B------:R-:W-:Y:S01]  /*1dd0*/  ULEA.HI UR28, UR28, UR12, URZ, 0x7 ;  /* 0x0000000c1c1c7291 */ /* 0x000fe2000f8f383f */
[----:B------:R1:W5:Y:S03]  /*1de0*/  LDG.E R189, [R12.64+0x100] ;  /* 0x000100060cbd7981 */ /* 0x000366000c1e1900 */
[----:B------:R-:W-:Y:S01]  /*1df0*/  USHF.R.S32.HI UR28, URZ, 0x7, UR28 ;  /* 0x000000073f1c7899 */ /* 0x000fe2000801141c */
[----:B------:R1:W5:Y:S01]  /*1e00*/  LDG.E R188, [R12.64+0x120] ;  /* 0x000120060cbc7981 */ /* 0x000362000c1e1900 */
[C---:B------:R-:W-:Y:S01]  /*1e10*/  LEA R200, P1, R6.reuse, c[0x0][0x350], 0x2 ;  /* 0x0000d40006c87a11 */ /* 0x040fe200078210ff */
[----:B------:R-:W-:Y:S01]  /*1e20*/  ULDC.64 UR16, c[0x0][0x3c8] ;  /* 0x0000f20000107ab9 */ /* 0x000fe20000000a00 */
[----:B------:R-:W-:Y:S01]  /*1e30*/  IMAD.U32 R5, RZ, RZ, UR51 ;  /* 0x00000033ff057e24 */ /* 0x000fe2000f8e00ff */
[----:B------:R-:W-:Y:S01]  /*1e40*/  UISETP.LT.AND UP0, UPT, URZ, UR28, UPT ;  /* 0x0000001c3f00728c */ /* 0x000fe2000bf01270 */
[----:B------:R-:W-:Y:S01]  /*1e50*/  LEA.HI.X R201, R6, c[0x0][0x354], R0, 0x2, P1 ;  /* 0x0000d50006c97a11 */ /* 0x000fe200008f1400 */
[----:B------:R-:W-:Y:S01]  /*1e60*/  UIMAD.WIDE UR14, UR14, UR60, UR16 ;  /* 0x0000003c0e0e72a5 */ /* 0x000fe2000f8e0210 */
[----:B------:R-:W-:Y:S01]  /*1e70*/  CS2R R94, SRZ ;  /* 0x00000000005e7805 */ /* 0x000fe2000001ff00 */
[----:B------:R-:W-:-:S04]  /*1e80*/  DEPBAR.LE SB0, 0x1 ;  /* 0x000080400000791a */ /* 0x000fc80000000000 */
[----:B------:R-:W-:Y:S01]  /*1e90*/  BAR.SYNC.DEFER_BLOCKING 0x0 ;  /* 0x0000000000007b1d */ /* 0x000fe20000010000 */
[----:B------:R-:W-:Y:S01]  /*1ea0*/  USEL UR28, URZ, UR28, !UP0 ;  /* 0x0000001c3f1c7287 */ /* 0x000fe2000c000000 */
[----:B------:R-:W-:Y:S01]  /*1eb0*/  CS2R R92, SRZ ;  /* 0x00000000005c7805 */ /* 0x000fe2000001ff00 */
[----:B------:R-:W-:Y:S01]  /*1ec0*/  CS2R R98, SRZ ;  /* 0x0000000000627805 */ /* 0x000fe2000001ff00 */
        /* <DEDUP_REMOVED lines=24> */
[----:B------:R-:W-:Y:S01]  /*2050*/  IMAD.MOV.U32 R8, RZ, RZ, c[0x0][0x308] ;  /* 0x0000c200ff087624 */ /* 0x000fe200078e00ff */
[----:B------:R-:W-:Y:S01]  /*2060*/  ULDC UR12, c[0x0][0x1c0] ;  /* 0x00007000000c7ab9 */ /* 0x000fe20000000800 */
[----:B-1----:R-:W-:-:S05]  /*2070*/  IMAD.MOV.U32 R9, RZ, RZ, c[0x0][0x30c] ;  /* 0x0000c300ff097624 */ /* 0x002fca00078e00ff */
[----:B----4-:R-:W4:Y:S04]  /*2080*/  LDG.E.64 R4, [R8.64] ;  /* 0x0000000608047981 */ /* 0x010f28000c1e1b00 */
[----:B---3--:R-:W3:Y:S01]  /*2090*/  LDG.E.64 R6, [R8.64+0x8] ;  /* 0x0000080608067981 */ /* 0x008ee2000c1e1b00 */
[----:B------:R-:W-:Y:S01]  /*20a0*/  UIMAD UR13, UR20, UR12, UR48 ;  /* 0x0000000c140d72a4 */ /* 0x000fe2000f8e0230 */
[----:B------:R-:W-:Y:S01]  /*20b0*/  IADD3 R161, R168, 0x1000, RZ ;  /* 0x00001000a8a17810 */ /* 0x000fe20007ffe0ff */
[----:B------:R-:W-:Y:S01]  /*20c0*/  UIADD3 UR44, UR11, UR61, URZ ;  /* 0x0000003d0b2c7290 */ /* 0x000fe2000fffe03f */
[----:B------:R-:W-:Y:S01]  /*20d0*/  IADD3 R160, R169, 0x1000, RZ ;  /* 0x00001000a9a07810 */ /* 0x000fe20007ffe0ff */
[----:B------:R-:W-:Y:S01]  /*20e0*/  USHF.L.U32 UR13, UR13, 0x5, URZ ;  /* 0x000000050d0d7899 */ /* 0x000fe2000800063f */
[----:B------:R-:W-:Y:S01]  /*20f0*/  SHF.R.S32.HI R187, RZ, 0x1f, R194 ;  /* 0x0000001fffbb7819 */ /* 0x000fe200000114c2 */
[----:B------:R-:W-:Y:S01]  /*2100*/  IMAD.MOV.U32 R95, RZ, RZ, RZ ;  /* 0x000000ffff5f7224 */ /* 0x000fe200078e00ff */
[----:B------:R-:W-:Y:S01]  /*2110*/  SEL R161, R161, R168, !P0 ;  /* 0x000000a8a1a17207 */ /* 0x000fe20004000000 */
[----:B------:R-:W-:Y:S01]  /*2120*/  USHF.R.S32.HI UR16, URZ, 0x1f, UR13 ;  /* 0x0000001f3f107899 */ /* 0x000fe2000801140d */
[----:B------:R-:W-:Y:S01]  /*2130*/  SEL R160, R160, R169, !P0 ;  /* 0x000000a9a0a07207 */ /* 0x000fe20004000000 */
[----:B------:R-:W-:-:S02]  /*2140*/  UMOV UR24, UR14 ;  /* 0x0000000e00187c82 */ /* 0x000fc40008000000 */
[----:B------:R-:W-:Y:S01]  /*2150*/  IMAD.SHL.U32 R161, R161, 0x2, RZ ;  /* 0x00000002a1a17824 */ /* 0x000fe200078e00ff */
[----:B------:R-:W-:Y:S01]  /*2160*/  UMOV UR23, UR15 ;  /* 0x0000000f00177c82 */ /* 0x000fe20008000000 */
[----:B------:R-:W-:Y:S01]  /*2170*/  IMAD.SHL.U32 R160, R160, 0x2, RZ ;  /* 0x00000002a0a07824 */ /* 0x000fe200078e00ff */
[----:B------:R-:W-:Y:S01]  /*2180*/  UIADD3 UR44, -UR10, 0x80, UR44 ;  /* 0x000000800a2c7890 */ /* 0x000fe2000fffe12c */
[----:B----4-:R-:W1:Y:S01]  /*2190*/  R2UR UR12, R4 ;  /* 0x00000000040c73c2 */ /* 0x010e6200000e0000 */
[----:B---3--:R-:W-:-:S07]  /*21a0*/  IADD3 R194, P2, P1, R6, UR13, R194 ;  /* 0x0000000d06c27c10 */ /* 0x008fce000f95e0c2 */
[----:B------:R-:W3:Y:S01]  /*21b0*/  R2UR UR27, R5 ;  /* 0x00000000051b73c2 */ /* 0x000ee200000e0000 */
[----:B------:R-:W-:Y:S01]  /*21c0*/  IADD3.X R187, R7, UR16, R187, P2, P1 ;  /* 0x0000001007bb7c10 */ /* 0x000fe200097e24bb */
[----:B-1----:R-:W-:-:S03]  /*21d0*/  UIADD3 UR21, UR12, -0x61c88647, URZ ;  /* 0x9e3779b90c157890 */ /* 0x002fc6000fffe03f */
[----:B------:R-:W-:Y:S01]  /*21e0*/  LOP3.LUT R187, R187, UR12, RZ, 0x3c, !PT ;  /* 0x0000000cbbbb7c12 */ /* 0x000fe2000f8e3cff */
[----:B------:R-:W-:Y:S02]  /*21f0*/  UIADD3 UR20, UR12, 0x3c6ef372, URZ ;  /* 0x3c6ef3720c147890 */ /* 0x000fe4000fffe03f */
[----:B------:R-:W-:Y:S02]  /*2200*/  UIADD3 UR18, UR12, -0x255992d5, URZ ;  /* 0xdaa66d2b0c127890 */ /* 0x000fe4000fffe03f */
[----:B------:R-:W-:Y:S02]  /*2210*/  UIADD3 UR16, UR12, 0x78dde6e4, URZ ;  /* 0x78dde6e40c107890 */ /* 0x000fe4000fffe03f */
[----:B------:R-:W-:Y:S02]  /*2220*/  UIADD3 UR14, UR12, 0x1715609d, URZ ;  /* 0x1715609d0c0e7890 */ /* 0x000fe4000fffe03f */
[----:B------:R-:W-:Y:S02]  /*2230*/  UIADD3 UR12, UR12, -0x4ab325aa, URZ ;  /* 0xb54cda560c0c7890 */ /* 0x000fe4000fffe03f */
[----:B---3--:R-:W-:-:S02]  /*2240*/  UIADD3 UR45, UR27, -0x4498517b, URZ ;  /* 0xbb67ae851b2d7890 */ /* 0x008fc4000fffe03f */
[----:B------:R-:W-:Y:S02]  /*2250*/  UIADD3 UR19, UR27, 0x76cf5d0a, URZ ;  /* 0x76cf5d0a1b137890 */ /* 0x000fe4000fffe03f */
[----:B------:R-:W-:Y:S02]  /*2260*/  UIADD3 UR17, UR27, 0x32370b8f, URZ ;  /* 0x32370b8f1b117890 */ /* 0x000fe4000fffe03f */
[----:B------:R-:W-:Y:S02]  /*2270*/  UIADD3 UR15, UR27, -0x126145ec, URZ ;  /* 0xed9eba141b0f7890 */ /* 0x000fe4000fffe03f */
[----:B------:R-:W-:Y:S02]  /*2280*/  UIADD3 UR13, UR27, -0x56f99767, URZ ;  /* 0xa90668991b0d7890 */ /* 0x000fe4000fffe03f */
[----:B------:R-:W-:Y:S02]  /*2290*/  UIADD3 UR11, UR27, 0x646e171e, URZ ;  /* 0x646e171e1b0b7890 */ /* 0x000fe4000fffe03f */
[----:B------:R-:W-:Y:S01]  /*22a0*/  MOV R186, c[0x0][0x22c] ;  /* 0x00008b0000ba7a02 */ /* 0x000fe20000000f00 */
[----:B------:R-:W-:Y:S01]  /*22b0*/  IMAD.WIDE.U32 R194, R194, -0x2daee0ad, RZ ;  /* 0xd2511f53c2c27825 */ /* 0x000fe200078e00ff */
[----:B------:R-:W-:-:S02]  /*22c0*/  SHF.L.U32 R2, R169, 0x1, RZ ;  /* 0x00000001a9027819 */ /* 0x000fc400000006ff */
[----:B------:R-:W-:Y:S01]  /*22d0*/  MOV R185, 0x4 ;  /* 0x0000000400b97802 */ /* 0x000fe20000000f00 */
[----:B------:R-:W-:Y:S01]  /*22e0*/  IMAD R186, R186, c[0x0][0x1c0], RZ ;  /* 0x00007000baba7a24 */ /* 0x000fe200078e02ff */
[----:B------:R-:W-:-:S04]  /*22f0*/  IADD3 R0, R2, R167, RZ ;  /* 0x000000a702007210 */ /* 0x000fc80007ffe0ff */
[----:B------:R-:W-:Y:S02]  /*2300*/  LEA R186, -R186, RZ, 0x7 ;  /* 0x000000ffbaba7211 */ /* 0x000fe400078e39ff */
.L_x_236:
[----:B-----5:R-:W-:Y:S01]  /*2310*/  FSETP.NEU.FTZ.AND P2, PT, R191, -INF , PT ;  /* 0xff800000bf00780b */ /* 0x020fe20003f5d000 */
[----:B------:R-:W0:Y:S01]  /*2320*/  LDGDEPBAR ;  /* 0x00000000000079af */ /* 0x000e220000000000 */
[----:B------:R-:W-:Y:S01]  /*2330*/  FSETP.NEU.FTZ.AND P0, PT, R190, -INF , PT ;  /* 0xff800000be00780b */ /* 0x000fe20003f1d000 */
[----:B------:R-:W-:Y:S01]  /*2340*/  USHF.L.U32 UR22, UR5, 0x7, URZ ;  /* 0x0000000705167899 */ /* 0x000fe2000800063f */
[----:B------:R-:W-:Y:S01]  /*2350*/  IMAD.IADD R170, R167, 0x1, R160 ;  /* 0x00000001a7aa7824 */ /* 0x000fe200078e02a0 */
[----:B------:R-:W-:Y:S01]  /*2360*/  UISETP.GT.AND UP2, UPT, UR5, UR28, UPT ;  /* 0x0000001c0500728c */ /* 0x000fe2000bf44270 */
[----:B------:R-:W-:Y:S01]  /*2370*/  IMAD.U32 R65, RZ, RZ, UR5 ;  /* 0x00000005ff417e24 */ /* 0x000fe2000f8e00ff */
[----:B------:R-:W-:Y:S01]  /*2380*/  UISETP.GE.AND UP0, UPT, UR22, UR44, UPT ;  /* 0x0000002c1600728c */ /* 0x000fe2000bf06270 */
[----:B------:R-:W-:Y:S02]  /*2390*/  IMAD.U32 R67, RZ, RZ, UR25 ;  /* 0x00000019ff437e24 */ /* 0x000fe4000f8e00ff */
[----:B------:R-:W-:Y:S02]  /*23a0*/  IMAD R234, R65, 0x8, R174 ;  /* 0x0000000841ea7824 */ /* 0x000fe400078e02ae */
[----:B------:R-:W-:Y:S01]  /*23b0*/  IMAD R202, R67, 0x2, R172 ;  /* 0x0000000243ca7824 */ /* 0x000fe200078e02ac */
[----:B------:R-:W-:Y:S01]  /*23c0*/  PLOP3.LUT P1, PT, PT, PT, UP0, 0x80, 0x0 ;  /* 0x000000000000781c */ /* 0x000fe20003f2f008 */
[----:B------:R-:W-:Y:S01]  /*23d0*/  IMAD.U32 R204, RZ, RZ, UR22 ;  /* 0x00000016ffcc7e24 */ /* 0x000fe2000f8e00ff */
[C---:B------:R-:W-:Y:S01]  /*23e0*/  IADD3 R238, R234.reuse, 0x4, RZ ;  /* 0x00000004eaee7810 */ /* 0x040fe20007ffe0ff */
[----:B------:R-:W-:Y:S02]  /*23f0*/  IMAD.WIDE.U32 R234, R234, -0x326172a9, RZ ;  /* 0xcd9e8d57eaea7825 */ /* 0x000fe400078e00ff */
[----:B------:R-:W-:Y:S02]  /*2400*/  @!UP0 UMOV UR22, 0x1 ;  /* 0x0000000100168882 */ /* 0x000fe40000000000 */
[----:B------:R-:W-:Y:S01]  /*2410*/  IMAD.U32 R64, RZ, RZ, UR22 ;  /* 0x00000016ff407e24 */ /* 0x000fe2000f8e00ff */
[-C--:B------:R-:W-:Y:S01]  /*2420*/  LOP3.LUT R224, R235, R187.reuse, RZ, 0x3c, !PT ;  /* 0x000000bbebe07212 */ /* 0x080fe200078e3cff */
[----:B------:R-:W-:Y:S01]  /*2430*/  IMAD.WIDE.U32 R238, R238, -0x326172a9, RZ ;  /* 0xcd9e8d57eeee7825 */ /* 0x000fe200078e00ff */
[----:B------:R-:W-:Y:S04]  /*2440*/  DEPBAR.LE SB0, 0x0 ;  /* 0x000080000000791a */ /* 0x000fe80000000000 */
[----:B------:R-:W-:Y:S01]  /*2450*/  @!P1 IADD3 R203, R171, -c[0x0][0x214], R64 ;  /* 0x80008500abcb9a10 */ /* 0x000fe20007ffe040 */
[----:B------:R-:W-:Y:S01]  /*2460*/  BAR.SYNC.DEFER_BLOCKING 0x0 ;  /* 0x0000000000007b1d */ /* 0x000fe20000010000 */
[----:B------:R-:W-:Y:S01]  /*2470*/  LOP3.LUT R208, R239, R187, RZ, 0x3c, !PT ;  /* 0x000000bbefd07212 */ /* 0x000fe200078e3cff */
[----:B------:R-:W-:Y:S01]  /*2480*/  IMAD.SHL.U32 R207, R202, 0x2, RZ ;  /* 0x00000002cacf7824 */ /* 0x000fe200078e00ff */
[----:B------:R-:W-:Y:S01]  /*2490*/  @!P1 IADD3 R204, R204, UR10, R203 ;  /* 0x0000000acccc9c10 */ /* 0x000fe2000fffe0cb */
[----:B------:R-:W-:Y:S01]  /*24a0*/  IMAD.WIDE.U32 R224, R224, -0x2daee0ad, RZ ;  /* 0xd2511f53e0e07825 */ /* 0x000fe200078e00ff */
[----:B------:R-:W-:Y:S02]  /*24b0*/  LOP3.LUT R203, R194, UR45, RZ, 0x3c, !PT ;  /* 0x0000002dc2cb7c12 */ /* 0x000fe4000f8e3cff */
[----:B------:R-:W-:Y:S01]  /*24c0*/  IADD3 R205, R207, 0x1, RZ ;  /* 0x00000001cfcd7810 */ /* 0x000fe20007ffe0ff */
[----:B------:R-:W-:Y:S01]  /*24d0*/  IMAD.WIDE.U32 R208, R208, -0x2daee0ad, RZ ;  /* 0xd2511f53d0d07825 */ /* 0x000fe200078e00ff */
[C---:B------:R-:W-:Y:S02]  /*24e0*/  LOP3.LUT R206, R195.reuse, UR27, R207, 0x96, !PT ;  /* 0x0000001bc3ce7c12 */ /* 0x040fe4000f8e96cf */
[----:B------:R-:W-:Y:S01]  /*24f0*/  LOP3.LUT R222, R195, UR27, R205, 0x96, !PT ;  /* 0x0000001bc3de7c12 */ /* 0x000fe2000f8e96cd */
[----:B------:R-:W-:Y:S01]  /*2500*/  FMUL.FTZ R202, R190, 1.4426950216293334961 ;  /* 0x3fb8aa3bbeca7820 */ /* 0x000fe20000410000 */
[C---:B------:R-:W-:Y:S01]  /*2510*/  LOP3.LUT R232, R203.reuse, R225, RZ, 0x3c, !PT ;  /* 0x000000e1cbe87212 */ /* 0x040fe200078e3cff */
[----:B------:R-:W-:Y:S01]  /*2520*/  IMAD.WIDE.U32 R206, R206, -0x326172a9, RZ ;  /* 0xcd9e8d57cece7825 */ /* 0x000fe200078e00ff */
[----:B------:R-:W-:Y:S02]  /*2530*/  LOP3.LUT R230, R203, R209, RZ, 0x3c, !PT ;  /* 0x000000d1cbe67212 */ /* 0x000fe400078e3cff */
[----:B------:R-:W-:Y:S01]  /*2540*/  @!P1 IMNMX R229, R204, UR10, PT ;  /* 0x0000000acce59c17 */ /* 0x000fe2000b800200 */
[----:B------:R-:W-:Y:S01]  /*2550*/  IMAD.U32 R220, RZ, RZ, UR25 ;  /* 0x00000019ffdc7e24 */ /* 0x000fe2000f8e00ff */
[C---:B------:R-:W-:Y:S01]  /*2560*/  LOP3.LUT R236, R207.reuse, UR21, R234, 0x96, !PT ;  /* 0x00000015cfec7c12 */ /* 0x040fe2000f8e96ea */
[----:B------:R-:W-:Y:S01]  /*2570*/  IMAD.WIDE.U32 R222, R222, -0x326172a9, RZ ;  /* 0xcd9e8d57dede7825 */ /* 0x000fe200078e00ff */
[----:B------:R-:W-:Y:S02]  /*2580*/  LOP3.LUT R240, R207, UR21, R238, 0x96, !PT ;  /* 0x00000015cff07c12 */ /* 0x000fe4000f8e96ee */
[----:B------:R-:W-:Y:S01]  /*2590*/  @!P1 IADD3 R228, R204, 0x8, RZ ;  /* 0x00000008cce49810 */ /* 0x000fe20007ffe0ff */
[----:B------:R-:W-:Y:S01]  /*25a0*/  LDSM.16.M88.4 R100, [R160] ;  /* 0x00000000a064783b */ /* 0x000fe20000000200 */
[C---:B------:R-:W-:Y:S01]  /*25b0*/  LOP3.LUT R234, R223.reuse, UR21, R234, 0x96, !PT ;  /* 0x00000015dfea7c12 */ /* 0x040fe2000f8e96ea */
[----:B------:R-:W-:Y:S01]  /*25c0*/  IMAD.WIDE.U32 R232, R232, -0x326172a9, RZ ;  /* 0xcd9e8d57e8e87825 */ /* 0x000fe200078e00ff */
[----:B------:R-:W-:Y:S02]  /*25d0*/  LOP3.LUT R238, R223, UR21, R238, 0x96, !PT ;  /* 0x00000015dfee7c12 */ /* 0x000fe4000f8e96ee */
[----:B------:R-:W-:Y:S01]  /*25e0*/  @!P1 IMNMX R228, R228, UR10, PT ;  /* 0x0000000ae4e49c17 */ /* 0x000fe2000b800200 */
[----:B------:R-:W-:Y:S01]  /*25f0*/  IMAD.WIDE.U32 R230, R230, -0x326172a9, RZ ;  /* 0xcd9e8d57e6e67825 */ /* 0x000fe200078e00ff */
[--C-:B------:R-:W-:Y:S01]  /*2600*/  LOP3.LUT R227, R233, UR20, R206.reuse, 0x96, !PT ;  /* 0x00000014e9e37c12 */ /* 0x100fe2000f8e96ce */
[----:B------:R-:W1:Y:S01]  /*2610*/  LDSM.16.M88.4 R104, [R166+0x6000] ;  /* 0x00600000a668783b */ /* 0x000e620000000200 */
[----:B------:R-:W-:Y:S01]  /*2620*/  @!P1 IADD3 R221, R204, 0x40, RZ ;  /* 0x00000040ccdd9810 */ /* 0x000fe20007ffe0ff */
[----:B------:R-:W-:Y:S01]  /*2630*/  FMUL.FTZ R205, R189, 1.4426950216293334961 ;  /* 0x3fb8aa3bbdcd7820 */ /* 0x000fe20000410000 */
[----:B------:R-:W-:Y:S01]  /*2640*/  LOP3.LUT R223, R231, UR20, R206, 0x96, !PT ;  /* 0x00000014e7df7c12 */ /* 0x000fe2000f8e96ce */
[----:B------:R-:W-:Y:S01]  /*2650*/  IMAD.WIDE.U32 R236, R236, -0x2daee0ad, RZ ;  /* 0xd2511f53ecec7825 */ /* 0x000fe200078e00ff */
[----:B------:R-:W-:Y:S02]  /*2660*/  @!P1 IMNMX R221, R221, UR10, PT ;  /* 0x0000000adddd9c17 */ /* 0x000fe4000b800200 */
[----:B------:R-:W-:Y:S01]  /*2670*/  LOP3.LUT R225, R233, UR20, R222, 0x96, !PT ;  /* 0x00000014e9e17c12 */ /* 0x000fe2000f8e96de */
[----:B------:R-:W3:Y:S01]  /*2680*/  LDSM.16.M88.4 R108, [R160+0x1000] ;  /* 0x00100000a06c783b */ /* 0x000ee20000000200 */
[----:B------:R-:W-:Y:S01]  /*2690*/  LOP3.LUT R226, R237, UR19, R224, 0x96, !PT ;  /* 0x00000013ede27c12 */ /* 0x000fe2000f8e96e0 */
[----:B------:R-:W-:Y:S01]  /*26a0*/  IMAD.WIDE.U32 R234, R234, -0x2daee0ad, RZ ;  /* 0xd2511f53eaea7825 */ /* 0x000fe200078e00ff */
[----:B------:R-:W-:Y:S03]  /*26b0*/  LOP3.LUT R222, R231, UR20, R222, 0x96, !PT ;  /* 0x00000014e7de7c12 */ /* 0x000fe6000f8e96de */
[----:B------:R-:W-:Y:S01]  /*26c0*/  IMAD.WIDE.U32 R248, R223, -0x2daee0ad, RZ ;  /* 0xd2511f53dff87825 */ /* 0x000fe200078e00ff */
[----:B------:R-:W-:Y:S01]  /*26d0*/  LOP3.LUT R224, R235, UR19, R224, 0x96, !PT ;  /* 0x00000013ebe07c12 */ /* 0x000fe2000f8e96e0 */
[----:B------:R-:W4:Y:S01]  /*26e0*/  LDSM.16.M88.4 R112, [R166+0x6400] ;  /* 0x00640000a670783b */ /* 0x000f220000000200 */
[----:B------:R-:W-:Y:S01]  /*26f0*/  @!P1 IADD3 R235, R204, 0x48, RZ ;  /* 0x00000048cceb9810 */ /* 0x000fe20007ffe0ff */
[----:B------:R-:W-:Y:S03]  /*2700*/  IMAD.WIDE.U32 R240, R240, -0x2daee0ad, RZ ;  /* 0xd2511f53f0f07825 */ /* 0x000fe600078e00ff */
[----:B------:R-:W-:Y:S01]  /*2710*/  @!P1 IMNMX R235, R235, UR10, PT ;  /* 0x0000000aebeb9c17 */ /* 0x000fe2000b800200 */
[----:B------:R-:W-:Y:S01]  /*2720*/  IMAD.WIDE.U32 R238, R238, -0x2daee0ad, RZ ;  /* 0xd2511f53eeee7825 */ /* 0x000fe200078e00ff */
[--C-:B------:R-:W-:Y:S01]  /*2730*/  LOP3.LUT R233, R241, UR19, R208.reuse, 0x96, !PT ;  /* 0x00000013f1e97c12 */ /* 0x100fe2000f8e96d0 */
[----:B------:R-:W2:Y:S02]  /*2740*/  LDSM.16.M88.4 R116, [R166+0x6800] ;  /* 0x00680000a674783b */ /* 0x000ea40000000200 */
[----:B------:R-:W-:Y:S01]  /*2750*/  IMAD.WIDE.U32 R250, R222, -0x2daee0ad, RZ ;  /* 0xd2511f53defa7825 */ /* 0x000fe200078e00ff */
[----:B------:R-:W-:Y:S03]  /*2760*/  LOP3.LUT R231, R239, UR19, R208, 0x96, !PT ;  /* 0x00000013efe77c12 */ /* 0x000fe6000f8e96d0 */
[----:B------:R-:W-:Y:S01]  /*2770*/  IMAD.WIDE.U32 R246, R225, -0x2daee0ad, RZ ;  /* 0xd2511f53e1f67825 */ /* 0x000fe200078e00ff */
[----:B------:R-:W-:Y:S01]  /*2780*/  LOP3.LUT R225, R249, UR17, R240, 0x96, !PT ;  /* 0x00000011f9e17c12 */ /* 0x000fe2000f8e96f0 */
[----:B------:R-:W2:Y:S03]  /*2790*/  LDSM.16.M88.4 R120, [R166+0x6c00] ;  /* 0x006c0000a678783b */ /* 0x000ea60000000200 */
[----:B------:R-:W-:Y:S01]  /*27a0*/  LOP3.LUT R234, R247, UR17, R234, 0x96, !PT ;  /* 0x00000011f7ea7c12 */ /* 0x000fe2000f8e96ea */
[-C--:B-1----:R-:W-:Y:S04]  /*27b0*/  HMMA.16816.F32 R4, R100, R104.reuse, RZ ;  /* 0x000000686404723c */ /* 0x082fe800000018ff */
[----:B------:R-:W1:Y:S04]  /*27c0*/  @!P1 S2R R193, SR_TID.X ;  /* 0x0000000000c19919 */ /* 0x000e680000002100 */
[C---:B---3--:R-:W-:Y:S08]  /*27d0*/  HMMA.16816.F32 R8, R108.reuse, R104, RZ ;  /* 0x000000686c08723c */ /* 0x048ff000000018ff */
[-C--:B------:R-:W-:Y:S08]  /*27e0*/  HMMA.16816.F32 R12, R108, R106.reuse, RZ ;  /* 0x0000006a6c0c723c */ /* 0x080ff000000018ff */
[C---:B------:R-:W-:Y:S01]  /*27f0*/  HMMA.16816.F32 R16, R100.reuse, R106, RZ ;  /* 0x0000006a6410723c */ /* 0x040fe200000018ff */
[----:B------:R-:W-:Y:S03]  /*2800*/  LDSM.16.M88.4 R104, [R170] ;  /* 0x00000000aa68783b */ /* 0x000fe60000000200 */
[----:B-1----:R-:W-:Y:S04]  /*2810*/  @!P1 IMAD.SHL.U32 R193, R193, 0x2, RZ ;  /* 0x00000002c1c19824 */ /* 0x002fe800078e00ff */
[-C--:B----4-:R-:W-:Y:S01]  /*2820*/  HMMA.16816.F32 R20, R100, R112.reuse, RZ ;  /* 0x000000706414723c */ /* 0x090fe200000018ff */
[----:B------:R-:W-:Y:S05]  /*2830*/  @!P1 LOP3.LUT R193, R193, 0x6, RZ, 0xc0, !PT ;  /* 0x00000006c1c19812 */ /* 0x000fea00078ec0ff */
[----:B------:R-:W-:Y:S02]  /*2840*/  @!P1 IMAD R193, R172, 0x40, R193 ;  /* 0x00000040acc19824 */ /* 0x000fe400078e02c1 */
[C---:B------:R-:W-:Y:S04]  /*2850*/  HMMA.16816.F32 R24, R108.reuse, R112, RZ ;  /* 0x000000706c18723c */ /* 0x040fe800000018ff */
[----:B------:R-:W-:Y:S02]  /*2860*/  @!P1 IMAD R220, R220, 0x80, R193 ;  /* 0x00000080dcdc9824 */ /* 0x000fe400078e02c1 */
[----:B------:R-:W-:Y:S02]  /*2870*/  FMUL.FTZ R193, R191, 1.4426950216293334961 ;  /* 0x3fb8aa3bbfc17820 */ /* 0x000fe40000410000 */
[-C--:B------:R-:W-:Y:S01]  /*2880*/  HMMA.16816.F32 R28, R108, R114.reuse, RZ ;  /* 0x000000726c1c723c */ /* 0x080fe200000018ff */
[C---:B------:R-:W-:Y:S02]  /*2890*/  @!P1 ISETP.GE.AND P3, PT, R220.reuse, R229, PT ;  /* 0x000000e5dc00920c */ /* 0x040fe40003f66270 */
[C---:B------:R-:W-:Y:S02]  /*28a0*/  @!P1 ISETP.GE.AND P4, PT, R220.reuse, R235, PT ;  /* 0x000000ebdc00920c */ /* 0x040fe40003f86270 */
[C---:B------:R-:W-:Y:S02]  /*28b0*/  @!P1 IADD3 R206, R220.reuse, 0x1, RZ ;  /* 0x00000001dcce9810 */ /* 0x040fe40007ffe0ff */
[C---:B------:R-:W-:Y:S01]  /*28c0*/  @!P1 IADD3 R208, R220.reuse, 0x9, RZ ;  /* 0x00000009dcd09810 */ /* 0x040fe20007ffe0ff */
[C---:B------:R-:W-:Y:S01]  /*28d0*/  HMMA.16816.F32 R32, R100.reuse, R114, RZ ;  /* 0x000000726420723c */ /* 0x040fe200000018ff */
[C---:B------:R-:W-:Y:S01]  /*28e0*/  @!P1 IADD3 R212, R220.reuse, 0x10, RZ ;  /* 0x00000010dcd49810 */ /* 0x040fe20007ffe0ff */
[----:B------:R-:W1:Y:S02]  /*28f0*/  LDSM.16.M88.4 R112, [R159+0x6000] ;  /* 0x006000009f70783b */ /* 0x000e640000000200 */
[C---:B------:R-:W-:Y:S02]  /*2900*/  @!P1 IADD3 R218, R220.reuse, 0x20, RZ ;  /* 0x00000020dcda9810 */ /* 0x040fe40007ffe0ff */
[C---:B------:R-:W-:Y:S02]  /*2910*/  @!P1 IADD3 R216, R220.reuse, 0x21, RZ ;  /* 0x00000021dcd89810 */ /* 0x040fe40007ffe0ff */
[C---:B------:R-:W-:Y:S01]  /*2920*/  @!P1 IADD3 R242, R220.reuse, 0x30, RZ ;  /* 0x00000030dcf29810 */ /* 0x040fe20007ffe0ff */
[-C--:B--2---:R-:W-:Y:S03]  /*2930*/  HMMA.16816.F32 R36, R100, R116.reuse, RZ ;  /* 0x000000746424723c */ /* 0x084fe600000018ff */
[----:B------:R-:W-:Y:S05]  /*2940*/  @!P1 IADD3 R244, R220, 0x39, RZ ;  /* 0x00000039dcf49810 */ /* 0x000fea0007ffe0ff */
[C---:B------:R-:W-:Y:S08]  /*2950*/  HMMA.16816.F32 R40, R108.reuse, R116, RZ ;  /* 0x000000746c28723c */ /* 0x040ff000000018ff */
[-C--:B------:R-:W-:Y:S08]  /*2960*/  HMMA.16816.F32 R44, R108, R118.reuse, RZ ;  /* 0x000000766c2c723c */ /* 0x080ff000000018ff */
[C---:B------:R-:W-:Y:S08]  /*2970*/  HMMA.16816.F32 R48, R100.reuse, R118, RZ ;  /* 0x000000766430723c */ /* 0x040ff000000018ff */
[-C--:B------:R-:W-:Y:S08]  /*2980*/  HMMA.16816.F32 R52, R100, R120.reuse, RZ ;  /* 0x000000786434723c */ /* 0x080ff000000018ff */
[C---:B------:R-:W-:Y:S08]  /*2990*/  HMMA.16816.F32 R56, R108.reuse, R120, RZ ;  /* 0x000000786c38723c */ /* 0x040ff000000018ff */
[-C--:B------:R-:W-:Y:S01]  /*29a0*/  HMMA.16816.F32 R60, R108, R122.reuse, RZ ;  /* 0x0000007a6c3c723c */ /* 0x080fe200000018ff */
[----:B------:R-:W-:Y:S07]  /*29b0*/  LDSM.16.M88.4 R108, [R159+0x6400] ;  /* 0x006400009f6c783b */ /* 0x000fee0000000200 */
[----:B------:R-:W-:Y:S01]  /*29c0*/  HMMA.16816.F32 R64, R100, R122, RZ ;  /* 0x0000007a6440723c */ /* 0x000fe200000018ff */
[----:B------:R-:W2:Y:S06]  /*29d0*/  LDSM.16.M88.4 R100, [R170+0x1000] ;  /* 0x00100000aa64783b */ /* 0x000eac0000000200 */
[----:B------:R-:W-:Y:S01]  /*29e0*/  FSEL R122, R193, RZ, P2 ;  /* 0x000000ffc17a7208 */ /* 0x000fe20001000000 */
[-C--:B-1----:R-:W-:Y:S01]  /*29f0*/  HMMA.16816.F32 R4, R104, R112.reuse, R4 ;  /* 0x000000706804723c */ /* 0x082fe20000001804 */
[----:B------:R-:W-:Y:S11]  /*2a00*/  @!P1 ISETP.GE.AND P2, PT, R206, R229, PT ;  /* 0x000000e5ce00920c */ /* 0x000ff60003f46270 */
[----:B------:R-:W-:Y:S11]  /*2a10*/  @!UPT UIADD3 URZ, URZ, URZ, URZ ;  /* 0x0000003f3f3ff290 */ /* 0x000ff6000fffe03f */
[----:B------:R-:W-:Y:S01]  /*2a20*/  @!UPT UIADD3 URZ, URZ, URZ, URZ ;  /* 0x0000003f3f3ff290 */ /* 0x000fe2000fffe03f */
[----:B------:R-:W-:Y:S02]  /*2a30*/  @!P1 FSEL R4, R4, -INF , !P3 ;  /* 0xff80000004049808 */ /* 0x000fe40005800000 */
[----:B------:R-:W-:Y:S02]  /*2a40*/  @!P1 FSEL R5, R5, -INF , !P2 ;  /* 0xff80000005059808 */ /* 0x000fe40005000000 */
[-C--:B------:R-:W-:Y:S01]  /*2a50*/  @!P1 ISETP.GE.AND P2, PT, R220, R228.reuse, PT ;  /* 0x000000e4dc00920c */ /* 0x080fe20003f46270 */
[--C-:B------:R-:W-:Y:S01]  /*2a60*/  FFMA.FTZ R193, R4, c[0x0][0x23c], -R122.reuse ;  /* 0x00008f0004c17a23 */ /* 0x100fe2000001087a */
[----:B------:R-:W-:Y:S01]  /*2a70*/  FSEL R4, R202, RZ, P0 ;  /* 0x000000ffca047208 */ /* 0x000fe20000000000 */
[----:B------:R-:W-:Y:S01]  /*2a80*/  FFMA.FTZ R202, R5, c[0x0][0x23c], -R122 ;  /* 0x00008f0005ca7a23 */ /* 0x000fe2000001087a */
[-C--:B------:R-:W-:Y:S01]  /*2a90*/  @!P1 ISETP.GE.AND P0, PT, R206, R228.reuse, PT ;  /* 0x000000e4ce00920c */ /* 0x080fe20003f06270 */
[C---:B--2---:R-:W-:Y:S01]  /*2aa0*/  HMMA.16816.F32 R8, R100.reuse, R112, R8 ;  /* 0x000000706408723c */ /* 0x044fe20000001808 */
[----:B------:R-:W-:Y:S01]  /*2ab0*/  @!P1 FSEL R6, R6, -INF , !P2 ;  /* 0xff80000006069808 */ /* 0x000fe20005000000 */
[----:B------:R-:W-:Y:S01]  /*2ac0*/  MUFU.EX2 R193, R193 ;  /* 0x000000c100c17308 */ /* 0x000fe20000000800 */
[----:B------:R-:W-:Y:S02]  /*2ad0*/  @!P1 FSEL R7, R7, -INF , !P0 ;  /* 0xff80000007079808 */ /* 0x000fe40004000000 */
[----:B------:R-:W-:Y:S01]  /*2ae0*/  FSETP.NEU.FTZ.AND P0, PT, R189, -INF , PT ;  /* 0xff800000bd00780b */ /* 0x000fe20003f1d000 */
[--C-:B------:R-:W-:Y:S01]  /*2af0*/  FFMA.FTZ R203, R6, c[0x0][0x23c], -R4.reuse ;  /* 0x00008f0006cb7a23 */ /* 0x100fe20000010804 */
[-C--:B------:R-:W-:Y:S01]  /*2b00*/  @!P1 ISETP.GE.AND P2, PT, R220, R221.reuse, PT ;  /* 0x000000dddc00920c */ /* 0x080fe20003f46270 */
[-C--:B------:R-:W-:Y:S01]  /*2b10*/  HMMA.16816.F32 R12, R100, R114.reuse, R12 ;  /* 0x00000072640c723c */ /* 0x080fe2000000180c */
[----:B------:R-:W-:Y:S02]  /*2b20*/  FSEL R5, R205, RZ, P0 ;  /* 0x000000ffcd057208 */ /* 0x000fe40000000000 */
[----:B------:R-:W-:Y:S01]  /*2b30*/  FSETP.NEU.FTZ.AND P3, PT, R188, -INF , PT ;  /* 0xff800000bc00780b */ /* 0x000fe20003f7d000 */
[----:B------:R-:W-:Y:S01]  /*2b40*/  FFMA.FTZ R207, R7, c[0x0][0x23c], -R4 ;  /* 0x00008f0007cf7a23 */ /* 0x000fe20000010804 */
[----:B------:R-:W-:Y:S01]  /*2b50*/  @!P1 ISETP.GE.AND P0, PT, R206, R221, PT ;  /* 0x000000ddce00920c */ /* 0x000fe20003f06270 */
[----:B------:R-:W-:Y:S01]  /*2b60*/  FMUL.FTZ R205, R188, 1.4426950216293334961 ;  /* 0x3fb8aa3bbccd7820 */ /* 0x000fe20000410000 */
[----:B------:R-:W-:Y:S01]  /*2b70*/  MUFU.EX2 R202, R202 ;  /* 0x000000ca00ca7308 */ /* 0x000fe20000000800 */
[C---:B------:R-:W-:Y:S01]  /*2b80*/  HMMA.16816.F32 R16, R104.reuse, R114, R16 ;  /* 0x000000726810723c */ /* 0x040fe20000001810 */
[----:B------:R-:W1:Y:S03]  /*2b90*/  LDSM.16.M88.4 R112, [R159+0x6800] ;  /* 0x006800009f70783b */ /* 0x000e660000000200 */
[----:B------:R-:W-:Y:S04]  /*2ba0*/  FSEL R6, R205, RZ, P3 ;  /* 0x000000ffcd067208 */ /* 0x000fe80001800000 */
[----:B------:R-:W-:Y:S01]  /*2bb0*/  @!P1 FSEL R8, R8, -INF , !P2 ;  /* 0xff80000008089808 */ /* 0x000fe20005000000 */
[-C--:B------:R-:W-:Y:S01]  /*2bc0*/  HMMA.16816.F32 R20, R104, R108.reuse, R20 ;  /* 0x0000006c6814723c */ /* 0x080fe20000001814 */
[----:B------:R-:W-:Y:S01]  /*2bd0*/  @!P1 ISETP.GE.AND P2, PT, R206, R235, PT ;  /* 0x000000ebce00920c */ /* 0x000fe20003f46270 */
[----:B------:R2:W-:Y:S01]  /*2be0*/  MUFU.EX2 R204, R207 ;  /* 0x000000cf00cc7308 */ /* 0x0005e20000000800 */
[----:B------:R-:W-:Y:S01]  /*2bf0*/  @!P1 IADD3 R206, R220, 0x8, RZ ;  /* 0x00000008dcce9810 */ /* 0x000fe20007ffe0ff */
[--C-:B------:R-:W-:Y:S01]  /*2c00*/  FFMA.FTZ R210, R8, c[0x0][0x23c], -R5.reuse ;  /* 0x00008f0008d27a23 */ /* 0x100fe20000010805 */
[----:B------:R-:W-:Y:S02]  /*2c10*/  @!P1 FSEL R9, R9, -INF , !P0 ;  /* 0xff80000009099808 */ /* 0x000fe40004000000 */
[C---:B------:R-:W-:Y:S01]  /*2c20*/  @!P1 ISETP.GE.AND P0, PT, R206.reuse, R221, PT ;  /* 0x000000ddce00920c */ /* 0x040fe20003f06270 */
[C---:B------:R-:W-:Y:S01]  /*2c30*/  HMMA.16816.F32 R24, R100.reuse, R108, R24 ;  /* 0x0000006c6418723c */ /* 0x040fe20000001818 */
[C---:B------:R-:W-:Y:S02]  /*2c40*/  @!P1 ISETP.GE.AND P5, PT, R206.reuse, R235, PT ;  /* 0x000000ebce00920c */ /* 0x040fe40003fa6270 */
[----:B------:R-:W-:Y:S01]  /*2c50*/  @!P1 ISETP.GE.AND P6, PT, R206, R229, PT ;  /* 0x000000e5ce00920c */ /* 0x000fe20003fc6270 */
[----:B------:R3:W-:Y:S01]  /*2c60*/  MUFU.EX2 R205, R210 ;  /* 0x000000d200cd7308 */ /* 0x0007e20000000800 */
[----:B------:R-:W-:Y:S01]  /*2c70*/  @!P1 FSEL R12, R12, -INF , !P0 ;  /* 0xff8000000c0c9808 */ /* 0x000fe20004000000 */
[--C-:B------:R-:W-:Y:S01]  /*2c80*/  FFMA.FTZ R209, R9, c[0x0][0x23c], -R5.reuse ;  /* 0x00008f0009d17a23 */ /* 0x100fe20000010805 */
[----:B------:R-:W-:Y:S01]  /*2c90*/  @!P1 FSEL R10, R10, -INF , !P4 ;  /* 0xff8000000a0a9808 */ /* 0x000fe20006000000 */
[-C--:B------:R-:W-:Y:S01]  /*2ca0*/  HMMA.16816.F32 R28, R100, R110.reuse, R28 ;  /* 0x0000006e641c723c */ /* 0x080fe2000000181c */
[C---:B------:R-:W-:Y:S02]  /*2cb0*/  @!P1 ISETP.GE.AND P4, PT, R208.reuse, R221, PT ;  /* 0x000000ddd000920c */ /* 0x040fe40003f86270 */
[C---:B------:R-:W-:Y:S02]  /*2cc0*/  @!P1 ISETP.GE.AND P0, PT, R208.reuse, R229, PT ;  /* 0x000000e5d000920c */ /* 0x040fe40003f06270 */
[----:B------:R-:W-:Y:S01]  /*2cd0*/  @!P1 FSEL R11, R11, -INF , !P2 ;  /* 0xff8000000b0b9808 */ /* 0x000fe20005000000 */
[----:B------:R-:W-:Y:S01]  /*2ce0*/  MUFU.EX2 R203, R203 ;  /* 0x000000cb00cb7308 */ /* 0x000fe20000000800 */
[C---:B------:R-:W-:Y:S01]  /*2cf0*/  @!P1 ISETP.GE.AND P2, PT, R208.reuse, R235, PT ;  /* 0x000000ebd000920c */ /* 0x040fe20003f46270 */
[C---:B------:R-:W-:Y:S01]  /*2d00*/  HMMA.16816.F32 R32, R104.reuse, R110, R32 ;  /* 0x0000006e6820723c */ /* 0x040fe20000001820 */
[----:B------:R-:W-:Y:S01]  /*2d10*/  @!P1 FSEL R13, R13, -INF , !P4 ;  /* 0xff8000000d0d9808 */ /* 0x000fe20006000000 */
[----:B------:R-:W4:Y:S01]  /*2d20*/  LDSM.16.M88.4 R108, [R159+0x6c00] ;  /* 0x006c00009f6c783b */ /* 0x000f220000000200 */
[-C--:B------:R-:W-:Y:S01]  /*2d30*/  @!P1 ISETP.GE.AND P4, PT, R208, R228.reuse, PT ;  /* 0x000000e4d000920c */ /* 0x080fe20003f86270 */
[--C-:B--2---:R-:W-:Y:S01]  /*2d40*/  FFMA.FTZ R207, R10, c[0x0][0x23c], -R6.reuse ;  /* 0x00008f000acf7a23 */ /* 0x104fe20000010806 */
[----:B------:R-:W-:Y:S01]  /*2d50*/  @!P1 FSEL R14, R14, -INF , !P5 ;  /* 0xff8000000e0e9808 */ /* 0x000fe20006800000 */
[--C-:B------:R-:W-:Y:S01]  /*2d60*/  FFMA.FTZ R208, R11, c[0x0][0x23c], -R6.reuse ;  /* 0x00008f000bd07a23 */ /* 0x100fe20000010806 */
[----:B------:R-:W-:Y:S01]  /*2d70*/  @!P1 ISETP.GE.AND P5, PT, R212, R229, PT ;  /* 0x000000e5d400920c */ /* 0x000fe20003fa6270 */
[-C--:B-1----:R-:W-:Y:S01]  /*2d80*/  HMMA.16816.F32 R36, R104, R112.reuse, R36 ;  /* 0x000000706824723c */ /* 0x082fe20000001824 */
[-C--:B------:R-:W-:Y:S01]  /*2d90*/  @!P1 ISETP.GE.AND P3, PT, R206, R228.reuse, PT ;  /* 0x000000e4ce00920c */ /* 0x080fe20003f66270 */
[----:B------:R-:W-:Y:S02]  /*2da0*/  MUFU.EX2 R207, R207 ;  /* 0x000000cf00cf7308 */ /* 0x000fe40000000800 */
[----:B---3--:R-:W-:Y:S01]  /*2db0*/  @!P1 IADD3 R210, R220, 0x11, RZ ;  /* 0x00000011dcd29810 */ /* 0x008fe20007ffe0ff */
[--C-:B------:R-:W-:Y:S01]  /*2dc0*/  FFMA.FTZ R211, R14, c[0x0][0x23c], -R6.reuse ;  /* 0x00008f000ed37a23 */ /* 0x100fe20000010806 */
[----:B------:R-:W-:Y:S01]  /*2dd0*/  @!P1 FSEL R15, R15, -INF , !P2 ;  /* 0xff8000000f0f9808 */ /* 0x000fe20005000000 */
[----:B------:R-:W-:Y:S01]  /*2de0*/  IMAD.WIDE.U32 R10, R225, -0x326172a9, RZ ;  /* 0xcd9e8d57e10a7825 */ /* 0x000fe200078e00ff */
[-C--:B------:R-:W-:Y:S01]  /*2df0*/  @!P1 ISETP.GE.AND P2, PT, R212, R228.reuse, PT ;  /* 0x000000e4d400920c */ /* 0x080fe20003f46270 */
[C---:B------:R-:W-:Y:S03]  /*2e00*/  HMMA.16816.F32 R40, R100.reuse, R112, R40 ;  /* 0x000000706428723c */ /* 0x040fe60000001828 */
[----:B------:R-:W-:Y:S01]  /*2e10*/  @!P1 FSEL R16, R16, -INF , !P6 ;  /* 0xff80000010109808 */ /* 0x000fe20007000000 */
[----:B------:R-:W-:Y:S01]  /*2e20*/  FFMA.FTZ R214, R15, c[0x0][0x23c], -R6 ;  /* 0x00008f000fd67a23 */ /* 0x000fe20000010806 */
[----:B------:R-:W-:Y:S01]  /*2e30*/  @!P1 ISETP.GE.AND P6, PT, R212, R221, PT ;  /* 0x000000ddd400920c */ /* 0x000fe20003fc6270 */
[----:B------:R1:W-:Y:S01]  /*2e40*/  MUFU.EX2 R206, R209 ;  /* 0x000000d100ce7308 */ /* 0x0003e20000000800 */
[----:B------:R-:W-:Y:S01]  /*2e50*/  @!P1 FSEL R17, R17, -INF , !P0 ;  /* 0xff80000011119808 */ /* 0x000fe20004000000 */
[-C--:B------:R-:W-:Y:S01]  /*2e60*/  HMMA.16816.F32 R44, R100, R114.reuse, R44 ;  /* 0x00000072642c723c */ /* 0x080fe2000000182c */
[----:B------:R-:W-:Y:S02]  /*2e70*/  @!P1 FSEL R24, R24, -INF , !P6 ;  /* 0xff80000018189808 */ /* 0x000fe40007000000 */
[----:B------:R-:W-:Y:S01]  /*2e80*/  @!P1 ISETP.GE.AND P0, PT, R212, R235, PT ;  /* 0x000000ebd400920c */ /* 0x000fe20003f06270 */
[----:B------:R-:W-:Y:S01]  /*2e90*/  FFMA.FTZ R213, R16, c[0x0][0x23c], -R122 ;  /* 0x00008f0010d57a23 */ /* 0x000fe2000001087a */
[----:B------:R-:W-:Y:S01]  /*2ea0*/  @!P1 FSEL R19, R19, -INF , !P4 ;  /* 0xff80000013139808 */ /* 0x000fe20006000000 */
[----:B------:R-:W-:Y:S01]  /*2eb0*/  IMAD.WIDE.U32 R14, R231, -0x326172a9, RZ ;  /* 0xcd9e8d57e70e7825 */ /* 0x000fe200078e00ff */
[-C--:B------:R-:W-:Y:S01]  /*2ec0*/  @!P1 ISETP.GE.AND P4, PT, R210, R228.reuse, PT ;  /* 0x000000e4d200920c */ /* 0x080fe20003f86270 */
[C---:B------:R-:W-:Y:S01]  /*2ed0*/  HMMA.16816.F32 R48, R104.reuse, R114, R48 ;  /* 0x000000726830723c */ /* 0x040fe20000001830 */
[----:B------:R-:W-:Y:S01]  /*2ee0*/  @!P1 FSEL R20, R20, -INF , !P5 ;  /* 0xff80000014149808 */ /* 0x000fe20006800000 */
[----:B------:R-:W-:Y:S01]  /*2ef0*/  MUFU.EX2 R211, R211 ;  /* 0x000000d300d37308 */ /* 0x000fe20000000800 */
[----:B------:R-:W-:Y:S01]  /*2f00*/  @!P1 ISETP.GE.AND P5, PT, R210, R221, PT ;  /* 0x000000ddd200920c */ /* 0x000fe20003fa6270 */
[----:B------:R-:W-:Y:S01]  /*2f10*/  FFMA.FTZ R215, R19, c[0x0][0x23c], -R4 ;  /* 0x00008f0013d77a23 */ /* 0x000fe20000010804 */
[----:B------:R-:W-:Y:S01]  /*2f20*/  @!P1 IADD3 R212, R220, 0x18, RZ ;  /* 0x00000018dcd49810 */ /* 0x000fe20007ffe0ff */
[----:B------:R-:W-:Y:S01]  /*2f30*/  FFMA.FTZ R217, R20, c[0x0][0x23c], -R122 ;  /* 0x00008f0014d97a23 */ /* 0x000fe2000001087a */
[----:B------:R-:W-:Y:S02]  /*2f40*/  @!P1 FSEL R25, R25, -INF , !P5 ;  /* 0xff80000019199808 */ /* 0x000fe40006800000 */
[----:B------:R-:W-:Y:S01]  /*2f50*/  @!P1 FSEL R18, R18, -INF , !P3 ;  /* 0xff80000012129808 */ /* 0x000fe20005800000 */
[-C--:B----4-:R-:W-:Y:S01]  /*2f60*/  HMMA.16816.F32 R52, R104, R108.reuse, R52 ;  /* 0x0000006c6834723c */ /* 0x090fe20000001834 */
[----:B------:R-:W-:Y:S01]  /*2f70*/  @!P1 ISETP.GE.AND P3, PT, R210, R229, PT ;  /* 0x000000e5d200920c */ /* 0x000fe20003f66270 */
[----:B------:R-:W-:Y:S01]  /*2f80*/  MUFU.EX2 R213, R213 ;  /* 0x000000d500d57308 */ /* 0x000fe20000000800 */
[----:B------:R-:W-:Y:S01]  /*2f90*/  @!P1 FSEL R22, R22, -INF , !P2 ;  /* 0xff80000016169808 */ /* 0x000fe20005000000 */
[--C-:B-1----:R-:W-:Y:S01]  /*2fa0*/  FFMA.FTZ R209, R12, c[0x0][0x23c], -R5.reuse ;  /* 0x00008f000cd17a23 */ /* 0x102fe20000010805 */
[C---:B------:R-:W-:Y:S02]  /*2fb0*/  @!P1 ISETP.GE.AND P2, PT, R212.reuse, R221, PT ;  /* 0x000000ddd400920c */ /* 0x040fe40003f46270 */
[----:B------:R-:W-:Y:S01]  /*2fc0*/  @!P1 FSEL R23, R23, -INF , !P4 ;  /* 0xff80000017179808 */ /* 0x000fe20006000000 */
[C---:B------:R-:W-:Y:S01]  /*2fd0*/  HMMA.16816.F32 R56, R100.reuse, R108, R56 ;  /* 0x0000006c6438723c */ /* 0x040fe20000001838 */
[C---:B------:R-:W-:Y:S02]  /*2fe0*/  @!P1 ISETP.GE.AND P4, PT, R212.reuse, R235, PT ;  /* 0x000000ebd400920c */ /* 0x040fe40003f86270 */
[-C--:B------:R-:W-:Y:S01]  /*2ff0*/  @!P1 ISETP.GE.AND P6, PT, R212, R229.reuse, PT ;  /* 0x000000e5d400920c */ /* 0x080fe20003fc6270 */
[--C-:B------:R-:W-:Y:S01]  /*3000*/  FFMA.FTZ R237, R23, c[0x0][0x23c], -R4.reuse ;  /* 0x00008f0017ed7a23 */ /* 0x100fe20000010804 */
[----:B------:R-:W-:Y:S01]  /*3010*/  @!P1 FSEL R28, R28, -INF , !P2 ;  /* 0xff8000001c1c9808 */ /* 0x000fe20005000000 */
[----:B------:R-:W-:Y:S01]  /*3020*/  FFMA.FTZ R219, R22, c[0x0][0x23c], -R4 ;  /* 0x00008f0016db7a23 */ /* 0x000fe20000010804 */
[-C--:B------:R-:W-:Y:S01]  /*3030*/  @!P1 ISETP.GE.AND P5, PT, R212, R228.reuse, PT ;  /* 0x000000e4d400920c */ /* 0x080fe20003fa6270 */
[-C--:B------:R-:W-:Y:S01]  /*3040*/  HMMA.16816.F32 R60, R100, R110.reuse, R60 ;  /* 0x0000006e643c723c */ /* 0x080fe2000000183c */
[----:B------:R-:W-:Y:S01]  /*3050*/  @!P1 FSEL R30, R30, -INF , !P4 ;  /* 0xff8000001e1e9808 */ /* 0x000fe20006000000 */
[----:B------:R-:W-:Y:S01]  /*3060*/  MUFU.EX2 R209, R209 ;  /* 0x000000d100d17308 */ /* 0x000fe20000000800 */
[----:B------:R-:W-:Y:S01]  /*3070*/  @!P1 ISETP.GE.AND P4, PT, R218, R229, PT ;  /* 0x000000e5da00920c */ /* 0x000fe20003f86270 */
[--C-:B------:R-:W-:Y:S01]  /*3080*/  FFMA.FTZ R225, R28, c[0x0][0x23c], -R5.reuse ;  /* 0x00008f001ce17a23 */ /* 0x100fe20000010805 */
[----:B------:R-:W-:Y:S01]  /*3090*/  @!P1 IADD3 R212, R220, 0x19, RZ ;  /* 0x00000019dcd49810 */ /* 0x000fe20007ffe0ff */
[----:B------:R-:W-:Y:S01]  /*30a0*/  IMAD.WIDE.U32 R22, R233, -0x326172a9, RZ ;  /* 0xcd9e8d57e9167825 */ /* 0x000fe200078e00ff */
[----:B------:R-:W-:Y:S01]  /*30b0*/  @!P1 FSEL R21, R21, -INF , !P3 ;  /* 0xff80000015159808 */ /* 0x000fe20005800000 */
[----:B------:R-:W-:Y:S01]  /*30c0*/  HMMA.16816.F32 R64, R104, R110, R64 ;  /* 0x0000006e6840723c */ /* 0x000fe20000001840 */
[----:B------:R-:W-:Y:S02]  /*30d0*/  @!P1 ISETP.GE.AND P3, PT, R210, R235, PT ;  /* 0x000000ebd200920c */ /* 0x000fe40003f66270 */
[----:B------:R-:W-:Y:S01]  /*30e0*/  @!P1 ISETP.GE.AND P2, PT, R212, R229, PT ;  /* 0x000000e5d400920c */ /* 0x000fe20003f46270 */
[--C-:B------:R-:W-:Y:S01]  /*30f0*/  FFMA.FTZ R210, R13, c[0x0][0x23c], -R5.reuse ;  /* 0x00008f000dd27a23 */ /* 0x100fe20000010805 */
[----:B------:R-:W-:Y:S01]  /*3100*/  @!P1 FSEL R26, R26, -INF , !P0 ;  /* 0xff8000001a1a9808 */ /* 0x000fe20004000000 */
[----:B------:R-:W-:Y:S01]  /*3110*/  MUFU.EX2 R208, R208 ;  /* 0x000000d000d07308 */ /* 0x000fe20000000800 */
[C---:B------:R-:W-:Y:S01]  /*3120*/  @!P1 ISETP.GE.AND P0, PT, R212.reuse, R221, PT ;  /* 0x000000ddd400920c */ /* 0x040fe20003f06270 */
[----:B------:R-:W-:Y:S01]  /*3130*/  IMAD.U32 R110, RZ, RZ, UR24 ;  /* 0x00000018ff6e7e24 */ /* 0x000fe2000f8e00ff */
[----:B------:R-:W-:Y:S02]  /*3140*/  @!P1 FSEL R27, R27, -INF , !P3 ;  /* 0xff8000001b1b9808 */ /* 0x000fe40005800000 */
[----:B------:R-:W-:Y:S01]  /*3150*/  @!P1 ISETP.GE.AND P3, PT, R212, R235, PT ;  /* 0x000000ebd400920c */ /* 0x000fe20003f66270 */
[----:B------:R-:W-:Y:S01]  /*3160*/  FFMA.FTZ R223, R26, c[0x0][0x23c], -R6 ;  /* 0x00008f001adf7a23 */ /* 0x000fe20000010806 */
[----:B------:R-:W-:Y:S01]  /*3170*/  @!P1 FSEL R32, R32, -INF , !P6 ;  /* 0xff80000020209808 */ /* 0x000fe20007000000 */
[----:B------:R-:W-:Y:S01]  /*3180*/  IMAD.U32 R111, RZ, RZ, UR23 ;  /* 0x00000017ff6f7e24 */ /* 0x000fe2000f8e00ff */
[----:B------:R-:W-:Y:S01]  /*3190*/  @!P1 FSEL R29, R29, -INF , !P0 ;  /* 0xff8000001d1d9808 */ /* 0x000fe20004000000 */
[----:B------:R-:W1:Y:S01]  /*31a0*/  MUFU.EX2 R215, R215 ;  /* 0x000000d700d77308 */ /* 0x000e620000000800 */
[-C--:B------:R-:W-:Y:S02]  /*31b0*/  @!P1 ISETP.GE.AND P0, PT, R212, R228.reuse, PT ;  /* 0x000000e4d400920c */ /* 0x080fe40003f06270 */
[----:B------:R-:W-:Y:S02]  /*31c0*/  @!P1 FSEL R31, R31, -INF , !P3 ;  /* 0xff8000001f1f9808 */ /* 0x000fe40005800000 */
[CC--:B------:R-:W-:Y:S02]  /*31d0*/  @!P1 ISETP.GE.AND P3, PT, R218.reuse, R228.reuse, PT ;  /* 0x000000e4da00920c */ /* 0x0c0fe40003f66270 */
[C---:B------:R-:W-:Y:S02]  /*31e0*/  @!P1 ISETP.GE.AND P6, PT, R218.reuse, R221, PT ;  /* 0x000000ddda00920c */ /* 0x040fe40003fc6270 */
[----:B------:R-:W-:Y:S01]  /*31f0*/  @!P1 FSEL R33, R33, -INF , !P2 ;  /* 0xff80000021219808 */ /* 0x000fe20005000000 */
[----:B------:R2:W-:Y:S01]  /*3200*/  MUFU.EX2 R212, R214 ;  /* 0x000000d600d47308 */ /* 0x0005e20000000800 */
[----:B------:R-:W-:Y:S02]  /*3210*/  @!P1 ISETP.GE.AND P2, PT, R218, R235, PT ;  /* 0x000000ebda00920c */ /* 0x000fe40003f46270 */
[----:B------:R-:W-:Y:S02]  /*3220*/  @!P1 FSEL R34, R34, -INF , !P5 ;  /* 0xff80000022229808 */ /* 0x000fe40006800000 */
[C---:B------:R-:W-:Y:S02]  /*3230*/  @!P1 ISETP.GE.AND P5, PT, R216.reuse, R229, PT ;  /* 0x000000e5d800920c */ /* 0x040fe40003fa6270 */
[----:B------:R-:W-:Y:S02]  /*3240*/  @!P1 FSEL R35, R35, -INF , !P0 ;  /* 0xff80000023239808 */ /* 0x000fe40004000000 */
[-C--:B------:R-:W-:Y:S01]  /*3250*/  @!P1 ISETP.GE.AND P0, PT, R216, R228.reuse, PT ;  /* 0x000000e4d800920c */ /* 0x080fe20003f06270 */
[----:B------:R-:W-:Y:S01]  /*3260*/  MUFU.EX2 R225, R225 ;  /* 0x000000e100e17308 */ /* 0x000fe20000000800 */
[----:B------:R-:W-:Y:S01]  /*3270*/  @!P1 FSEL R36, R36, -INF , !P4 ;  /* 0xff80000024249808 */ /* 0x000fe20006000000 */
[--C-:B------:R-:W-:Y:S01]  /*3280*/  FFMA.FTZ R35, R35, c[0x0][0x23c], -R4.reuse ;  /* 0x00008f0023237a23 */ /* 0x100fe20000010804 */
[----:B------:R-:W-:Y:S02]  /*3290*/  @!P1 ISETP.GE.AND P4, PT, R216, R221, PT ;  /* 0x000000ddd800920c */ /* 0x000fe40003f86270 */
[----:B------:R-:W-:Y:S02]  /*32a0*/  @!P1 IADD3 R218, R220, 0x28, RZ ;  /* 0x00000028dcda9810 */ /* 0x000fe40007ffe0ff */
[----:B------:R-:W-:Y:S02]  /*32b0*/  @!P1 FSEL R37, R37, -INF , !P5 ;  /* 0xff80000025259808 */ /* 0x000fe40006800000 */
[----:B------:R-:W-:Y:S01]  /*32c0*/  @!P1 ISETP.GE.AND P5, PT, R216, R235, PT ;  /* 0x000000ebd800920c */ /* 0x000fe20003fa6270 */
[----:B------:R-:W-:Y:S01]  /*32d0*/  FFMA.FTZ R216, R18, c[0x0][0x23c], -R4 ;  /* 0x00008f0012d87a23 */ /* 0x000fe20000010804 */
[----:B------:R-:W-:Y:S01]  /*32e0*/  @!P1 FSEL R38, R38, -INF , !P3 ;  /* 0xff80000026269808 */ /* 0x000fe20005800000 */
[----:B------:R-:W-:Y:S01]  /*32f0*/  IMAD.WIDE.U32 R18, R224, -0x326172a9, RZ ;  /* 0xcd9e8d57e0127825 */ /* 0x000fe200078e00ff */
[C---:B------:R-:W-:Y:S01]  /*3300*/  @!P1 ISETP.GE.AND P3, PT, R218.reuse, R221, PT ;  /* 0x000000ddda00920c */ /* 0x040fe20003f66270 */
[----:B------:R-:W3:Y:S01]  /*3310*/  MUFU.EX2 R210, R210 ;  /* 0x000000d200d27308 */ /* 0x000ee20000000800 */
[----:B------:R-:W-:Y:S01]  /*3320*/  @!P1 FSEL R39, R39, -INF , !P0 ;  /* 0xff80000027279808 */ /* 0x000fe20004000000 */
[----:B------:R-:W-:Y:S01]  /*3330*/  FFMA.FTZ R224, R27, c[0x0][0x23c], -R6 ;  /* 0x00008f001be07a23 */ /* 0x000fe20000010806 */
[----:B------:R-:W-:Y:S01]  /*3340*/  @!P1 ISETP.GE.AND P0, PT, R218, R235, PT ;  /* 0x000000ebda00920c */ /* 0x000fe20003f06270 */
[----:B--2---:R-:W-:Y:S01]  /*3350*/  FFMA.FTZ R214, R17, c[0x0][0x23c], -R122 ;  /* 0x00008f0011d67a23 */ /* 0x004fe2000001087a */
[----:B------:R-:W-:Y:S01]  /*3360*/  @!P1 FSEL R40, R40, -INF , !P6 ;  /* 0xff80000028289808 */ /* 0x000fe20007000000 */
[--C-:B------:R-:W-:Y:S01]  /*3370*/  FFMA.FTZ R38, R38, c[0x0][0x23c], -R4.reuse ;  /* 0x00008f0026267a23 */ /* 0x100fe20000010804 */
[----:B------:R-:W-:Y:S01]  /*3380*/  @!P1 ISETP.GE.AND P6, PT, R218, R229, PT ;  /* 0x000000e5da00920c */ /* 0x000fe20003fc6270 */
[----:B------:R-:W-:Y:S01]  /*3390*/  FFMA.FTZ R39, R39, c[0x0][0x23c], -R4 ;  /* 0x00008f0027277a23 */ /* 0x000fe20000010804 */
[----:B------:R-:W-:Y:S01]  /*33a0*/  @!P1 FSEL R41, R41, -INF , !P4 ;  /* 0xff80000029299808 */ /* 0x000fe20006000000 */
[--C-:B------:R-:W-:Y:S01]  /*33b0*/  FFMA.FTZ R40, R40, c[0x0][0x23c], -R5.reuse ;  /* 0x00008f0028287a23 */ /* 0x100fe20000010805 */
[-C--:B------:R-:W-:Y:S01]  /*33c0*/  @!P1 ISETP.GE.AND P4, PT, R218, R228.reuse, PT ;  /* 0x000000e4da00920c */ /* 0x080fe20003f86270 */
[----:B------:R-:W2:Y:S01]  /*33d0*/  MUFU.EX2 R214, R214 ;  /* 0x000000d600d67308 */ /* 0x000ea20000000800 */
[----:B------:R-:W-:Y:S01]  /*33e0*/  @!P1 IADD3 R218, R220, 0x29, RZ ;  /* 0x00000029dcda9810 */ /* 0x000fe20007ffe0ff */
[--C-:B------:R-:W-:Y:S01]  /*33f0*/  FFMA.FTZ R41, R41, c[0x0][0x23c], -R5.reuse ;  /* 0x00008f0029297a23 */ /* 0x100fe20000010805 */
[----:B------:R-:W-:Y:S02]  /*3400*/  @!P1 FSEL R43, R43, -INF , !P5 ;  /* 0xff8000002b2b9808 */ /* 0x000fe40006800000 */
[----:B------:R-:W-:Y:S02]  /*3410*/  @!P1 ISETP.GE.AND P5, PT, R218, R235, PT ;  /* 0x000000ebda00920c */ /* 0x000fe40003fa6270 */
[----:B------:R-:W-:Y:S01]  /*3420*/  @!P1 FSEL R44, R44, -INF , !P3 ;  /* 0xff8000002c2c9808 */ /* 0x000fe20005800000 */
[--C-:B------:R-:W-:Y:S01]  /*3430*/  FFMA.FTZ R43, R43, c[0x0][0x23c], -R6.reuse ;  /* 0x00008f002b2b7a23 */ /* 0x100fe20000010806 */
[----:B------:R-:W-:Y:S01]  /*3440*/  @!P1 ISETP.GE.AND P3, PT, R218, R229, PT ;  /* 0x000000e5da00920c */ /* 0x000fe20003f66270 */
[----:B------:R-:W-:Y:S01]  /*3450*/  MUFU.EX2 R224, R224 ;  /* 0x000000e000e07308 */ /* 0x000fe20000000800 */
[----:B------:R-:W-:Y:S01]  /*3460*/  @!P1 FSEL R42, R42, -INF , !P2 ;  /* 0xff8000002a2a9808 */ /* 0x000fe20005000000 */
[--C-:B------:R-:W-:Y:S01]  /*3470*/  FFMA.FTZ R44, R44, c[0x0][0x23c], -R5.reuse ;  /* 0x00008f002c2c7a23 */ /* 0x100fe20000010805 */
[----:B------:R-:W-:Y:S02]  /*3480*/  @!P1 ISETP.GE.AND P2, PT, R218, R221, PT ;  /* 0x000000ddda00920c */ /* 0x000fe40003f46270 */
[----:B------:R-:W-:Y:S01]  /*3490*/  @!P1 FSEL R46, R46, -INF , !P0 ;  /* 0xff8000002e2e9808 */ /* 0x000fe20004000000 */
[--C-:B------:R-:W-:Y:S01]  /*34a0*/  FFMA.FTZ R42, R42, c[0x0][0x23c], -R6.reuse ;  /* 0x00008f002a2a7a23 */ /* 0x100fe20000010806 */
[----:B------:R-:W-:Y:S02]  /*34b0*/  @!P1 ISETP.GE.AND P0, PT, R242, R229, PT ;  /* 0x000000e5f200920c */ /* 0x000fe40003f06270 */
[----:B------:R-:W-:Y:S01]  /*34c0*/  @!P1 FSEL R47, R47, -INF , !P5 ;  /* 0xff8000002f2f9808 */ /* 0x000fe20006800000 */
[--C-:B------:R-:W-:Y:S01]  /*34d0*/  FFMA.FTZ R46, R46, c[0x0][0x23c], -R6.reuse ;  /* 0x00008f002e2e7a23 */ /* 0x100fe20000010806 */
[-C--:B------:R-:W-:Y:S01]  /*34e0*/  @!P1 ISETP.GE.AND P5, PT, R242, R228.reuse, PT ;  /* 0x000000e4f200920c */ /* 0x080fe20003fa6270 */
[----:B------:R-:W-:Y:S01]  /*34f0*/  MUFU.EX2 R216, R216 ;  /* 0x000000d800d87308 */ /* 0x000fe20000000800 */
[----:B------:R-:W-:Y:S01]  /*3500*/  @!P1 FSEL R48, R48, -INF , !P6 ;  /* 0xff80000030309808 */ /* 0x000fe20007000000 */
[----:B------:R-:W-:Y:S01]  /*3510*/  FFMA.FTZ R47, R47, c[0x0][0x23c], -R6 ;  /* 0x00008f002f2f7a23 */ /* 0x000fe20000010806 */
[C---:B------:R-:W-:Y:S02]  /*3520*/  @!P1 ISETP.GE.AND P6, PT, R242.reuse, R221, PT ;  /* 0x000000ddf200920c */ /* 0x040fe40003fc6270 */
[----:B------:R-:W-:Y:S02]  /*3530*/  @!P1 FSEL R49, R49, -INF , !P3 ;  /* 0xff80000031319808 */ /* 0x000fe40005800000 */
[----:B------:R-:W-:Y:S02]  /*3540*/  @!P1 ISETP.GE.AND P3, PT, R242, R235, PT ;  /* 0x000000ebf200920c */ /* 0x000fe40003f66270 */
[----:B------:R-:W-:Y:S01]  /*3550*/  @!P1 IADD3 R242, R220, 0x31, RZ ;  /* 0x00000031dcf29810 */ /* 0x000fe20007ffe0ff */
[----:B------:R-:W-:Y:S01]  /*3560*/  MUFU.EX2 R217, R217 ;  /* 0x000000d900d97308 */ /* 0x000fe20000000800 */
[----:B------:R-:W-:Y:S02]  /*3570*/  @!P1 FSEL R45, R45, -INF , !P2 ;  /* 0xff8000002d2d9808 */ /* 0x000fe40005000000 */
[-C--:B------:R-:W-:Y:S01]  /*3580*/  @!P1 ISETP.GE.AND P2, PT, R218, R228.reuse, PT ;  /* 0x000000e4da00920c */ /* 0x080fe20003f46270 */
[--C-:B------:R-:W-:Y:S01]  /*3590*/  FFMA.FTZ R218, R21, c[0x0][0x23c], -R122.reuse ;  /* 0x00008f0015da7a23 */ /* 0x100fe2000001087a */
[----:B------:R-:W-:Y:S01]  /*35a0*/  @!P1 FSEL R50, R50, -INF , !P4 ;  /* 0xff80000032329808 */ /* 0x000fe20006000000 */
[--C-:B------:R-:W-:Y:S01]  /*35b0*/  FFMA.FTZ R45, R45, c[0x0][0x23c], -R5.reuse ;  /* 0x00008f002d2d7a23 */ /* 0x100fe20000010805 */
[C---:B------:R-:W-:Y:S02]  /*35c0*/  @!P1 ISETP.GE.AND P4, PT, R242.reuse, R229, PT ;  /* 0x000000e5f200920c */ /* 0x040fe40003f86270 */
[----:B------:R-:W-:Y:S01]  /*35d0*/  @!P1 FSEL R51, R51, -INF , !P2 ;  /* 0xff80000033339808 */ /* 0x000fe20005000000 */
[----:B------:R-:W-:Y:S01]  /*35e0*/  MUFU.EX2 R218, R218 ;  /* 0x000000da00da7308 */ /* 0x000fe20000000800 */
[-C--:B------:R-:W-:Y:S02]  /*35f0*/  @!P1 ISETP.GE.AND P2, PT, R242, R228.reuse, PT ;  /* 0x000000e4f200920c */ /* 0x080fe40003f46270 */
[----:B------:R-:W-:Y:S02]  /*3600*/  @!P1 FSEL R52, R52, -INF , !P0 ;  /* 0xff80000034349808 */ /* 0x000fe40004000000 */
[C---:B------:R-:W-:Y:S02]  /*3610*/  @!P1 ISETP.GE.AND P0, PT, R242.reuse, R221, PT ;  /* 0x000000ddf200920c */ /* 0x040fe40003f06270 */
[----:B------:R-:W-:Y:S02]  /*3620*/  @!P1 FSEL R53, R53, -INF , !P4 ;  /* 0xff80000035359808 */ /* 0x000fe40006000000 */
[----:B------:R-:W-:Y:S01]  /*3630*/  @!P1 ISETP.GE.AND P4, PT, R242, R235, PT ;  /* 0x000000ebf200920c */ /* 0x000fe20003f86270 */
[----:B------:R-:W-:Y:S01]  /*3640*/  MUFU.EX2 R219, R219 ;  /* 0x000000db00db7308 */ /* 0x000fe20000000800 */
[----:B------:R-:W-:Y:S01]  /*3650*/  @!P1 IADD3 R242, R220, 0x38, RZ ;  /* 0x00000038dcf29810 */ /* 0x000fe20007ffe0ff */
[----:B------:R-:W-:Y:S01]  /*3660*/  FFMA.FTZ R53, R53, c[0x0][0x23c], -R122 ;  /* 0x00008f0035357a23 */ /* 0x000fe2000001087a */
[----:B------:R-:W-:Y:S02]  /*3670*/  @!P1 FSEL R54, R54, -INF , !P5 ;  /* 0xff80000036369808 */ /* 0x000fe40006800000 */
[----:B------:R-:W-:Y:S02]  /*3680*/  @!P1 ISETP.GE.AND P5, PT, R242, R221, PT ;  /* 0x000000ddf200920c */ /* 0x000fe40003fa6270 */
[----:B------:R-:W-:Y:S01]  /*3690*/  @!P1 FSEL R56, R56, -INF , !P6 ;  /* 0xff80000038389808 */ /* 0x000fe20007000000 */
[----:B------:R-:W-:Y:S01]  /*36a0*/  FFMA.FTZ R54, R54, c[0x0][0x23c], -R4 ;  /* 0x00008f0036367a23 */ /* 0x000fe20000010804 */
[----:B------:R-:W-:Y:S01]  /*36b0*/  @!P1 ISETP.GE.AND P6, PT, R242, R235, PT ;  /* 0x000000ebf200920c */ /* 0x000fe20003fc6270 */
[----:B------:R-:W-:Y:S01]  /*36c0*/  MUFU.EX2 R220, R237 ;  /* 0x000000ed00dc7308 */ /* 0x000fe20000000800 */
[----:B------:R-:W-:Y:S01]  /*36d0*/  @!P1 FSEL R58, R58, -INF , !P3 ;  /* 0xff8000003a3a9808 */ /* 0x000fe20005800000 */
[--C-:B------:R-:W-:Y:S01]  /*36e0*/  FFMA.FTZ R56, R56, c[0x0][0x23c], -R5.reuse ;  /* 0x00008f0038387a23 */ /* 0x100fe20000010805 */
[----:B------:R-:W-:Y:S02]  /*36f0*/  @!P1 ISETP.GE.AND P3, PT, R242, R229, PT ;  /* 0x000000e5f200920c */ /* 0x000fe40003f66270 */
[----:B------:R-:W-:Y:S01]  /*3700*/  @!P1 FSEL R60, R60, -INF , !P5 ;  /* 0xff8000003c3c9808 */ /* 0x000fe20006800000 */
[----:B------:R-:W-:Y:S01]  /*3710*/  FFMA.FTZ R58, R58, c[0x0][0x23c], -R6 ;  /* 0x00008f003a3a7a23 */ /* 0x000fe20000010806 */
[-C--:B------:R-:W-:Y:S01]  /*3720*/  @!P1 ISETP.GE.AND P5, PT, R242, R228.reuse, PT ;  /* 0x000000e4f200920c */ /* 0x080fe20003fa6270 */
[----:B------:R-:W-:Y:S01]  /*3730*/  IMAD.WIDE.U32 R242, R227, -0x2daee0ad, RZ ;  /* 0xd2511f53e3f27825 */ /* 0x000fe200078e00ff */
[----:B------:R-:W-:Y:S01]  /*3740*/  @!P1 FSEL R55, R55, -INF , !P2 ;  /* 0xff80000037379808 */ /* 0x000fe20005000000 */
[----:B------:R-:W-:Y:S01]  /*3750*/  MUFU.EX2 R117, R56 ;  /* 0x0000003800757308 */ /* 0x000fe20000000800 */
[----:B------:R-:W-:Y:S01]  /*3760*/  @!P1 ISETP.GE.AND P2, PT, R244, R221, PT ;  /* 0x000000ddf400920c */ /* 0x000fe20003f46270 */
[--C-:B------:R-:W-:Y:S01]  /*3770*/  FFMA.FTZ R227, R25, c[0x0][0x23c], -R5.reuse ;  /* 0x00008f0019e37a23 */ /* 0x100fe20000010805 */
[----:B------:R-:W-:Y:S01]  /*3780*/  LOP3.LUT R236, R243, UR17, R236, 0x96, !PT ;  /* 0x00000011f3ec7c12 */ /* 0x000fe2000f8e96ec */
[--C-:B------:R-:W-:Y:S01]  /*3790*/  FFMA.FTZ R60, R60, c[0x0][0x23c], -R5.reuse ;  /* 0x00008f003c3c7a23 */ /* 0x100fe20000010805 */
[----:B------:R-:W-:Y:S01]  /*37a0*/  @!P1 FSEL R57, R57, -INF , !P0 ;  /* 0xff80000039399808 */ /* 0x000fe20004000000 */
[--C-:B------:R-:W-:Y:S01]  /*37b0*/  FFMA.FTZ R221, R24, c[0x0][0x23c], -R5.reuse ;  /* 0x00008f0018dd7a23 */ /* 0x100fe20000010805 */
[C---:B------:R-:W-:Y:S01]  /*37c0*/  @!P1 ISETP.GE.AND P0, PT, R244.reuse, R235, PT ;  /* 0x000000ebf400920c */ /* 0x040fe20003f06270 */
[----:B------:R-:W-:Y:S01]  /*37d0*/  FFMA.FTZ R55, R55, c[0x0][0x23c], -R4 ;  /* 0x00008f0037377a23 */ /* 0x000fe20000010804 */
[----:B------:R-:W-:Y:S01]  /*37e0*/  @!P1 FSEL R59, R59, -INF , !P4 ;  /* 0xff8000003b3b9808 */ /* 0x000fe20006000000 */
[----:B------:R4:W-:Y:S01]  /*37f0*/  MUFU.EX2 R222, R227 ;  /* 0x000000e300de7308 */ /* 0x0009e20000000800 */
[C---:B------:R-:W-:Y:S01]  /*3800*/  @!P1 ISETP.GE.AND P4, PT, R244.reuse, R229, PT ;  /* 0x000000e5f400920c */ /* 0x040fe20003f86270 */
[--C-:B------:R-:W-:Y:S01]  /*3810*/  FFMA.FTZ R57, R57, c[0x0][0x23c], -R5.reuse ;  /* 0x00008f0039397a23 */ /* 0x100fe20000010805 */
[----:B------:R-:W-:Y:S01]  /*3820*/  @!P1 FSEL R61, R61, -INF , !P2 ;  /* 0xff8000003d3d9808 */ /* 0x000fe20005000000 */
[----:B------:R-:W-:Y:S01]  /*3830*/  FFMA.FTZ R59, R59, c[0x0][0x23c], -R6 ;  /* 0x00008f003b3b7a23 */ /* 0x000fe20000010806 */
[----:B------:R-:W-:Y:S01]  /*3840*/  @!P1 ISETP.GE.AND P2, PT, R244, R228, PT ;  /* 0x000000e4f400920c */ /* 0x000fe20003f46270 */
[----:B------:R-:W-:Y:S01]  /*3850*/  IMAD.WIDE.U32 R234, R234, -0x326172a9, RZ ;  /* 0xcd9e8d57eaea7825 */ /* 0x000fe200078e00ff */
[----:B------:R-:W-:Y:S02]  /*3860*/  LOP3.LUT R244, R251, UR17, R238, 0x96, !PT ;  /* 0x00000011fbf47c12 */ /* 0x000fe4000f8e96ee */
[--C-:B------:R-:W-:Y:S01]  /*3870*/  LOP3.LUT R240, R23, UR18, R230.reuse, 0x96, !PT ;  /* 0x0000001217f07c12 */ /* 0x100fe2000f8e96e6 */
[----:B------:R-:W-:Y:S01]  /*3880*/  MUFU.EX2 R123, R60 ;  /* 0x0000003c007b7308 */ /* 0x000fe20000000800 */
[----:B------:R-:W-:Y:S01]  /*3890*/  LOP3.LUT R238, R15, UR18, R230, 0x96, !PT ;  /* 0x000000120fee7c12 */ /* 0x000fe2000f8e96e6 */
[----:B------:R-:W-:Y:S01]  /*38a0*/  IMAD.WIDE.U32 R228, R236, -0x326172a9, RZ ;  /* 0xcd9e8d57ece47825 */ /* 0x000fe200078e00ff */
[----:B------:R-:W-:Y:S02]  /*38b0*/  LOP3.LUT R251, R235, UR16, R18, 0x96, !PT ;  /* 0x00000010ebfb7c12 */ /* 0x000fe4000f8e9612 */
[----:B------:R-:W-:Y:S01]  /*38c0*/  @!P1 FSEL R63, R63, -INF , !P0 ;  /* 0xff8000003f3f9808 */ /* 0x000fe20004000000 */
[----:B------:R-:W-:Y:S01]  /*38d0*/  IMAD.WIDE.U32 R240, R240, -0x2daee0ad, RZ ;  /* 0xd2511f53f0f07825 */ /* 0x000fe200078e00ff */
[----:B------:R-:W-:Y:S02]  /*38e0*/  @!P1 FSEL R66, R66, -INF , !P5 ;  /* 0xff80000042429808 */ /* 0x000fe40006800000 */
[----:B------:R-:W-:Y:S01]  /*38f0*/  @!P1 FSEL R65, R65, -INF , !P4 ;  /* 0xff80000041419808 */ /* 0x000fe20006000000 */
[----:B------:R-:W-:Y:S01]  /*3900*/  IMAD.WIDE.U32 R244, R244, -0x326172a9, RZ ;  /* 0xcd9e8d57f4f47825 */ /* 0x000fe200078e00ff */
[----:B------:R-:W-:Y:S01]  /*3910*/  LOP3.LUT R236, R241, UR15, R248, 0x96, !PT ;  /* 0x0000000ff1ec7c12 */ /* 0x000fe2000f8e96f8 */
[----:B------:R-:W-:Y:S01]  /*3920*/  MUFU.EX2 R118, R57 ;  /* 0x0000003900767308 */ /* 0x000fe20000000800 */
[----:B------:R-:W-:Y:S01]  /*3930*/  @!P1 FSEL R64, R64, -INF , !P3 ;  /* 0xff80000040409808 */ /* 0x000fe20005800000 */
[----:B----4-:R-:W-:Y:S01]  /*3940*/  IMAD.WIDE.U32 R226, R226, -0x326172a9, RZ ;  /* 0xcd9e8d57e2e27825 */ /* 0x010fe200078e00ff */
[----:B------:R-:W-:Y:S02]  /*3950*/  LOP3.LUT R248, R245, UR16, R14, 0x96, !PT ;  /* 0x00000010f5f87c12 */ /* 0x000fe4000f8e960e */
[----:B------:R-:W-:Y:S01]  /*3960*/  @!P1 FSEL R67, R67, -INF , !P2 ;  /* 0xff80000043439808 */ /* 0x000fe20005000000 */
[----:B------:R-:W-:Y:S01]  /*3970*/  FFMA.FTZ R64, R64, c[0x0][0x23c], -R122 ;  /* 0x00008f0040407a23 */ /* 0x000fe2000001087a */
[----:B------:R-:W-:Y:S01]  /*3980*/  LOP3.LUT R231, R227, UR18, R232, 0x96, !PT ;  /* 0x00000012e3e77c12 */ /* 0x000fe2000f8e96e8 */
[----:B------:R-:W-:Y:S01]  /*3990*/  FFMA.FTZ R66, R66, c[0x0][0x23c], -R4 ;  /* 0x00008f0042427a23 */ /* 0x000fe20000010804 */
[----:B------:R-:W-:Y:S01]  /*39a0*/  LOP3.LUT R247, R229, UR16, R226, 0x96, !PT ;  /* 0x00000010e5f77c12 */ /* 0x000fe2000f8e96e2 */
[----:B------:R-:W-:Y:S01]  /*39b0*/  MUFU.EX2 R121, R64 ;  /* 0x0000004000797308 */ /* 0x000fe20000000800 */
[----:B------:R-:W-:Y:S01]  /*39c0*/  LOP3.LUT R232, R19, UR18, R232, 0x96, !PT ;  /* 0x0000001213e87c12 */ /* 0x000fe2000f8e96e8 */
[----:B------:R-:W-:Y:S01]  /*39d0*/  IMAD.WIDE.U32 R230, R231, -0x2daee0ad, RZ ;  /* 0xd2511f53e7e67825 */ /* 0x000fe200078e00ff */
[----:B------:R-:W-:Y:S03]  /*39e0*/  @!P1 FSEL R62, R62, -INF , !P6 ;  /* 0xff8000003e3e9808 */ /* 0x000fe60007000000 */
[----:B------:R-:W-:Y:S01]  /*39f0*/  FFMA.FTZ R235, R31, c[0x0][0x23c], -R6 ;  /* 0x00008f001feb7a23 */ /* 0x000fe20000010806 */
[----:B------:R-:W-:Y:S01]  /*3a00*/  LOP3.LUT R226, R231, UR15, R242, 0x96, !PT ;  /* 0x0000000fe7e27c12 */ /* 0x000fe2000f8e96f2 */
[--C-:B------:R-:W-:Y:S01]  /*3a10*/  FFMA.FTZ R231, R29, c[0x0][0x23c], -R5.reuse ;  /* 0x00008f001de77a23 */ /* 0x100fe20000010805 */
[----:B------:R-:W-:Y:S01]  /*3a20*/  LOP3.LUT R242, R11, UR16, R22, 0x96, !PT ;  /* 0x000000100bf27c12 */ /* 0x000fe2000f8e9616 */
[----:B------:R-:W-:Y:S01]  /*3a30*/  IMAD.WIDE.U32 R18, R232, -0x2daee0ad, RZ ;  /* 0xd2511f53e8127825 */ /* 0x000fe200078e00ff */
[----:B------:R-:W-:Y:S03]  /*3a40*/  MUFU.EX2 R115, R66 ;  /* 0x0000004200737308 */ /* 0x000fe60000000800 */
[----:B------:R-:W-:Y:S01]  /*3a50*/  IMAD.WIDE.U32 R14, R226, -0x326172a9, RZ ;  /* 0xcd9e8d57e20e7825 */ /* 0x000fe200078e00ff */
[----:B------:R-:W-:Y:S03]  /*3a60*/  LOP3.LUT R227, R19, UR15, R246, 0x96, !PT ;  /* 0x0000000f13e37c12 */ /* 0x000fe6000f8e96f6 */
[----:B------:R-:W-:Y:S01]  /*3a70*/  IMAD.WIDE.U32 R238, R238, -0x2daee0ad, RZ ;  /* 0xd2511f53eeee7825 */ /* 0x000fe200078e00ff */
[----:B------:R-:W-:Y:S02]  /*3a80*/  LOP3.LUT R228, R15, UR14, R228, 0x96, !PT ;  /* 0x0000000e0fe47c12 */ /* 0x000fe4000f8e96e4 */
[----:B------:R4:W-:Y:S01]  /*3a90*/  MUFU.EX2 R226, R231 ;  /* 0x000000e700e27308 */ /* 0x0009e20000000800 */
[----:B------:R-:W-:Y:S01]  /*3aa0*/  IMAD.WIDE.U32 R236, R236, -0x326172a9, RZ ;  /* 0xcd9e8d57ecec7825 */ /* 0x000fe200078e00ff */
[----:B------:R-:W-:Y:S03]  /*3ab0*/  LOP3.LUT R233, R239, UR15, R250, 0x96, !PT ;  /* 0x0000000fefe97c12 */ /* 0x000fe6000f8e96fa */
[----:B------:R-:W-:Y:S01]  /*3ac0*/  IMAD.WIDE.U32 R250, R251, -0x2daee0ad, RZ ;  /* 0xd2511f53fbfa7825 */ /* 0x000fe200078e00ff */
[----:B------:R-:W-:Y:S03]  /*3ad0*/  LOP3.LUT R229, R237, UR14, R10, 0x96, !PT ;  /* 0x0000000eede57c12 */ /* 0x000fe6000f8e960a */
[----:B------:R-:W-:Y:S01]  /*3ae0*/  IMAD.WIDE.U32 R246, R247, -0x2daee0ad, RZ ;  /* 0xd2511f53f7f67825 */ /* 0x000fe200078e00ff */
[----:B------:R-:W-:Y:S03]  /*3af0*/  MUFU.EX2 R119, R58 ;  /* 0x0000003a00777308 */ /* 0x000fe60000000800 */
[----:B------:R-:W-:Y:S01]  /*3b00*/  IMAD.WIDE.U32 R22, R228, -0x2daee0ad, RZ ;  /* 0xd2511f53e4167825 */ /* 0x000fe200078e00ff */
[----:B------:R-:W-:Y:S02]  /*3b10*/  LOP3.LUT R232, R247, UR13, R230, 0x96, !PT ;  /* 0x0000000df7e87c12 */ /* 0x000fe4000f8e96e6 */
[----:B------:R-:W-:Y:S01]  /*3b20*/  LOP3.LUT R230, R251, UR13, R18, 0x96, !PT ;  /* 0x0000000dfbe67c12 */ /* 0x000fe2000f8e9612 */
[----:B------:R-:W-:Y:S01]  /*3b30*/  FFMA.FTZ R237, R30, c[0x0][0x23c], -R6 ;  /* 0x00008f001eed7a23 */ /* 0x000fe20000010806 */
[----:B------:R-:W-:Y:S01]  /*3b40*/  LOP3.LUT R252, R22, 0xffff, RZ, 0xc0, !PT ;  /* 0x0000ffff16fc7812 */ /* 0x000fe200078ec0ff */
[----:B------:R-:W-:Y:S01]  /*3b50*/  IMAD.WIDE.U32 R18, R227, -0x326172a9, RZ ;  /* 0xcd9e8d57e3127825 */ /* 0x000fe200078e00ff */
[----:B------:R-:W-:Y:S01]  /*3b60*/  SHF.R.U32.HI R251, RZ, 0x10, R22 ;  /* 0x00000010fffb7819 */ /* 0x000fe20000011616 */
[----:B------:R1:W1:Y:S02]  /*3b70*/  MUFU.EX2 R228, R235 ;  /* 0x000000eb00e47308 */ /* 0x0002640000000800 */
[----:B------:R-:W-:Y:S01]  /*3b80*/  IMAD.WIDE.U32 R242, R242, -0x2daee0ad, RZ ;  /* 0xd2511f53f2f27825 */ /* 0x000fe200078e00ff */
[----:B------:R-:W-:Y:S03]  /*3b90*/  LOP3.LUT R251, R251, 0xff, RZ, 0xc0, !PT ;  /* 0x000000fffbfb7812 */ /* 0x000fe600078ec0ff */
[----:B------:R-:W-:Y:S01]  /*3ba0*/  FFMA.FTZ R5, R61, c[0x0][0x23c], -R5 ;  /* 0x00008f003d057a23 */ /* 0x000fe20000010805 */
[----:B----4-:R-:W-:Y:S01]  /*3bb0*/  LOP3.LUT R231, R243, UR13, R240, 0x96, !PT ;  /* 0x0000000df3e77c12 */ /* 0x010fe2000f8e96f0 */
[----:B------:R-:W-:Y:S01]  /*3bc0*/  IMAD.WIDE.U32 R240, R232, -0x326172a9, RZ ;  /* 0xcd9e8d57e8f07825 */ /* 0x000fe200078e00ff */
[----:B------:R-:W-:Y:S01]  /*3bd0*/  LOP3.LUT R243, R19, UR14, R234, 0x96, !PT ;  /* 0x0000000e13f37c12 */ /* 0x000fe2000f8e96ea */
[----:B------:R4:W-:Y:S02]  /*3be0*/  MUFU.EX2 R227, R237 ;  /* 0x000000ed00e37308 */ /* 0x0009e40000000800 */
[----:B------:R-:W-:Y:S01]  /*3bf0*/  FFMA.FTZ R62, R62, c[0x0][0x23c], -R6 ;  /* 0x00008f003e3e7a23 */ /* 0x000fe20000010806 */
[----:B------:R-:W-:Y:S01]  /*3c00*/  LOP3.LUT R234, R241, UR12, R14, 0x96, !PT ;  /* 0x0000000cf1ea7c12 */ /* 0x000fe2000f8e960e */
[----:B------:R-:W-:Y:S01]  /*3c10*/  IMAD.WIDE.U32 R248, R248, -0x2daee0ad, RZ ;  /* 0xd2511f53f8f87825 */ /* 0x000fe200078e00ff */
[C---:B------:R-:W-:Y:S03]  /*3c20*/  LOP3.LUT R232, R240.reuse, 0xff, RZ, 0xc0, !PT ;  /* 0x000000fff0e87812 */ /* 0x040fe600078ec0ff */
[----:B------:R-:W-:Y:S01]  /*3c30*/  IMAD.WIDE.U32 R14, R229, -0x2daee0ad, RZ ;  /* 0xd2511f53e50e7825 */ /* 0x000fe200078e00ff */
[----:B------:R-:W-:Y:S01]  /*3c40*/  LOP3.LUT R239, R249, UR13, R238, 0x96, !PT ;  /* 0x0000000df9ef7c12 */ /* 0x000fe2000f8e96ee */
[----:B------:R-:W-:Y:S01]  /*3c50*/  MUFU.EX2 R113, R62 ;  /* 0x0000003e00717308 */ /* 0x000fe20000000800 */
[----:B------:R-:W-:Y:S01]  /*3c60*/  LOP3.LUT R238, R240, 0xffff, RZ, 0xc0, !PT ;  /* 0x0000fffff0ee7812 */ /* 0x000fe200078ec0ff */
[----:B------:R-:W-:Y:S01]  /*3c70*/  FFMA.FTZ R6, R63, c[0x0][0x23c], -R6 ;  /* 0x00008f003f067a23 */ /* 0x000fe20000010806 */
[----:B------:R-:W-:Y:S01]  /*3c80*/  LOP3.LUT R247, R15, UR11, R242, 0x96, !PT ;  /* 0x0000000b0ff77c12 */ /* 0x000fe2000f8e96f2 */
[----:B------:R-:W-:Y:S01]  /*3c90*/  FFMA.FTZ R229, R32, c[0x0][0x23c], -R122 ;  /* 0x00008f0020e57a23 */ /* 0x000fe2000001087a */
[----:B-1----:R-:W-:Y:S01]  /*3ca0*/  LOP3.LUT R235, R234, 0xffff, RZ, 0xc0, !PT ;  /* 0x0000ffffeaeb7812 */ /* 0x002fe200078ec0ff */
[----:B------:R-:W-:Y:S01]  /*3cb0*/  IMAD.WIDE.U32 R26, R230, -0x326172a9, RZ ;  /* 0xcd9e8d57e61a7825 */ /* 0x000fe200078e00ff */
[----:B------:R-:W-:Y:S02]  /*3cc0*/  SHF.R.U32.HI R242, RZ, 0x18, R14 ;  /* 0x00000018fff27819 */ /* 0x000fe4000001160e */
[----:B------:R-:W-:Y:S01]  /*3cd0*/  LOP3.LUT R241, R23, UR11, R246, 0x96, !PT ;  /* 0x0000000b17f17c12 */ /* 0x000fe2000f8e96f6 */
[----:B------:R-:W-:Y:S01]  /*3ce0*/  FFMA.FTZ R230, R33, c[0x0][0x23c], -R122 ;  /* 0x00008f0021e67a23 */ /* 0x000fe2000001087a */
[C---:B------:R-:W-:Y:S01]  /*3cf0*/  LOP3.LUT R246, R14.reuse, 0xffff, RZ, 0xc0, !PT ;  /* 0x0000ffff0ef67812 */ /* 0x040fe200078ec0ff */
[----:B------:R-:W-:Y:S01]  /*3d00*/  MUFU.EX2 R170, R59 ;  /* 0x0000003b00aa7308 */ /* 0x000fe20000000800 */
[----:B------:R-:W-:Y:S01]  /*3d10*/  SHF.R.U32.HI R238, RZ, 0x8, R238 ;  /* 0x00000008ffee7819 */ /* 0x000fe200000116ee */
[----:B------:R-:W-:Y:S01]  /*3d20*/  IMAD.WIDE.U32 R10, R233, -0x326172a9, RZ ;  /* 0xcd9e8d57e90a7825 */ /* 0x000fe200078e00ff */
[----:B----4-:R-:W-:Y:S02]  /*3d30*/  LOP3.LUT R237, R14, 0xff, RZ, 0xc0, !PT ;  /* 0x000000ff0eed7812 */ /* 0x010fe400078ec0ff */
[----:B------:R-:W-:Y:S02]  /*3d40*/  SHF.R.U32.HI R233, RZ, 0x18, R240 ;  /* 0x00000018ffe97819 */ /* 0x000fe400000116f0 */
[----:B------:R-:W-:Y:S02]  /*3d50*/  SHF.R.U32.HI R245, RZ, 0x10, R14 ;  /* 0x00000010fff57819 */ /* 0x000fe4000001160e */
[----:B------:R-:W-:Y:S01]  /*3d60*/  ISETP.LE.U32.AND P0, PT, R233, UR4, PT ;  /* 0x00000004e9007c0c */ /* 0x000fe2000bf03070 */
[----:B------:R-:W-:Y:S01]  /*3d70*/  FFMA.FTZ R233, R36, c[0x0][0x23c], -R122 ;  /* 0x00008f0024e97a23 */ /* 0x000fe2000001087a */
[----:B------:R-:W-:Y:S01]  /*3d80*/  LOP3.LUT R15, R22, 0xff, RZ, 0xc0, !PT ;  /* 0x000000ff160f7812 */ /* 0x000fe200078ec0ff */
[----:B------:R-:W-:Y:S01]  /*3d90*/  MUFU.EX2 R221, R221 ;  /* 0x000000dd00dd7308 */ /* 0x000fe20000000800 */
[----:B------:R-:W-:Y:S02]  /*3da0*/  SHF.R.U32.HI R36, RZ, 0x18, R234 ;  /* 0x00000018ff247819 */ /* 0x000fe400000116ea */
[----:B------:R-:W-:Y:S01]  /*3db0*/  SHF.R.U32.HI R14, RZ, 0x18, R22 ;  /* 0x00000018ff0e7819 */ /* 0x000fe20000011616 */
[----:B------:R-:W-:Y:S01]  /*3dc0*/  IMAD.WIDE.U32 R22, R231, -0x326172a9, RZ ;  /* 0xcd9e8d57e7167825 */ /* 0x000fe200078e00ff */
[----:B------:R-:W-:Y:S02]  /*3dd0*/  ISETP.LE.U32.AND P4, PT, R36, UR4, PT ;  /* 0x0000000424007c0c */ /* 0x000fe4000bf83070 */
[----:B------:R-:W-:Y:S01]  /*3de0*/  SHF.R.U32.HI R235, RZ, 0x8, R235 ;  /* 0x00000008ffeb7819 */ /* 0x000fe200000116eb */
[----:B------:R-:W-:Y:S01]  /*3df0*/  FFMA.FTZ R231, R34, c[0x0][0x23c], -R4 ;  /* 0x00008f0022e77a23 */ /* 0x000fe20000010804 */
[----:B------:R-:W-:Y:S01]  /*3e00*/  ISETP.LE.U32.AND P6, PT, R232, UR4, PT ;  /* 0x00000004e8007c0c */ /* 0x000fe2000bfc3070 */
[----:B------:R-:W-:Y:S01]  /*3e10*/  @!P0 FADD.FTZ R215, -R215, -RZ ;  /* 0x800000ffd7d78221 */ /* 0x000fe20000010100 */
[----:B------:R-:W-:Y:S01]  /*3e20*/  LOP3.LUT R235, R235, 0xffff, RZ, 0xc0, !PT ;  /* 0x0000ffffebeb7812 */ /* 0x000fe200078ec0ff */
[----:B------:R-:W-:Y:S01]  /*3e30*/  MUFU.EX2 R114, R5 ;  /* 0x0000000500727308 */ /* 0x000fe20000000800 */
[----:B------:R-:W-:Y:S02]  /*3e40*/  SHF.R.U32.HI R246, RZ, 0x8, R246 ;  /* 0x00000008fff67819 */ /* 0x000fe400000116f6 */
[----:B------:R-:W-:Y:S02]  /*3e50*/  LOP3.LUT R249, R27, UR12, R18, 0x96, !PT ;  /* 0x0000000c1bf97c12 */ /* 0x000fe4000f8e9612 */
[----:B------:R-:W-:Y:S01]  /*3e60*/  ISETP.LE.U32.AND P5, PT, R235, UR4, PT ;  /* 0x00000004eb007c0c */ /* 0x000fe2000bfa3070 */
[----:B------:R-:W-:Y:S01]  /*3e70*/  @!P4 FADD.FTZ R204, -R204, -RZ ;  /* 0x800000ffccccc221 */ /* 0x000fe20000010100 */
[----:B------:R-:W-:Y:S02]  /*3e80*/  LOP3.LUT R21, R23, UR12, R236, 0x96, !PT ;  /* 0x0000000c17157c12 */ /* 0x000fe4000f8e96ec */
[----:B------:R-:W-:Y:S01]  /*3e90*/  LOP3.LUT R246, R246, 0xffff, RZ, 0xc0, !PT ;  /* 0x0000fffff6f67812 */ /* 0x000fe200078ec0ff */
[----:B------:R-:W-:Y:S01]  /*3ea0*/  @!P6 FADD.FTZ R213, -R213, -RZ ;  /* 0x800000ffd5d5e221 */ /* 0x000fe20000010100 */
[C---:B------:R-:W-:Y:S01]  /*3eb0*/  LOP3.LUT R236, R22.reuse, 0xffff, RZ, 0xc0, !PT ;  /* 0x0000ffff16ec7812 */ /* 0x040fe200078ec0ff */
[----:B------:R-:W1:Y:S01]  /*3ec0*/  MUFU.EX2 R229, R229 ;  /* 0x000000e500e57308 */ /* 0x000e620000000800 */
[----:B------:R-:W-:Y:S02]  /*3ed0*/  LOP3.LUT R19, R22, 0xff, RZ, 0xc0, !PT ;  /* 0x000000ff16137812 */ /* 0x000fe400078ec0ff */
[----:B------:R-:W-:Y:S02]  /*3ee0*/  SHF.R.U32.HI R236, RZ, 0x8, R236 ;  /* 0x00000008ffec7819 */ /* 0x000fe400000116ec */
[--C-:B------:R-:W-:Y:S01]  /*3ef0*/  SHF.R.U32.HI R18, RZ, 0x10, R22.reuse ;  /* 0x00000010ff127819 */ /* 0x100fe20000011616 */
[----:B------:R-:W-:Y:S01]  /*3f00*/  @!P5 FADD.FTZ R202, -R202, -RZ ;  /* 0x800000ffcacad221 */ /* 0x000fe20000010100 */
[----:B------:R-:W-:Y:S02]  /*3f10*/  ISETP.LE.U32.AND P4, PT, R19, UR4, PT ;  /* 0x0000000413007c0c */ /* 0x000fe4000bf83070 */
[----:B------:R-:W-:Y:S01]  /*3f20*/  SHF.R.U32.HI R17, RZ, 0x18, R22 ;  /* 0x00000018ff117819 */ /* 0x000fe20000011616 */
[----:B------:R-:W-:Y:S01]  /*3f30*/  MUFU.EX2 R120, R6 ;  /* 0x0000000600787308 */ /* 0x000fe20000000800 */
[----:B------:R-:W-:Y:S02]  /*3f40*/  LOP3.LUT R22, R234, 0xff, RZ, 0xc0, !PT ;  /* 0x000000ffea167812 */ /* 0x000fe400078ec0ff */
[----:B------:R-:W-:Y:S02]  /*3f50*/  SHF.R.U32.HI R235, RZ, 0x10, R21 ;  /* 0x00000010ffeb7819 */ /* 0x000fe40000011615 */
[----:B------:R-:W-:Y:S02]  /*3f60*/  SHF.R.U32.HI R234, RZ, 0x10, R234 ;  /* 0x00000010ffea7819 */ /* 0x000fe400000116ea */
[----:B------:R-:W-:Y:S02]  /*3f70*/  SHF.R.U32.HI R240, RZ, 0x10, R240 ;  /* 0x00000010fff07819 */ /* 0x000fe400000116f0 */
[----:B------:R-:W-:Y:S01]  /*3f80*/  LOP3.LUT R36, R234, 0xff, RZ, 0xc0, !PT ;  /* 0x000000ffea247812 */ /* 0x000fe200078ec0ff */
[----:B------:R-:W-:Y:S01]  /*3f90*/  FFMA.FTZ R234, R37, c[0x0][0x23c], -R122 ;  /* 0x00008f0025ea7a23 */ /* 0x000fe2000001087a */
[----:B------:R-:W-:Y:S01]  /*3fa0*/  LOP3.LUT R37, R21, 0xffff, RZ, 0xc0, !PT ;  /* 0x0000ffff15257812 */ /* 0x000fe200078ec0ff */
[----:B------:R-:W-:Y:S01]  /*3fb0*/  @!P4 FADD.FTZ R209, -R209, -RZ ;  /* 0x800000ffd1d1c221 */ /* 0x000fe20000010100 */
[----:B------:R-:W-:Y:S01]  /*3fc0*/  ISETP.LE.U32.AND P3, PT, R22, UR4, PT ;  /* 0x0000000416007c0c */ /* 0x000fe2000bf63070 */
[----:B------:R-:W-:Y:S01]  /*3fd0*/  MUFU.EX2 R230, R230 ;  /* 0x000000e600e67308 */ /* 0x000fe20000000800 */
[----:B------:R-:W-:Y:S02]  /*3fe0*/  LOP3.LUT R22, R21, 0xff, RZ, 0xc0, !PT ;  /* 0x000000ff15167812 */ /* 0x000fe400078ec0ff */
[----:B------:R-:W-:Y:S02]  /*3ff0*/  SHF.R.U32.HI R37, RZ, 0x8, R37 ;  /* 0x00000008ff257819 */ /* 0x000fe40000011625 */
[----:B------:R-:W-:Y:S02]  /*4000*/  ISETP.LE.U32.AND P1, PT, R22, UR4, PT ;  /* 0x0000000416007c0c */ /* 0x000fe4000bf23070 */
[----:B------:R-:W-:Y:S02]  /*4010*/  LOP3.LUT R37, R37, 0xffff, RZ, 0xc0, !PT ;  /* 0x0000ffff25257812 */ /* 0x000fe400078ec0ff */
[----:B------:R-:W-:Y:S01]  /*4020*/  LOP3.LUT R240, R240, 0xff, RZ, 0xc0, !PT ;  /* 0x000000fff0f07812 */ /* 0x000fe200078ec0ff */
[----:B------:R-:W4:Y:S01]  /*4030*/  MUFU.EX2 R232, R35 ;  /* 0x0000002300e87308 */ /* 0x000f220000000800 */
[----:B------:R-:W-:Y:S01]  /*4040*/  ISETP.LE.U32.AND P5, PT, R37, UR4, PT ;  /* 0x0000000425007c0c */ /* 0x000fe2000bfa3070 */
[----:B------:R-:W-:Y:S01]  /*4050*/  @!P3 FADD.FTZ R193, -R193, -RZ ;  /* 0x800000ffc1c1b221 */ /* 0x000fe20000010100 */
[----:B------:R-:W-:Y:S02]  /*4060*/  LOP3.LUT R37, R18, 0xff, RZ, 0xc0, !PT ;  /* 0x000000ff12257812 */ /* 0x000fe400078ec0ff */
[----:B------:R-:W-:Y:S02]  /*4070*/  ISETP.LE.U32.AND P2, PT, R36, UR4, PT ;  /* 0x0000000424007c0c */ /* 0x000fe4000bf43070 */
[----:B------:R-:W-:Y:S01]  /*4080*/  SHF.R.U32.HI R36, RZ, 0x18, R21 ;  /* 0x00000018ff247819 */ /* 0x000fe20000011615 */
[----:B------:R-:W-:Y:S01]  /*4090*/  @!P1 FADD.FTZ R205, -R205, -RZ ;  /* 0x800000ffcdcd9221 */ /* 0x000fe20000010100 */
[----:B------:R-:W-:Y:S01]  /*40a0*/  LOP3.LUT R235, R235, 0xff, RZ, 0xc0, !PT ;  /* 0x000000ffebeb7812 */ /* 0x000fe200078ec0ff */
[----:B------:R-:W1:Y:S01]  /*40b0*/  MUFU.EX2 R231, R231 ;  /* 0x000000e700e77308 */ /* 0x000e620000000800 */
[----:B------:R-:W-:Y:S02]  /*40c0*/  LOP3.LUT R244, R11, UR14, R244, 0x96, !PT ;  /* 0x0000000e0bf47c12 */ /* 0x000fe4000f8e96f4 */
[----:B------:R-:W-:Y:S01]  /*40d0*/  ISETP.LE.U32.AND P3, PT, R235, UR4, PT ;  /* 0x00000004eb007c0c */ /* 0x000fe2000bf63070 */
[----:B------:R-:W-:Y:S01]  /*40e0*/  @!P5 FADD.FTZ R206, -R206, -RZ ;  /* 0x800000ffceced221 */ /* 0x000fe20000010100 */
[--C-:B------:R-:W-:Y:S01]  /*40f0*/  SHF.R.U32.HI R9, RZ, 0x10, R26.reuse ;  /* 0x00000010ff097819 */ /* 0x100fe2000001161a */
[----:B------:R-:W-:Y:S01]  /*4100*/  IMAD.WIDE.U32 R18, R244, -0x2daee0ad, RZ ;  /* 0xd2511f53f4127825 */ /* 0x000fe200078e00ff */
[----:B------:R-:W-:Y:S02]  /*4110*/  ISETP.LE.U32.AND P5, PT, R37, UR4, PT ;  /* 0x0000000425007c0c */ /* 0x000fe4000bfa3070 */
[----:B------:R-:W-:Y:S01]  /*4120*/  LOP3.LUT R37, R241, 0xffff, RZ, 0xc0, !PT ;  /* 0x0000fffff1257812 */ /* 0x000fe200078ec0ff */
[----:B------:R-:W-:Y:S01]  /*4130*/  @!P2 FADD.FTZ R203, -R203, -RZ ;  /* 0x800000ffcbcba221 */ /* 0x000fe20000010100 */
[----:B------:R-:W-:Y:S01]  /*4140*/  ISETP.LE.U32.AND P2, PT, R36, UR4, PT ;  /* 0x0000000424007c0c */ /* 0x000fe2000bf43070 */
[----:B------:R1:W-:Y:S01]  /*4150*/  MUFU.EX2 R244, R47 ;  /* 0x0000002f00f47308 */ /* 0x0003e20000000800 */
[----:B------:R-:W-:Y:S02]  /*4160*/  LOP3.LUT R7, R26, 0xffff, RZ, 0xc0, !PT ;  /* 0x0000ffff1a077812 */ /* 0x000fe400078ec0ff */
[----:B------:R-:W-:Y:S01]  /*4170*/  LOP3.LUT R36, R236, 0xffff, RZ, 0xc0, !PT ;  /* 0x0000ffffec247812 */ /* 0x000fe200078ec0ff */
[----:B------:R-:W-:Y:S01]  /*4180*/  @!P3 FADD.FTZ R207, -R207, -RZ ;  /* 0x800000ffcfcfb221 */ /* 0x000fe20000010100 */
[----:B------:R-:W-:Y:S02]  /*4190*/  LOP3.LUT R13, R26, 0xff, RZ, 0xc0, !PT ;  /* 0x000000ff1a0d7812 */ /* 0x000fe400078ec0ff */
[----:B------:R-:W-:Y:S01]  /*41a0*/  ISETP.LE.U32.AND P1, PT, R36, UR4, PT ;  /* 0x0000000424007c0c */ /* 0x000fe2000bf23070 */
[----:B------:R-:W-:Y:S01]  /*41b0*/  @!P5 FADD.FTZ R211, -R211, -RZ ;  /* 0x800000ffd3d3d221 */ /* 0x000fe20000010100 */
[----:B------:R-:W-:Y:S01]  /*41c0*/  LOP3.LUT R36, R238, 0xffff, RZ, 0xc0, !PT ;  /* 0x0000ffffee247812 */ /* 0x000fe200078ec0ff */
[----:B------:R-:W-:Y:S01]  /*41d0*/  MUFU.EX2 R235, R38 ;  /* 0x0000002600eb7308 */ /* 0x000fe20000000800 */
[----:B------:R-:W-:Y:S01]  /*41e0*/  ISETP.LE.U32.AND P3, PT, R237, UR4, PT ;  /* 0x00000004ed007c0c */ /* 0x000fe2000bf63070 */
[----:B------:R-:W-:Y:S01]  /*41f0*/  @!P2 FADD.FTZ R208, -R208, -RZ ;  /* 0x800000ffd0d0a221 */ /* 0x000fe20000010100 */
[----:B------:R-:W-:Y:S02]  /*4200*/  SHF.R.U32.HI R11, RZ, 0x18, R26 ;  /* 0x00000018ff0b7819 */ /* 0x000fe4000001161a */
[----:B------:R-:W-:Y:S02]  /*4210*/  ISETP.LE.U32.AND P5, PT, R36, UR4, PT ;  /* 0x0000000424007c0c */ /* 0x000fe4000bfa3070 */
[----:B------:R-:W-:Y:S02]  /*4220*/  SHF.R.U32.HI R37, RZ, 0x8, R37 ;  /* 0x00000008ff257819 */ /* 0x000fe40000011625 */
[----:B------:R-:W-:Y:S01]  /*4230*/  ISETP.LE.U32.AND P4, PT, R242, UR4, PT ;  /* 0x00000004f2007c0c */ /* 0x000fe2000bf83070 */
[----:B------:R4:W-:Y:S01]  /*4240*/  MUFU.EX2 R238, R41 ;  /* 0x0000002900ee7308 */ /* 0x0009e20000000800 */
[----:B------:R-:W-:Y:S01]  /*4250*/  LOP3.LUT R37, R37, 0xffff, RZ, 0xc0, !PT ;  /* 0x0000ffff25257812 */ /* 0x000fe200078ec0ff */
[----:B---3--:R-:W-:Y:S01]  /*4260*/  @!P1 FADD.FTZ R210, -R210, -RZ ;  /* 0x800000ffd2d29221 */ /* 0x008fe20000010100 */
[----:B------:R-:W-:Y:S01]  /*4270*/  ISETP.LE.U32.AND P1, PT, R15, UR4, PT ;  /* 0x000000040f007c0c */ /* 0x000fe2000bf23070 */
[----:B------:R-:W-:Y:S01]  /*4280*/  @!P3 FADD.FTZ R225, -R225, -RZ ;  /* 0x800000ffe1e1b221 */ /* 0x000fe20000010100 */
[----:B------:R-:W-:Y:S02]  /*4290*/  ISETP.LE.U32.AND P2, PT, R17, UR4, PT ;  /* 0x0000000411007c0c */ /* 0x000fe4000bf43070 */
[----:B-1----:R-:W-:Y:S01]  /*42a0*/  SHF.R.U32.HI R47, RZ, 0x18, R18 ;  /* 0x00000018ff2f7819 */ /* 0x002fe20000011612 */
[----:B--2---:R-:W-:Y:S01]  /*42b0*/  @!P5 FADD.FTZ R214, -R214, -RZ ;  /* 0x800000ffd6d6d221 */ /* 0x004fe20000010100 */
[----:B------:R-:W-:Y:S01]  /*42c0*/  ISETP.LE.U32.AND P5, PT, R37, UR4, PT ;  /* 0x0000000425007c0c */ /* 0x000fe2000bfa3070 */
[----:B------:R1:W-:Y:S01]  /*42d0*/  MUFU.EX2 R237, R40 ;  /* 0x0000002800ed7308 */ /* 0x0003e20000000800 */
[----:B------:R-:W-:Y:S01]  /*42e0*/  LOP3.LUT R37, R247, 0xffff, RZ, 0xc0, !PT ;  /* 0x0000fffff7257812 */ /* 0x000fe200078ec0ff */
[----:B------:R-:W-:Y:S03]  /*42f0*/  @!P4 FADD.FTZ R228, -R228, -RZ ;  /* 0x800000ffe4e4c221 */ /* 0x000fe60000010100 */
[----:B------:R-:W-:Y:S01]  /*4300*/  SHF.R.U32.HI R37, RZ, 0x8, R37 ;  /* 0x00000008ff257819 */ /* 0x000fe20000011625 */
[----:B------:R-:W-:Y:S02]  /*4310*/  @!P1 FADD.FTZ R229, -R229, -RZ ;  /* 0x800000ffe5e59221 */ /* 0x000fe40000010100 */
[----:B------:R-:W-:Y:S01]  /*4320*/  @!P2 FADD.FTZ R212, -R212, -RZ ;  /* 0x800000ffd4d4a221 */ /* 0x000fe20000010100 */
[----:B------:R-:W-:Y:S01]  /*4330*/  ISETP.LE.U32.AND P2, PT, R240, UR4, PT ;  /* 0x00000004f0007c0c */ /* 0x000fe2000bf43070 */
[----:B------:R2:W-:Y:S01]  /*4340*/  MUFU.EX2 R236, R39 ;  /* 0x0000002700ec7308 */ /* 0x0005e20000000800 */
[----:B------:R-:W-:Y:S01]  /*4350*/  LOP3.LUT R37, R37, 0xffff, RZ, 0xc0, !PT ;  /* 0x0000ffff25257812 */ /* 0x000fe200078ec0ff */
[----:B------:R-:W-:Y:S01]  /*4360*/  @!P5 FADD.FTZ R218, -R218, -RZ ;  /* 0x800000ffdadad221 */ /* 0x000fe20000010100 */
[----:B----4-:R-:W-:Y:S04]  /*4370*/  LOP3.LUT R41, R247, 0xff, RZ, 0xc0, !PT ;  /* 0x000000fff7297812 */ /* 0x010fe800078ec0ff */
[----:B------:R-:W-:Y:S03]  /*4380*/  ISETP.LE.U32.AND P5, PT, R41, UR4, PT ;  /* 0x0000000429007c0c */ /* 0x000fe6000bfa3070 */
[----:B------:R-:W-:Y:S02]  /*4390*/  MUFU.EX2 R240, R43 ;  /* 0x0000002b00f07308 */ /* 0x000fe40000000800 */
[----:B------:R-:W-:Y:S01]  /*43a0*/  @!P2 FADD.FTZ R216, -R216, -RZ ;  /* 0x800000ffd8d8a221 */ /* 0x000fe20000010100 */
[----:B-1----:R-:W-:Y:S04]  /*43b0*/  LOP3.LUT R40, R241, 0xff, RZ, 0xc0, !PT ;  /* 0x000000fff1287812 */ /* 0x002fe800078ec0ff */
[----:B------:R-:W-:Y:S02]  /*43c0*/  ISETP.LE.U32.AND P6, PT, R40, UR4, PT ;  /* 0x0000000428007c0c */ /* 0x000fe4000bfc3070 */
[--C-:B------:R-:W-:Y:S01]  /*43d0*/  SHF.R.U32.HI R40, RZ, 0x10, R241.reuse ;  /* 0x00000010ff287819 */ /* 0x100fe200000116f1 */
[----:B------:R1:W-:Y:S01]  /*43e0*/  MUFU.EX2 R242, R45 ;  /* 0x0000002d00f27308 */ /* 0x0003e20000000800 */
[----:B------:R-:W-:Y:S01]  /*43f0*/  SHF.R.U32.HI R241, RZ, 0x18, R241 ;  /* 0x00000018fff17819 */ /* 0x000fe200000116f1 */
[----:B------:R-:W-:Y:S01]  /*4400*/  @!P5 FADD.FTZ R221, -R221, -RZ ;  /* 0x800000ffddddd221 */ /* 0x000fe20000010100 */
[----:B------:R-:W-:Y:S01]  /*4410*/  LOP3.LUT R40, R40, 0xff, RZ, 0xc0, !PT ;  /* 0x000000ff28287812 */ /* 0x000fe200078ec0ff */
[----:B--2---:R-:W-:Y:S01]  /*4420*/  IMAD.WIDE.U32 R38, R239, -0x326172a9, RZ ;  /* 0xcd9e8d57ef267825 */ /* 0x004fe200078e00ff */
[----:B------:R-:W-:Y:S02]  /*4430*/  ISETP.LE.U32.AND P2, PT, R241, UR4, PT ;  /* 0x00000004f1007c0c */ /* 0x000fe4000bf43070 */
[----:B------:R-:W-:Y:S02]  /*4440*/  ISETP.LE.U32.AND P0, PT, R40, UR4, PT ;  /* 0x0000000428007c0c */ /* 0x000fe4000bf03070 */
[----:B------:R-:W-:Y:S01]  /*4450*/  LOP3.LUT R36, R39, UR12, R10, 0x96, !PT ;  /* 0x0000000c27247c12 */ /* 0x000fe2000f8e960a */
[----:B------:R-:W-:Y:S01]  /*4460*/  @!P6 FADD.FTZ R217, -R217, -RZ ;  /* 0x800000ffd9d9e221 */ /* 0x000fe20000010100 */
[--C-:B------:R-:W-:Y:S01]  /*4470*/  SHF.R.U32.HI R40, RZ, 0x10, R247.reuse ;  /* 0x00000010ff287819 */ /* 0x100fe200000116f7 */
[----:B------:R2:W-:Y:S01]  /*4480*/  MUFU.EX2 R241, R44 ;  /* 0x0000002c00f17308 */ /* 0x0005e20000000800 */
[----:B------:R-:W-:Y:S01]  /*4490*/  ISETP.LE.U32.AND P6, PT, R14, UR4, PT ;  /* 0x000000040e007c0c */ /* 0x000fe2000bfc3070 */
[----:B------:R-:W-:Y:S01]  /*44a0*/  IMAD.WIDE.U32 R14, R243, -0x2daee0ad, RZ ;  /* 0xd2511f53f30e7825 */ /* 0x000fe200078e00ff */
[----:B------:R-:W-:Y:S02]  /*44b0*/  SHF.R.U32.HI R247, RZ, 0x18, R247 ;  /* 0x00000018fff77819 */ /* 0x000fe400000116f7 */
[----:B------:R-:W-:Y:S01]  /*44c0*/  LOP3.LUT R41, R38, 0xffff, RZ, 0xc0, !PT ;  /* 0x0000ffff26297812 */ /* 0x000fe200078ec0ff */
[----:B------:R-:W-:Y:S01]  /*44d0*/  @!P2 FADD.FTZ R220, -R220, -RZ ;  /* 0x800000ffdcdca221 */ /* 0x000fe20000010100 */
[----:B------:R-:W-:Y:S01]  /*44e0*/  ISETP.LE.U32.AND P2, PT, R37, UR4, PT ;  /* 0x0000000425007c0c */ /* 0x000fe2000bf43070 */
[----:B------:R-:W-:Y:S01]  /*44f0*/  @!P0 FADD.FTZ R219, -R219, -RZ ;  /* 0x800000ffdbdb8221 */ /* 0x000fe20000010100 */
[----:B------:R-:W-:Y:S01]  /*4500*/  ISETP.LE.U32.AND P5, PT, R247, UR4, PT ;  /* 0x00000004f7007c0c */ /* 0x000fe2000bfa3070 */
[----:B------:R3:W-:Y:S01]  /*4510*/  MUFU.EX2 R239, R42 ;  /* 0x0000002a00ef7308 */ /* 0x0007e20000000800 */
[----:B------:R-:W-:Y:S02]  /*4520*/  LOP3.LUT R37, R15, UR11, R250, 0x96, !PT ;  /* 0x0000000b0f257c12 */ /* 0x000fe4000f8e96fa */
[----:B-1----:R-:W-:Y:S01]  /*4530*/  LOP3.LUT R45, R245, 0xff, RZ, 0xc0, !PT ;  /* 0x000000fff52d7812 */ /* 0x002fe200078ec0ff */
[----:B------:R-:W-:Y:S01]  /*4540*/  @!P6 FADD.FTZ R232, -R232, -RZ ;  /* 0x800000ffe8e8e221 */ /* 0x000fe20000010100 */
[----:B------:R-:W-:Y:S02]  /*4550*/  SHF.R.U32.HI R43, RZ, 0x10, R14 ;  /* 0x00000010ff2b7819 */ /* 0x000fe4000001160e */
[----:B------:R-:W-:Y:S02]  /*4560*/  ISETP.LE.U32.AND P3, PT, R45, UR4, PT ;  /* 0x000000042d007c0c */ /* 0x000fe4000bf63070 */
[----:B------:R-:W-:Y:S01]  /*4570*/  LOP3.LUT R10, R14, 0xff, RZ, 0xc0, !PT ;  /* 0x000000ff0e0a7812 */ /* 0x000fe200078ec0ff */
[----:B------:R-:W-:Y:S01]  /*4580*/  @!P2 FADD.FTZ R222, -R222, -RZ ;  /* 0x800000ffdedea221 */ /* 0x000fe20000010100 */
[----:B------:R-:W-:Y:S01]  /*4590*/  SHF.R.U32.HI R247, RZ, 0x8, R252 ;  /* 0x00000008fff77819 */ /* 0x000fe200000116fc */
[----:B------:R-:W-:Y:S01]  /*45a0*/  @!P5 FADD.FTZ R224, -R224, -RZ ;  /* 0x800000ffe0e0d221 */ /* 0x000fe20000010100 */
[----:B------:R-:W-:Y:S01]  /*45b0*/  ISETP.LE.U32.AND P2, PT, R13, UR4, PT ;  /* 0x000000040d007c0c */ /* 0x000fe2000bf43070 */
[----:B------:R-:W-:Y:S01]  /*45c0*/  FFMA.FTZ R252, R50, c[0x0][0x23c], -R4 ;  /* 0x00008f0032fc7a23 */ /* 0x000fe20000010804 */
[----:B------:R-:W-:Y:S01]  /*45d0*/  ISETP.LE.U32.AND P5, PT, R246, UR4, PT ;  /* 0x00000004f6007c0c */ /* 0x000fe2000bfa3070 */
[----:B------:R-:W-:Y:S01]  /*45e0*/  FFMA.FTZ R246, R49, c[0x0][0x23c], -R122 ;  /* 0x00008f0031f67a23 */ /* 0x000fe2000001087a */
[----:B--2---:R-:W-:Y:S01]  /*45f0*/  LOP3.LUT R44, R14, 0xffff, RZ, 0xc0, !PT ;  /* 0x0000ffff0e2c7812 */ /* 0x004fe200078ec0ff */
[----:B------:R-:W1:Y:S01]  /*4600*/  MUFU.EX2 R233, R233 ;  /* 0x000000e900e97308 */ /* 0x000e620000000800 */
[----:B------:R-:W-:Y:S01]  /*4610*/  LOP3.LUT R247, R247, 0xffff, RZ, 0xc0, !PT ;  /* 0x0000fffff7f77812 */ /* 0x000fe200078ec0ff */
[----:B------:R-:W-:Y:S01]  /*4620*/  @!P3 FADD.FTZ R227, -R227, -RZ ;  /* 0x800000ffe3e3b221 */ /* 0x000fe20000010100 */
[----:B------:R-:W-:Y:S02]  /*4630*/  LOP3.LUT R45, R18, 0xffff, RZ, 0xc0, !PT ;  /* 0x0000ffff122d7812 */ /* 0x000fe400078ec0ff */
[----:B------:R-:W-:Y:S02]  /*4640*/  LOP3.LUT R50, R249, 0xffff, RZ, 0xc0, !PT ;  /* 0x0000fffff9327812 */ /* 0x000fe400078ec0ff */
[----:B------:R-:W-:Y:S02]  /*4650*/  ISETP.LE.U32.AND P3, PT, R251, UR4, PT ;  /* 0x00000004fb007c0c */ /* 0x000fe4000bf63070 */
[----:B------:R-:W-:Y:S01]  /*4660*/  LOP3.LUT R250, R249, 0xff, RZ, 0xc0, !PT ;  /* 0x000000fff9fa7812 */ /* 0x000fe200078ec0ff */
[----:B------:R-:W-:Y:S01]  /*4670*/  @!P5 FADD.FTZ R226, -R226, -RZ ;  /* 0x800000ffe2e2d221 */ /* 0x000fe20000010100 */
[----:B------:R-:W-:Y:S01]  /*4680*/  ISETP.LE.U32.AND P5, PT, R247, UR4, PT ;  /* 0x00000004f7007c0c */ /* 0x000fe2000bfa3070 */
[----:B------:R2:W4:Y:S01]  /*4690*/  MUFU.EX2 R243, R46 ;  /* 0x0000002e00f37308 */ /* 0x0005220000000800 */
[----:B------:R-:W-:Y:S02]  /*46a0*/  SHF.R.U32.HI R50, RZ, 0x8, R50 ;  /* 0x00000008ff327819 */ /* 0x000fe40000011632 */
[----:B---3--:R-:W-:Y:S01]  /*46b0*/  LOP3.LUT R42, R19, UR11, R248, 0x96, !PT ;  /* 0x0000000b132a7c12 */ /* 0x008fe2000f8e96f8 */
[--C-:B------:R-:W-:Y:S01]  /*46c0*/  FFMA.FTZ R248, R51, c[0x0][0x23c], -R4.reuse ;  /* 0x00008f0033f87a23 */ /* 0x100fe20000010804 */
[--C-:B------:R-:W-:Y:S01]  /*46d0*/  SHF.R.U32.HI R51, RZ, 0x18, R249.reuse ;  /* 0x00000018ff337819 */ /* 0x100fe200000116f9 */
[----:B------:R-:W-:Y:S01]  /*46e0*/  FFMA.FTZ R4, R67, c[0x0][0x23c], -R4 ;  /* 0x00008f0043047a23 */ /* 0x000fe20000010804 */
[----:B------:R-:W-:Y:S01]  /*46f0*/  ISETP.LE.U32.AND P4, PT, R250, UR4, PT ;  /* 0x00000004fa007c0c */ /* 0x000fe2000bf83070 */
[----:B------:R-:W-:Y:S01]  /*4700*/  @!P3 FADD.FTZ R231, -R231, -RZ ;  /* 0x800000ffe7e7b221 */ /* 0x000fe20000010100 */
[----:B------:R-:W-:Y:S01]  /*4710*/  LOP3.LUT R50, R50, 0xffff, RZ, 0xc0, !PT ;  /* 0x0000ffff32327812 */ /* 0x000fe200078ec0ff */
[----:B------:R-:W-:Y:S01]  /*4720*/  MUFU.EX2 R250, R53 ;  /* 0x0000003500fa7308 */ /* 0x000fe20000000800 */
[----:B------:R-:W-:Y:S01]  /*4730*/  ISETP.LE.U32.AND P1, PT, R51, UR4, PT ;  /* 0x0000000433007c0c */ /* 0x000fe2000bf23070 */
[----:B------:R-:W-:Y:S01]  /*4740*/  @!P5 FADD.FTZ R230, -R230, -RZ ;  /* 0x800000ffe6e6d221 */ /* 0x000fe20000010100 */
[----:B------:R-:W-:Y:S01]  /*4750*/  SHF.R.U32.HI R51, RZ, 0x10, R249 ;  /* 0x00000010ff337819 */ /* 0x000fe200000116f9 */
[--C-:B------:R-:W-:Y:S01]  /*4760*/  FFMA.FTZ R249, R52, c[0x0][0x23c], -R122.reuse ;  /* 0x00008f0034f97a23 */ /* 0x100fe2000001087a */
[----:B------:R-:W-:Y:S02]  /*4770*/  ISETP.LE.U32.AND P5, PT, R50, UR4, PT ;  /* 0x0000000432007c0c */ /* 0x000fe4000bfa3070 */
[----:B------:R-:W-:Y:S02]  /*4780*/  LOP3.LUT R52, R51, 0xff, RZ, 0xc0, !PT ;  /* 0x000000ff33347812 */ /* 0x000fe400078ec0ff */
[----:B------:R-:W-:Y:S01]  /*4790*/  LOP3.LUT R50, R36, 0xff, RZ, 0xc0, !PT ;  /* 0x000000ff24327812 */ /* 0x000fe200078ec0ff */
[----:B-1----:R-:W-:Y:S01]  /*47a0*/  @!P4 FADD.FTZ R233, -R233, -RZ ;  /* 0x800000ffe9e9c221 */ /* 0x002fe20000010100 */
[----:B------:R-:W-:Y:S01]  /*47b0*/  ISETP.LE.U32.AND P3, PT, R52, UR4, PT ;  /* 0x0000000434007c0c */ /* 0x000fe2000bf63070 */
[----:B------:R-:W1:Y:S01]  /*47c0*/  MUFU.EX2 R223, R223 ;  /* 0x000000df00df7308 */ /* 0x000e620000000800 */
[----:B------:R-:W-:Y:S01]  /*47d0*/  ISETP.LE.U32.AND P6, PT, R50, UR4, PT ;  /* 0x0000000432007c0c */ /* 0x000fe2000bfc3070 */
[----:B--2---:R-:W-:Y:S01]  /*47e0*/  FFMA.FTZ R46, R48, c[0x0][0x23c], -R122 ;  /* 0x00008f00302e7a23 */ /* 0x004fe2000001087a */
[----:B------:R-:W-:Y:S01]  /*47f0*/  SHF.R.U32.HI R50, RZ, 0x18, R36 ;  /* 0x00000018ff327819 */ /* 0x000fe20000011624 */
[----:B------:R-:W-:Y:S01]  /*4800*/  FFMA.FTZ R122, R65, c[0x0][0x23c], -R122 ;  /* 0x00008f00417a7a23 */ /* 0x000fe2000001087a */
[----:B------:R-:W-:Y:S01]  /*4810*/  SHF.R.U32.HI R39, RZ, 0x10, R38 ;  /* 0x00000010ff277819 */ /* 0x000fe20000011626 */
[----:B------:R-:W-:Y:S01]  /*4820*/  @!P1 FADD.FTZ R236, -R236, -RZ ;  /* 0x800000ffecec9221 */ /* 0x000fe20000010100 */
[----:B------:R-:W-:Y:S02]  /*4830*/  SHF.R.U32.HI R48, RZ, 0x18, R14 ;  /* 0x00000018ff307819 */ /* 0x000fe4000001160e */
[----:B------:R-:W-:Y:S01]  /*4840*/  ISETP.LE.U32.AND P4, PT, R50, UR4, PT ;  /* 0x0000000432007c0c */ /* 0x000fe2000bf83070 */
[----:B------:R-:W-:Y:S01]  /*4850*/  MUFU.EX2 R251, R54 ;  /* 0x0000003600fb7308 */ /* 0x000fe20000000800 */
[----:B------:R-:W-:Y:S01]  /*4860*/  LOP3.LUT R51, R36, 0xffff, RZ, 0xc0, !PT ;  /* 0x0000ffff24337812 */ /* 0x000fe200078ec0ff */
[----:B------:R-:W-:Y:S01]  /*4870*/  @!P3 FADD.FTZ R235, -R235, -RZ ;  /* 0x800000ffebebb221 */ /* 0x000fe20000010100 */
[----:B------:R-:W-:Y:S01]  /*4880*/  SHF.R.U32.HI R36, RZ, 0x10, R36 ;  /* 0x00000010ff247819 */ /* 0x000fe20000011624 */
[----:B------:R-:W-:Y:S01]  /*4890*/  @!P6 FADD.FTZ R237, -R237, -RZ ;  /* 0x800000ffedede221 */ /* 0x000fe20000010100 */
[----:B------:R-:W-:Y:S02]  /*48a0*/  LOP3.LUT R39, R39, 0xff, RZ, 0xc0, !PT ;  /* 0x000000ff27277812 */ /* 0x000fe400078ec0ff */
[----:B------:R-:W-:Y:S02]  /*48b0*/  LOP3.LUT R36, R36, 0xff, RZ, 0xc0, !PT ;  /* 0x000000ff24247812 */ /* 0x000fe400078ec0ff */
[----:B------:R-:W-:Y:S01]  /*48c0*/  ISETP.LE.U32.AND P6, PT, R39, UR4, PT ;  /* 0x0000000427007c0c */ /* 0x000fe2000bfc3070 */
[----:B------:R-:W2:Y:S01]  /*48d0*/  MUFU.EX2 R245, R46 ;  /* 0x0000002e00f57308 */ /* 0x000ea20000000800 */
[----:B------:R-:W-:Y:S01]  /*48e0*/  ISETP.LE.U32.AND P3, PT, R36, UR4, PT ;  /* 0x0000000424007c0c */ /* 0x000fe2000bf63070 */
[----:B------:R-:W-:Y:S01]  /*48f0*/  @!P4 FADD.FTZ R240, -R240, -RZ ;  /* 0x800000fff0f0c221 */ /* 0x000fe20000010100 */
[----:B------:R-:W-:Y:S02]  /*4900*/  LOP3.LUT R40, R40, 0xff, RZ, 0xc0, !PT ;  /* 0x000000ff28287812 */ /* 0x000fe400078ec0ff */
[----:B------:R-:W-:Y:S02]  /*4910*/  LOP3.LUT R36, R9, 0xff, RZ, 0xc0, !PT ;  /* 0x000000ff09247812 */ /* 0x000fe400078ec0ff */
[----:B------:R-:W-:Y:S02]  /*4920*/  LOP3.LUT R39, R37, 0xff, RZ, 0xc0, !PT ;  /* 0x000000ff25277812 */ /* 0x000fe400078ec0ff */
[----:B------:R-:W-:Y:S01]  /*4930*/  ISETP.LE.U32.AND P0, PT, R40, UR4, PT ;  /* 0x0000000428007c0c */ /* 0x000fe2000bf03070 */
[----:B------:R-:W3:Y:S01]  /*4940*/  MUFU.EX2 R247, R252 ;  /* 0x000000fc00f77308 */ /* 0x000ee20000000800 */
[----:B------:R-:W-:Y:S01]  /*4950*/  ISETP.LE.U32.AND P4, PT, R36, UR4, PT ;  /* 0x0000000424007c0c */ /* 0x000fe2000bf83070 */
[----:B----4-:R-:W-:Y:S01]  /*4960*/  @!P6 FADD.FTZ R243, -R243, -RZ ;  /* 0x800000fff3f3e221 */ /* 0x010fe20000010100 */
[----:B------:R-:W-:Y:S01]  /*4970*/  SHF.R.U32.HI R36, RZ, 0x8, R7 ;  /* 0x00000008ff247819 */ /* 0x000fe20000011607 */
[----:B------:R-:W-:Y:S01]  /*4980*/  @!P3 FADD.FTZ R239, -R239, -RZ ;  /* 0x800000ffefefb221 */ /* 0x000fe20000010100 */
[----:B------:R-:W-:Y:S02]  /*4990*/  LOP3.LUT R40, R38, 0xff, RZ, 0xc0, !PT ;  /* 0x000000ff26287812 */ /* 0x000fe400078ec0ff */
[----:B------:R-:W-:Y:S02]  /*49a0*/  LOP3.LUT R36, R36, 0xffff, RZ, 0xc0, !PT ;  /* 0x0000ffff24247812 */ /* 0x000fe400078ec0ff */
[----:B------:R-:W-:Y:S01]  /*49b0*/  SHF.R.U32.HI R38, RZ, 0x18, R38 ;  /* 0x00000018ff267819 */ /* 0x000fe20000011626 */
[----:B------:R-:W4:Y:S01]  /*49c0*/  MUFU.EX2 R246, R246 ;  /* 0x000000f600f67308 */ /* 0x000f220000000800 */
[----:B------:R-:W-:Y:S01]  /*49d0*/  ISETP.LE.U32.AND P6, PT, R36, UR4, PT ;  /* 0x0000000424007c0c */ /* 0x000fe2000bfc3070 */
[----:B-1----:R-:W-:Y:S01]  /*49e0*/  @!P0 FADD.FTZ R223, -R223, -RZ ;  /* 0x800000ffdfdf8221 */ /* 0x002fe20000010100 */
[----:B------:R-:W-:Y:S01]  /*49f0*/  LOP3.LUT R36, R37, 0xffff, RZ, 0xc0, !PT ;  /* 0x0000ffff25247812 */ /* 0x000fe200078ec0ff */
[----:B--2---:R-:W-:Y:S01]  /*4a00*/  @!P2 FADD.FTZ R245, -R245, -RZ ;  /* 0x800000fff5f5a221 */ /* 0x004fe20000010100 */
[----:B------:R-:W-:Y:S02]  /*4a10*/  ISETP.LE.U32.AND P3, PT, R38, UR4, PT ;  /* 0x0000000426007c0c */ /* 0x000fe4000bf63070 */
[----:B------:R-:W-:Y:S02]  /*4a20*/  ISETP.LE.U32.AND P0, PT, R11, UR4, PT ;  /* 0x000000040b007c0c */ /* 0x000fe4000bf03070 */
[----:B------:R-:W-:Y:S01]  /*4a30*/  SHF.R.U32.HI R36, RZ, 0x8, R36 ;  /* 0x00000008ff247819 */ /* 0x000fe20000011624 */
[----:B------:R-:W1:Y:S01]  /*4a40*/  MUFU.EX2 R248, R248 ;  /* 0x000000f800f87308 */ /* 0x000e620000000800 */
[--C-:B------:R-:W-:Y:S02]  /*4a50*/  SHF.R.U32.HI R38, RZ, 0x10, R37.reuse ;  /* 0x00000010ff267819 */ /* 0x100fe40000011625 */
[----:B------:R-:W-:Y:S01]  /*4a60*/  LOP3.LUT R36, R36, 0xffff, RZ, 0xc0, !PT ;  /* 0x0000ffff24247812 */ /* 0x000fe200078ec0ff */
[----:B---3--:R-:W-:Y:S01]  /*4a70*/  @!P4 FADD.FTZ R247, -R247, -RZ ;  /* 0x800000fff7f7c221 */ /* 0x008fe20000010100 */
[----:B------:R-:W-:Y:S02]  /*4a80*/  SHF.R.U32.HI R37, RZ, 0x18, R37 ;  /* 0x00000018ff257819 */ /* 0x000fe40000011625 */
[----:B------:R-:W-:Y:S01]  /*4a90*/  ISETP.LE.U32.AND P2, PT, R39, UR4, PT ;  /* 0x0000000427007c0c */ /* 0x000fe2000bf43070 */
[----:B------:R-:W-:Y:S01]  /*4aa0*/  @!P3 FADD.FTZ R244, -R244, -RZ ;  /* 0x800000fff4f4b221 */ /* 0x000fe20000010100 */
[----:B------:R-:W-:Y:S01]  /*4ab0*/  LOP3.LUT R38, R38, 0xff, RZ, 0xc0, !PT ;  /* 0x000000ff26267812 */ /* 0x000fe200078ec0ff */
[----:B------:R-:W2:Y:S01]  /*4ac0*/  MUFU.EX2 R249, R249 ;  /* 0x000000f900f97308 */ /* 0x000ea20000000800 */
[----:B------:R-:W-:Y:S02]  /*4ad0*/  ISETP.LE.U32.AND P4, PT, R36, UR4, PT ;  /* 0x0000000424007c0c */ /* 0x000fe4000bf83070 */
[----:B------:R-:W-:Y:S01]  /*4ae0*/  LOP3.LUT R36, R42, 0xffff, RZ, 0xc0, !PT ;  /* 0x0000ffff2a247812 */ /* 0x000fe200078ec0ff */
[----:B----4-:R-:W-:Y:S01]  /*4af0*/  @!P6 FADD.FTZ R246, -R246, -RZ ;  /* 0x800000fff6f6e221 */ /* 0x010fe20000010100 */
[----:B------:R-:W-:Y:S02]  /*4b00*/  ISETP.LE.U32.AND P6, PT, R38, UR4, PT ;  /* 0x0000000426007c0c */ /* 0x000fe4000bfc3070 */
[----:B------:R-:W-:Y:S02]  /*4b10*/  SHF.R.U32.HI R36, RZ, 0x8, R36 ;  /* 0x00000008ff247819 */ /* 0x000fe40000011624 */
[----:B------:R-:W-:Y:S01]  /*4b20*/  LOP3.LUT R38, R42, 0xff, RZ, 0xc0, !PT ;  /* 0x000000ff2a267812 */ /* 0x000fe200078ec0ff */
[----:B------:R-:W3:Y:S01]  /*4b30*/  MUFU.EX2 R234, R234 ;  /* 0x000000ea00ea7308 */ /* 0x000ee20000000800 */
[----:B------:R-:W-:Y:S02]  /*4b40*/  LOP3.LUT R36, R36, 0xffff, RZ, 0xc0, !PT ;  /* 0x0000ffff24247812 */ /* 0x000fe400078ec0ff */
[----:B------:R-:W-:Y:S01]  /*4b50*/  F2FP.RELU.PACK_AB R39, R214, R213 ;  /* 0x000000d5d627723e */ /* 0x000fe200000008ff */
[----:B-1----:R-:W-:Y:S01]  /*4b60*/  @!P0 FADD.FTZ R248, -R248, -RZ ;  /* 0x800000fff8f88221 */ /* 0x002fe20000010100 */
[----:B------:R-:W-:Y:S01]  /*4b70*/  ISETP.LE.U32.AND P0, PT, R37, UR4, PT ;  /* 0x0000000425007c0c */ /* 0x000fe2000bf03070 */
[----:B------:R-:W-:Y:S01]  /*4b80*/  @!P4 FADD.FTZ R250, -R250, -RZ ;  /* 0x800000fffafac221 */ /* 0x000fe20000010100 */
[----:B------:R-:W-:Y:S01]  /*4b90*/  SHF.R.U32.HI R37, RZ, 0x10, R42 ;  /* 0x00000010ff257819 */ /* 0x000fe2000001162a */
[----:B------:R-:W-:Y:S01]  /*4ba0*/  @!P6 FADD.FTZ R251, -R251, -RZ ;  /* 0x800000fffbfbe221 */ /* 0x000fe20000010100 */
[----:B------:R-:W-:Y:S01]  /*4bb0*/  ISETP.LE.U32.AND P4, PT, R36, UR4, PT ;  /* 0x0000000424007c0c */ /* 0x000fe2000bf83070 */
[----:B------:R-:W1:Y:S01]  /*4bc0*/  MUFU.EX2 R252, R55 ;  /* 0x0000003700fc7308 */ /* 0x000e620000000800 */
[----:B------:R-:W-:Y:S02]  /*4bd0*/  LOP3.LUT R37, R37, 0xff, RZ, 0xc0, !PT ;  /* 0x000000ff25257812 */ /* 0x000fe400078ec0ff */
[----:B------:R-:W-:Y:S01]  /*4be0*/  F2FP.RELU.PACK_AB R36, R202, R193 ;  /* 0x000000c1ca24723e */ /* 0x000fe200000008ff */
[----:B--2---:R-:W-:Y:S01]  /*4bf0*/  @!P2 FADD.FTZ R249, -R249, -RZ ;  /* 0x800000fff9f9a221 */ /* 0x004fe20000010100 */
[----:B------:R-:W-:Y:S02]  /*4c00*/  ISETP.LE.U32.AND P2, PT, R38, UR4, PT ;  /* 0x0000000426007c0c */ /* 0x000fe4000bf43070 */
[----:B------:R-:W-:Y:S01]  /*4c10*/  F2FP.RELU.PACK_AB R38, R204, R203 ;  /* 0x000000cbcc26723e */ /* 0x000fe200000008ff */
[----:B------:R-:W-:Y:S01]  /*4c20*/  STS [R175+0x10000], R36 ;  /* 0x01000024af007388 */ /* 0x000fe20000000800 */
[----:B------:R-:W-:Y:S01]  /*4c30*/  ISETP.LE.U32.AND P6, PT, R37, UR4, PT ;  /* 0x0000000425007c0c */ /* 0x000fe2000bfc3070 */
[----:B------:R-:W2:Y:S01]  /*4c40*/  MUFU.EX2 R122, R122 ;  /* 0x0000007a007a7308 */ /* 0x000ea20000000800 */
[----:B------:R-:W-:Y:S01]  /*4c50*/  F2FP.RELU.PACK_AB R37, R215, R216 ;  /* 0x000000d8d725723e */ /* 0x000fe200000008ff */
[----:B------:R4:W-:Y:S01]  /*4c60*/  STS [R175+0x10400], R38 ;  /* 0x01040026af007388 */ /* 0x0009e20000000800 */
[----:B------:R-:W-:Y:S01]  /*4c70*/  SHF.R.U32.HI R51, RZ, 0x8, R51 ;  /* 0x00000008ff337819 */ /* 0x000fe20000011633 */
[----:B---3--:R-:W-:Y:S01]  /*4c80*/  @!P5 FADD.FTZ R234, -R234, -RZ ;  /* 0x800000ffeaead221 */ /* 0x008fe20000010100 */
[----:B------:R-:W-:Y:S01]  /*4c90*/  SHF.R.U32.HI R44, RZ, 0x8, R44 ;  /* 0x00000008ff2c7819 */ /* 0x000fe2000001162c */
[----:B------:R3:W-:Y:S01]  /*4ca0*/  STS [R178+0x10000], R39 ;  /* 0x01000027b2007388 */ /* 0x0007e20000000800 */
[----:B------:R-:W-:Y:S01]  /*4cb0*/  LOP3.LUT R51, R51, 0xffff, RZ, 0xc0, !PT ;  /* 0x0000ffff33337812 */ /* 0x000fe200078ec0ff */
[----:B------:R-:W-:Y:S01]  /*4cc0*/  @!P2 FADD.FTZ R117, -R117, -RZ ;  /* 0x800000ff7575a221 */ /* 0x000fe20000010100 */
[----:B------:R-:W-:Y:S01]  /*4cd0*/  SHF.R.U32.HI R41, RZ, 0x8, R41 ;  /* 0x00000008ff297819 */ /* 0x000fe20000011629 */
[----:B------:R2:W-:Y:S01]  /*4ce0*/  STS [R178+0x10400], R37 ;  /* 0x01040025b2007388 */ /* 0x0005e20000000800 */
[----:B------:R-:W-:Y:S01]  /*4cf0*/  ISETP.LE.U32.AND P5, PT, R51, UR4, PT ;  /* 0x0000000433007c0c */ /* 0x000fe2000bfa3070 */
[----:B------:R-:W-:Y:S01]  /*4d00*/  @!P4 FADD.FTZ R118, -R118, -RZ ;  /* 0x800000ff7676c221 */ /* 0x000fe20000010100 */
[----:B------:R-:W-:Y:S01]  /*4d10*/  LOP3.LUT R44, R44, 0xffff, RZ, 0xc0, !PT ;  /* 0x0000ffff2c2c7812 */ /* 0x000fe200078ec0ff */
[----:B-1----:R-:W-:Y:S01]  /*4d20*/  @!P0 FADD.FTZ R252, -R252, -RZ ;  /* 0x800000fffcfc8221 */ /* 0x002fe20000010100 */
[----:B------:R-:W-:Y:S01]  /*4d30*/  ISETP.LE.U32.AND P0, PT, R47, UR4, PT ;  /* 0x000000042f007c0c */ /* 0x000fe2000bf03070 */
[----:B------:R-:W-:Y:S01]  /*4d40*/  @!P6 FADD.FTZ R119, -R119, -RZ ;  /* 0x800000ff7777e221 */ /* 0x000fe20000010100 */
[----:B------:R-:W-:Y:S01]  /*4d50*/  SHF.R.U32.HI R42, RZ, 0x18, R42 ;  /* 0x00000018ff2a7819 */ /* 0x000fe2000001162a */
[----:B------:R-:W1:Y:S01]  /*4d60*/  MUFU.EX2 R116, R4 ;  /* 0x0000000400747308 */ /* 0x000e620000000800 */
[----:B------:R-:W-:Y:S02]  /*4d70*/  ISETP.LE.U32.AND P1, PT, R40, UR4, PT ;  /* 0x0000000428007c0c */ /* 0x000fe4000bf23070 */
[----:B------:R-:W-:Y:S02]  /*4d80*/  LOP3.LUT R41, R41, 0xffff, RZ, 0xc0, !PT ;  /* 0x0000ffff29297812 */ /* 0x000fe400078ec0ff */
[----:B------:R-:W-:Y:S01]  /*4d90*/  ISETP.LE.U32.AND P2, PT, R44, UR4, PT ;  /* 0x000000042c007c0c */ /* 0x000fe2000bf43070 */
[----:B------:R-:W-:Y:S01]  /*4da0*/  @!P5 FADD.FTZ R238, -R238, -RZ ;  /* 0x800000ffeeeed221 */ /* 0x000fe20000010100 */
[----:B------:R-:W-:Y:S02]  /*4db0*/  ISETP.LE.U32.AND P4, PT, R42, UR4, PT ;  /* 0x000000042a007c0c */ /* 0x000fe4000bf83070 */
[----:B------:R-:W-:Y:S01]  /*4dc0*/  LOP3.LUT R43, R43, 0xff, RZ, 0xc0, !PT ;  /* 0x000000ff2b2b7812 */ /* 0x000fe200078ec0ff */
[----:B------:R-:W-:Y:S01]  /*4dd0*/  @!P0 FADD.FTZ R120, -R120, -RZ ;  /* 0x800000ff78788221 */ /* 0x000fe20000010100 */
[----:B------:R-:W-:Y:S02]  /*4de0*/  LEA R110, P0, R171, R110, 0x2 ;  /* 0x0000006eab6e7211 */ /* 0x000fe400078010ff */
[----:B------:R-:W-:Y:S01]  /*4df0*/  F2FP.RELU.PACK_AB R44, R206, R205 ;  /* 0x000000cdce2c723e */ /* 0x000fe200000008ff */
[----:B------:R-:W-:Y:S01]  /*4e00*/  @!P1 FADD.FTZ R241, -R241, -RZ ;  /* 0x800000fff1f19221 */ /* 0x000fe20000010100 */
[----:B------:R-:W-:Y:S02]  /*4e10*/  ISETP.LE.U32.AND P1, PT, R10, UR4, PT ;  /* 0x000000040a007c0c */ /* 0x000fe4000bf23070 */
[----:B------:R-:W-:Y:S01]  /*4e20*/  F2FP.RELU.PACK_AB R42, R208, R207 ;  /* 0x000000cfd02a723e */ /* 0x000fe200000008ff */
[----:B------:R1:W-:Y:S01]  /*4e30*/  STS [R175+0x12000], R44 ;  /* 0x0120002caf007388 */ /* 0x0003e20000000800 */
[----:B------:R-:W-:Y:S01]  /*4e40*/  LEA.HI.X.SX32 R111, R171, R111, 0x2, P0 ;  /* 0x0000006fab6f7211 */ /* 0x000fe200000f16ff */
[----:B--2---:R-:W-:Y:S01]  /*4e50*/  @!P2 FADD.FTZ R122, -R122, -RZ ;  /* 0x800000ff7a7aa221 */ /* 0x004fe20000010100 */
[----:B------:R-:W-:Y:S01]  /*4e60*/  ISETP.LE.U32.AND P5, PT, R41, UR4, PT ;  /* 0x0000000429007c0c */ /* 0x000fe2000bfa3070 */
[----:B------:R3:W-:Y:S01]  /*4e70*/  STS [R175+0x12400], R42 ;  /* 0x0124002aaf007388 */ /* 0x0007e20000000800 */
[----:B------:R-:W-:Y:S01]  /*4e80*/  ISETP.LE.U32.AND P6, PT, R43, UR4, PT ;  /* 0x000000042b007c0c */ /* 0x000fe2000bfc3070 */
[----:B------:R-:W-:Y:S01]  /*4e90*/  @!P4 FADD.FTZ R170, -R170, -RZ ;  /* 0x800000ffaaaac221 */ /* 0x000fe20000010100 */
[----:B------:R-:W-:Y:S01]  /*4ea0*/  F2FP.RELU.PACK_AB R43, R210, R209 ;  /* 0x000000d1d22b723e */ /* 0x000fe200000008ff */
[----:B------:R-:W2:Y:S01]  /*4eb0*/  LDG.E R109, [R110.64] ;  /* 0x000000066e6d7981 */ /* 0x000ea2000c1e1900 */
[----:B------:R-:W-:Y:S01]  /*4ec0*/  F2FP.RELU.PACK_AB R41, R212, R211 ;  /* 0x000000d3d429723e */ /* 0x000fe200000008ff */
[----:B------:R-:W-:Y:S01]  /*4ed0*/  @!P1 FADD.FTZ R121, -R121, -RZ ;  /* 0x800000ff79799221 */ /* 0x000fe20000010100 */
[----:B----4-:R-:W-:Y:S01]  /*4ee0*/  F2FP.RELU.PACK_AB R38, R218, R217 ;  /* 0x000000d9da26723e */ /* 0x010fe200000008ff */
[----:B------:R4:W-:Y:S01]  /*4ef0*/  STS [R178+0x12000], R43 ;  /* 0x0120002bb2007388 */ /* 0x0009e20000000800 */
[----:B------:R-:W-:Y:S02]  /*4f00*/  F2FP.RELU.PACK_AB R36, R220, R219 ;  /* 0x000000dbdc24723e */ /* 0x000fe400000008ff */
[----:B---3--:R-:W-:Y:S01]  /*4f10*/  F2FP.RELU.PACK_AB R39, R230, R229 ;  /* 0x000000e5e627723e */ /* 0x008fe200000008ff */
[----:B------:R3:W-:Y:S01]  /*4f20*/  STS [R178+0x12400], R41 ;  /* 0x01240029b2007388 */ /* 0x0007e20000000800 */
[----:B------:R-:W-:Y:S01]  /*4f30*/  F2FP.RELU.PACK_AB R37, R232, R231 ;  /* 0x000000e7e825723e */ /* 0x000fe200000008ff */
[----:B------:R-:W-:Y:S01]  /*4f40*/  @!P5 FADD.FTZ R242, -R242, -RZ ;  /* 0x800000fff2f2d221 */ /* 0x000fe20000010100 */
[----:B------:R-:W-:Y:S01]  /*4f50*/  F2FP.RELU.PACK_AB R40, R222, R221 ;  /* 0x000000ddde28723e */ /* 0x000fe200000008ff */
[----:B------:R1:W-:Y:S01]  /*4f60*/  STS [R177+0x10000], R38 ;  /* 0x01000026b1007388 */ /* 0x0003e20000000800 */
[----:B------:R-:W-:Y:S01]  /*4f70*/  SHF.R.U32.HI R46, RZ, 0x10, R18 ;  /* 0x00000010ff2e7819 */ /* 0x000fe20000011612 */
[----:B------:R-:W-:Y:S01]  /*4f80*/  @!P6 FADD.FTZ R115, -R115, -RZ ;  /* 0x800000ff7373e221 */ /* 0x000fe20000010100 */
[----:B------:R-:W-:Y:S01]  /*4f90*/  LOP3.LUT R49, R18, 0xff, RZ, 0xc0, !PT ;  /* 0x000000ff12317812 */ /* 0x000fe200078ec0ff */
[----:B------:R-:W-:Y:S01]  /*4fa0*/  STS [R177+0x10400], R36 ;  /* 0x01040024b1007388 */ /* 0x000fe20000000800 */
[----:B------:R-:W-:Y:S02]  /*4fb0*/  LOP3.LUT R46, R46, 0xff, RZ, 0xc0, !PT ;  /* 0x000000ff2e2e7812 */ /* 0x000fe400078ec0ff */
[----:B------:R-:W-:Y:S01]  /*4fc0*/  SHF.R.U32.HI R45, RZ, 0x8, R45 ;  /* 0x00000008ff2d7819 */ /* 0x000fe2000001162d */
[----:B------:R3:W-:Y:S01]  /*4fd0*/  STS [R184+0x10000], R39 ;  /* 0x01000027b8007388 */ /* 0x0007e20000000800 */
[----:B------:R-:W-:Y:S02]  /*4fe0*/  ISETP.LE.U32.AND P1, PT, R46, UR4, PT ;  /* 0x000000042e007c0c */ /* 0x000fe4000bf23070 */
[----:B------:R-:W-:Y:S01]  /*4ff0*/  F2FP.RELU.PACK_AB R46, R224, R223 ;  /* 0x000000dfe02e723e */ /* 0x000fe200000008ff */
[----:B------:R3:W-:Y:S01]  /*5000*/  STS [R184+0x10400], R37 ;  /* 0x01040025b8007388 */ /* 0x0007e20000000800 */
[----:B------:R-:W-:Y:S02]  /*5010*/  ISETP.LE.U32.AND P3, PT, R49, UR4, PT ;  /* 0x0000000431007c0c */ /* 0x000fe4000bf63070 */
[----:B------:R-:W-:Y:S01]  /*5020*/  LOP3.LUT R45, R45, 0xffff, RZ, 0xc0, !PT ;  /* 0x0000ffff2d2d7812 */ /* 0x000fe200078ec0ff */
[----:B------:R3:W-:Y:S01]  /*5030*/  STS [R177+0x12000], R40 ;  /* 0x01200028b1007388 */ /* 0x0007e20000000800 */
[----:B------:R-:W-:Y:S02]  /*5040*/  F2FP.RELU.PACK_AB R51, R226, R225 ;  /* 0x000000e1e233723e */ /* 0x000fe400000008ff */
[----:B------:R-:W-:Y:S01]  /*5050*/  F2FP.RELU.PACK_AB R49, R228, R227 ;  /* 0x000000e3e431723e */ /* 0x000fe200000008ff */
[----:B------:R-:W-:Y:S01]  /*5060*/  STS [R177+0x12400], R46 ;  /* 0x0124002eb1007388 */ /* 0x000fe20000000800 */
[----:B------:R-:W-:Y:S01]  /*5070*/  ISETP.LE.U32.AND P2, PT, R45, UR4, PT ;  /* 0x000000042d007c0c */ /* 0x000fe2000bf43070 */
[----:B------:R-:W-:Y:S01]  /*5080*/  @!P1 FADD.FTZ R113, -R113, -RZ ;  /* 0x800000ff71719221 */ /* 0x000fe20000010100 */
[----:B------:R-:W-:Y:S01]  /*5090*/  F2FP.RELU.PACK_AB R47, R234, R233 ;  /* 0x000000e9ea2f723e */ /* 0x000fe200000008ff */
[----:B------:R-:W-:Y:S01]  /*50a0*/  STS [R184+0x12000], R51 ;  /* 0x01200033b8007388 */ /* 0x000fe20000000800 */
[----:B------:R-:W-:Y:S01]  /*50b0*/  F2FP.RELU.PACK_AB R45, R236, R235 ;  /* 0x000000ebec2d723e */ /* 0x000fe200000008ff */
[----:B------:R-:W-:Y:S01]  /*50c0*/  @!P3 FADD.FTZ R123, -R123, -RZ ;  /* 0x800000ff7b7bb221 */ /* 0x000fe20000010100 */
[----:B-1----:R-:W-:Y:S01]  /*50d0*/  F2FP.RELU.PACK_AB R44, R246, R245 ;  /* 0x000000f5f62c723e */ /* 0x002fe200000008ff */
[----:B------:R-:W-:Y:S01]  /*50e0*/  STS [R184+0x12400], R49 ;  /* 0x01240031b8007388 */ /* 0x000fe20000000800 */
[----:B------:R-:W-:Y:S02]  /*50f0*/  F2FP.RELU.PACK_AB R42, R248, R247 ;  /* 0x000000f7f82a723e */ /* 0x000fe400000008ff */
[----:B----4-:R-:W-:Y:S01]  /*5100*/  F2FP.RELU.PACK_AB R43, R238, R237 ;  /* 0x000000edee2b723e */ /* 0x010fe200000008ff */
[----:B------:R-:W-:Y:S01]  /*5110*/  STS [R176+0x10000], R47 ;  /* 0x0100002fb0007388 */ /* 0x000fe20000000800 */
[----:B---3--:R-:W-:Y:S01]  /*5120*/  F2FP.RELU.PACK_AB R41, R240, R239 ;  /* 0x000000eff029723e */ /* 0x008fe200000008ff */
[----:B------:R-:W-:Y:S01]  /*5130*/  @!P2 FADD.FTZ R114, -R114, -RZ ;  /* 0x800000ff7272a221 */ /* 0x000fe20000010100 */
[----:B------:R-:W-:Y:S01]  /*5140*/  F2FP.RELU.PACK_AB R38, R244, R243 ;  /* 0x000000f3f426723e */ /* 0x000fe200000008ff */
[----:B------:R-:W-:Y:S01]  /*5150*/  STS [R176+0x10400], R45 ;  /* 0x0104002db0007388 */ /* 0x000fe20000000800 */
[----:B------:R-:W-:Y:S02]  /*5160*/  F2FP.RELU.PACK_AB R39, R250, R249 ;  /* 0x000000f9fa27723e */ /* 0x000fe400000008ff */
[----:B------:R-:W-:Y:S01]  /*5170*/  F2FP.RELU.PACK_AB R37, R252, R251 ;  /* 0x000000fbfc25723e */ /* 0x000fe200000008ff */
[----:B------:R-:W-:Y:S01]  /*5180*/  STS [R181+0x10000], R44 ;  /* 0x0100002cb5007388 */ /* 0x000fe20000000800 */
[----:B------:R-:W-:Y:S02]  /*5190*/  F2FP.RELU.PACK_AB R40, R242, R241 ;  /* 0x000000f1f228723e */ /* 0x000fe400000008ff */
[----:B------:R-:W-:Y:S01]  /*51a0*/  F2FP.RELU.PACK_AB R36, R122, R121 ;  /* 0x000000797a24723e */ /* 0x000fe200000008ff */
[----:B------:R-:W-:Y:S01]  /*51b0*/  STS [R181+0x10400], R42 ;  /* 0x0104002ab5007388 */ /* 0x000fe20000000800 */
[----:B------:R-:W-:Y:S02]  /*51c0*/  ISETP.LE.U32.AND P5, PT, R48, UR4, PT ;  /* 0x0000000430007c0c */ /* 0x000fe4000bfa3070 */
[----:B------:R-:W-:Y:S01]  /*51d0*/  LEA R200, P0, R186, R200, 0x2 ;  /* 0x000000c8bac87211 */ /* 0x000fe200078010ff */
[----:B------:R-:W-:Y:S01]  /*51e0*/  STS [R176+0x12000], R43 ;  /* 0x0120002bb0007388 */ /* 0x000fe20000000800 */
[----:B------:R-:W-:Y:S02]  /*51f0*/  FSETP.GE.FTZ.AND P1, PT, R214, RZ, PT ;  /* 0x000000ffd600720b */ /* 0x000fe40003f36000 */
[----:B------:R-:W-:Y:S01]  /*5200*/  LEA.HI.X.SX32 R201, R186, R201, 0x2, P0 ;  /* 0x000000c9bac97211 */ /* 0x000fe200000f16ff */
[----:B------:R-:W-:Y:S01]  /*5210*/  STS [R176+0x12400], R41 ;  /* 0x01240029b0007388 */ /* 0x000fe20000000800 */
[----:B------:R-:W-:Y:S02]  /*5220*/  FSETP.GE.FTZ.AND P0, PT, R217, RZ, PT ;  /* 0x000000ffd900720b */ /* 0x000fe40003f16000 */
[----:B------:R-:W-:Y:S01]  /*5230*/  FSETP.GE.FTZ.AND P3, PT, R202, RZ, PT ;  /* 0x000000ffca00720b */ /* 0x000fe20003f76000 */
[----:B------:R1:W-:Y:S01]  /*5240*/  STS [R181+0x12000], R40 ;  /* 0x01200028b5007388 */ /* 0x0003e20000000800 */
[----:B------:R-:W-:Y:S01]  /*5250*/  FSETP.GE.FTZ.AND P2, PT, R213, RZ, PT ;  /* 0x000000ffd500720b */ /* 0x000fe20003f56000 */
[----:B------:R-:W-:Y:S01]  /*5260*/  @!P5 FADD.FTZ R116, -R116, -RZ ;  /* 0x800000ff7474d221 */ /* 0x000fe20000010100 */
[----:B------:R-:W-:Y:S01]  /*5270*/  FSETP.GE.FTZ.AND P4, PT, R193, RZ, PT ;  /* 0x000000ffc100720b */ /* 0x000fe20003f96000 */
[----:B------:R3:W-:Y:S04]  /*5280*/  STS [R181+0x12400], R38 ;  /* 0x01240026b5007388 */ /* 0x0007e80000000800 */
[----:B------:R4:W-:Y:S04]  /*5290*/  STS [R180+0x10000], R39 ;  /* 0x01000027b4007388 */ /* 0x0009e80000000800 */
[----:B------:R4:W-:Y:S04]  /*52a0*/  STS [R180+0x10400], R37 ;  /* 0x01040025b4007388 */ /* 0x0009e80000000800 */
[----:B------:R4:W-:Y:S01]  /*52b0*/  STS [R179+0x10000], R36 ;  /* 0x01000024b3007388 */ /* 0x0009e20000000800 */
[----:B-1----:R-:W-:Y:S02]  /*52c0*/  F2FP.RELU.PACK_AB R40, R116, R115 ;  /* 0x000000737428723e */ /* 0x002fe400000008ff */
[----:B---3--:R-:W-:Y:S03]  /*52d0*/  F2FP.RELU.PACK_AB R38, R114, R123 ;  /* 0x0000007b7226723e */ /* 0x008fe600000008ff */
[----:B------:R-:W-:Y:S01]  /*52e0*/  STS [R179+0x10400], R40 ;  /* 0x01040028b3007388 */ /* 0x000fe20000000800 */
[----:B----4-:R-:W-:Y:S02]  /*52f0*/  F2FP.RELU.PACK_AB R39, R118, R117 ;  /* 0x000000757627723e */ /* 0x010fe400000008ff */
[----:B------:R-:W-:Y:S03]  /*5300*/  F2FP.RELU.PACK_AB R37, R170, R119 ;  /* 0x00000077aa25723e */ /* 0x000fe600000008ff */
[----:B------:R-:W-:Y:S01]  /*5310*/  STS [R180+0x12000], R39 ;  /* 0x01200027b4007388 */ /* 0x000fe20000000800 */
[----:B------:R-:W-:Y:S03]  /*5320*/  F2FP.RELU.PACK_AB R36, R120, R113 ;  /* 0x000000717824723e */ /* 0x000fe600000008ff */
[----:B------:R-:W-:Y:S04]  /*5330*/  STS [R180+0x12400], R37 ;  /* 0x01240025b4007388 */ /* 0x000fe80000000800 */
[----:B------:R-:W-:Y:S04]  /*5340*/  STS [R179+0x12000], R38 ;  /* 0x01200026b3007388 */ /* 0x000fe80000000800 */
[----:B------:R-:W-:Y:S04]  /*5350*/  STS [R179+0x12400], R36 ;  /* 0x01240024b3007388 */ /* 0x000fe80000000800 */
[----:B------:R-:W1:Y:S08]  /*5360*/  LDSM.16.M88.4 R64, [R2+0x4000] ;  /* 0x004000000240783b */ /* 0x000e700000000200 */
[----:B------:R-:W3:Y:S08]  /*5370*/  LDSM.16.M88.4 R60, [R2+0x5000] ;  /* 0x00500000023c783b */ /* 0x000ef00000000200 */
[----:B------:R-:W4:Y:S08]  /*5380*/  LDSM.16.M88.4 R100, [R0+0x4000] ;  /* 0x004000000064783b */ /* 0x000f300000000200 */
[----:B------:R-:W4:Y:S01]  /*5390*/  LDSM.16.M88.4 R104, [R0+0x5000] ;  /* 0x005000000068783b */ /* 0x000f220000000200 */
        /* <DEDUP_REMOVED lines=17> */
[C---:B------:R-:W-:Y:S08]  /*54b0*/  HMMA.16816.F32 R8, R104.reuse, R140, R8 ;  /* 0x0000008c6808723c */ /* 0x040ff00000001808 */
[-C--:B------:R-:W-:Y:S08]  /*54c0*/  HMMA.16816.F32 R12, R104, R142.reuse, R12 ;  /* 0x0000008e680c723c */ /* 0x080ff0000000180c */
[C---:B--2---:R-:W-:Y:S01]  /*54d0*/  FADD.FTZ R5, -R109.reuse, R5 ;  /* 0x000000056d057221 */ /* 0x044fe20000010100 */
[C---:B------:R-:W-:Y:S03]  /*54e0*/  HMMA.16816.F32 R16, R100.reuse, R142, R16 ;  /* 0x0000008e6410723c */ /* 0x040fe60000001810 */
[----:B------:R-:W-:Y:S01]  /*54f0*/  FADD.FTZ R4, -R109, R4 ;  /* 0x000000046d047221 */ /* 0x000fe20000010100 */
[----:B------:R-:W-:Y:S02]  /*5500*/  FSEL R5, R5, R109, P3 ;  /* 0x0000006d05057208 */ /* 0x000fe40001800000 */
[----:B------:R-:W-:Y:S02]  /*5510*/  FSETP.GE.FTZ.AND P3, PT, R229, RZ, PT ;  /* 0x000000ffe500720b */ /* 0x000fe40003f76000 */
[-C--:B------:R-:W-:Y:S01]  /*5520*/  HMMA.16816.F32 R20, R100, R144.reuse, R20 ;  /* 0x000000906414723c */ /* 0x080fe20000001814 */
[----:B------:R-:W-:Y:S03]  /*5530*/  FMUL.FTZ R202, R202, R5 ;  /* 0x00000005caca7220 */ /* 0x000fe60000410000 */
[-C--:B------:R-:W-:Y:S02]  /*5540*/  FSEL R4, R4, R109.reuse, P4 ;  /* 0x0000006d04047208 */ /* 0x080fe40002000000 */
[----:B------:R-:W-:Y:S02]  /*5550*/  FSETP.GE.FTZ.AND P4, PT, R218, RZ, PT ;  /* 0x000000ffda00720b */ /* 0x000fe40003f96000 */
[C---:B------:R-:W-:Y:S01]  /*5560*/  HMMA.16816.F32 R24, R104.reuse, R144, R24 ;  /* 0x000000906818723c */ /* 0x040fe20000001818 */
[----:B------:R-:W-:Y:S07]  /*5570*/  FMUL.FTZ R193, R193, R4 ;  /* 0x00000004c1c17220 */ /* 0x000fee0000410000 */
[C---:B------:R-:W-:Y:S01]  /*5580*/  FADD.FTZ R17, -R109.reuse, R17 ;  /* 0x000000116d117221 */ /* 0x040fe20000010100 */
[-C--:B------:R-:W-:Y:S03]  /*5590*/  HMMA.16816.F32 R28, R104, R146.reuse, R28 ;  /* 0x00000092681c723c */ /* 0x080fe6000000181c */
[----:B------:R-:W-:Y:S01]  /*55a0*/  FADD.FTZ R16, -R109, R16 ;  /* 0x000000106d107221 */ /* 0x000fe20000010100 */
[----:B------:R-:W-:Y:S02]  /*55b0*/  FSEL R17, R17, R109, P1 ;  /* 0x0000006d11117208 */ /* 0x000fe40000800000 */
[----:B------:R-:W-:Y:S01]  /*55c0*/  FSETP.GE.FTZ.AND P1, PT, R233, RZ, PT ;  /* 0x000000ffe900720b */ /* 0x000fe20003f36000 */
[C---:B------:R-:W-:Y:S01]  /*55d0*/  FADD.FTZ R20, -R109.reuse, R20 ;  /* 0x000000146d147221 */ /* 0x040fe20000010100 */
[C---:B------:R-:W-:Y:S01]  /*55e0*/  HMMA.16816.F32 R32, R100.reuse, R146, R32 ;  /* 0x000000926420723c */ /* 0x040fe20000001820 */
[----:B------:R-:W-:Y:S03]  /*55f0*/  FADD.FTZ R21, -R109, R21 ;  /* 0x000000156d157221 */ /* 0x000fe60000010100 */
[----:B------:R-:W-:Y:S01]  /*5600*/  FMUL.FTZ R214, R214, R17 ;  /* 0x00000011d6d67220 */ /* 0x000fe20000410000 */
[-C--:B------:R-:W-:Y:S02]  /*5610*/  FSEL R20, R20, R109.reuse, P0 ;  /* 0x0000006d14147208 */ /* 0x080fe40000000000 */
[----:B------:R-:W-:Y:S01]  /*5620*/  FSETP.GE.FTZ.AND P0, PT, R234, RZ, PT ;  /* 0x000000ffea00720b */ /* 0x000fe20003f16000 */
[-C--:B------:R-:W-:Y:S01]  /*5630*/  HMMA.16816.F32 R36, R100, R148.reuse, R36 ;  /* 0x000000946424723c */ /* 0x080fe20000001824 */
[-C--:B------:R-:W-:Y:S02]  /*5640*/  FSEL R16, R16, R109.reuse, P2 ;  /* 0x0000006d10107208 */ /* 0x080fe40001000000 */
[----:B------:R-:W-:Y:S01]  /*5650*/  FSETP.GE.FTZ.AND P2, PT, R230, RZ, PT ;  /* 0x000000ffe600720b */ /* 0x000fe20003f56000 */
[----:B------:R-:W-:Y:S01]  /*5660*/  FMUL.FTZ R217, R217, R20 ;  /* 0x00000014d9d97220 */ /* 0x000fe20000410000 */
[----:B------:R-:W-:Y:S01]  /*5670*/  FSEL R21, R21, R109, P4 ;  /* 0x0000006d15157208 */ /* 0x000fe20002000000 */
[----:B------:R-:W-:Y:S01]  /*5680*/  FMUL.FTZ R213, R213, R16 ;  /* 0x00000010d5d57220 */ /* 0x000fe20000410000 */
[----:B------:R-:W-:Y:S01]  /*5690*/  FSETP.GE.FTZ.AND P4, PT, R251, RZ, PT ;  /* 0x000000fffb00720b */ /* 0x000fe20003f96000 */
[C---:B------:R-:W-:Y:S04]  /*56a0*/  HMMA.16816.F32 R40, R104.reuse, R148, R40 ;  /* 0x000000946828723c */ /* 0x040fe80000001828 */
[----:B------:R-:W-:Y:S04]  /*56b0*/  FMUL.FTZ R218, R218, R21 ;  /* 0x00000015dada7220 */ /* 0x000fe80000410000 */
        /* <DEDUP_REMOVED lines=12> */
[----:B------:R-:W-:Y:S02]  /*5780*/  FSEL R36, R36, R109, P1 ;  /* 0x0000006d24247208 */ /* 0x000fe40000800000 */
        /* <DEDUP_REMOVED lines=8> */
[-C--:B------:R-:W-:Y:S01]  /*5810*/  HMMA.16816.F32 R60, R104, R154.reuse, R60 ;  /* 0x0000009a683c723c */ /* 0x080fe2000000183c */
[----:B------:R-:W2:Y:S02]  /*5820*/  LDG.E R106, [R110.64+0x20] ;  /* 0x000020066e6a7981 */ /* 0x000ea4000c1e1900 */
[C---:B------:R-:W-:Y:S01]  /*5830*/  FADD.FTZ R234, -R109.reuse, R49 ;  /* 0x000000316dea7221 */ /* 0x040fe20000010100 */
[-C--:B------:R-:W-:Y:S01]  /*5840*/  FSEL R48, R48, R109.reuse, P1 ;  /* 0x0000006d30307208 */ /* 0x080fe20000800000 */
[----:B------:R-:W3:Y:S01]  /*5850*/  LDG.E R107, [R110.64+0x100] ;  /* 0x000100066e6b7981 */ /* 0x000ee2000c1e1900 */
[----:B------:R-:W-:Y:S01]  /*5860*/  FSETP.GE.FTZ.AND P1, PT, R250, RZ, PT ;  /* 0x000000fffa00720b */ /* 0x000fe20003f36000 */
[C---:B------:R-:W-:Y:S01]  /*5870*/  FADD.FTZ R53, -R109.reuse, R53 ;  /* 0x000000356d357221 */ /* 0x040fe20000010100 */
[----:B------:R-:W-:Y:S01]  /*5880*/  HMMA.16816.F32 R64, R100, R154, R64 ;  /* 0x0000009a6440723c */ /* 0x000fe20000001840 */
[----:B------:R-:W-:Y:S01]  /*5890*/  FADD.FTZ R52, -R109, R52 ;  /* 0x000000346d347221 */ /* 0x000fe20000010100 */
[----:B------:R-:W4:Y:S02]  /*58a0*/  LDG.E R105, [R110.64+0x120] ;  /* 0x000120066e697981 */ /* 0x000f24000c1e1900 */
[----:B------:R-:W-:Y:S01]  /*58b0*/  FMUL.FTZ R48, R245, R48 ;  /* 0x00000030f5307220 */ /* 0x000fe20000410000 */
[-C--:B------:R-:W-:Y:S02]  /*58c0*/  FSEL R53, R53, R109.reuse, P1 ;  /* 0x0000006d35357208 */ /* 0x080fe40000800000 */
[----:B------:R-:W-:Y:S02]  /*58d0*/  FSETP.GE.FTZ.AND P1, PT, R121, RZ, PT ;  /* 0x000000ff7900720b */ /* 0x000fe40003f36000 */
[----:B------:R-:W-:Y:S02]  /*58e0*/  FSEL R49, R234, R109, P3 ;  /* 0x0000006dea317208 */ /* 0x000fe40001800000 */
[----:B------:R-:W-:Y:S01]  /*58f0*/  FSETP.GE.FTZ.AND P3, PT, R252, RZ, PT ;  /* 0x000000fffc00720b */ /* 0x000fe20003f76000 */
[----:B------:R-:W-:Y:S01]  /*5900*/  FMUL.FTZ R53, R250, R53 ;  /* 0x00000035fa357220 */ /* 0x000fe20000410000 */
[----:B------:R-:W-:Y:S01]  /*5910*/  FSEL R52, R52, R109, P2 ;  /* 0x0000006d34347208 */ /* 0x000fe20001000000 */
[----:B------:R-:W-:Y:S01]  /*5920*/  FMUL.FTZ R49, R246, R49 ;  /* 0x00000031f6317220 */ /* 0x000fe20000410000 */
[----:B------:R-:W-:Y:S03]  /*5930*/  FSETP.GE.FTZ.AND P2, PT, R115, RZ, PT ;  /* 0x000000ff7300720b */ /* 0x000fe60003f56000 */
[----:B------:R-:W-:Y:S06]  /*5940*/  FMUL.FTZ R52, R249, R52 ;  /* 0x00000034f9347220 */ /* 0x000fec0000410000 */
[C---:B------:R-:W-:Y:S05]  /*5950*/  FADD.FTZ R64, -R109.reuse, R64 ;  /* 0x000000406d407221 */ /* 0x040fea0000010100 */
[----:B------:R-:W-:Y:S01]  /*5960*/  FSEL R64, R64, R109, P1 ;  /* 0x0000006d40407208 */ /* 0x000fe20000800000 */
[----:B------:R-:W-:Y:S01]  /*5970*/  @P0 FADD.FTZ R109, -R109, R65 ;  /* 0x000000416d6d0221 */ /* 0x000fe20000010100 */
[----:B------:R-:W-:Y:S02]  /*5980*/  FSETP.GE.FTZ.AND P1, PT, R203, RZ, PT ;  /* 0x000000ffcb00720b */ /* 0x000fe40003f36000 */
[----:B------:R-:W-:Y:S01]  /*5990*/  FSETP.GE.FTZ.AND P0, PT, R204, RZ, PT ;  /* 0x000000ffcc00720b */ /* 0x000fe20003f16000 */
[----:B------:R-:W-:Y:S02]  /*59a0*/  FMUL.FTZ R64, R121, R64 ;  /* 0x0000004079407220 */ /* 0x000fe40000410000 */
[----:B------:R-:W-:Y:S02]  /*59b0*/  FMUL.FTZ R245, R122, R109 ;  /* 0x0000006d7af57220 */ /* 0x000fe40000410000 */
[C---:B--2---:R-:W-:Y:S02]  /*59c0*/  FADD.FTZ R65, -R106.reuse, R6 ;  /* 0x000000066a417221 */ /* 0x044fe40000010100 */
[C---:B------:R-:W-:Y:S02]  /*59d0*/  FADD.FTZ R233, -R106.reuse, R7 ;  /* 0x000000076ae97221 */ /* 0x040fe40000010100 */
[C---:B------:R-:W-:Y:S01]  /*59e0*/  FADD.FTZ R249, -R106.reuse, R19 ;  /* 0x000000136af97221 */ /* 0x040fe20000010100 */
[-C--:B------:R-:W-:Y:S01]  /*59f0*/  FSEL R234, R65, R106.reuse, P1 ;  /* 0x0000006a41ea7208 */ /* 0x080fe20000800000 */
[C---:B------:R-:W-:Y:S01]  /*5a00*/  FADD.FTZ R65, -R106.reuse, R18 ;  /* 0x000000126a417221 */ /* 0x040fe20000010100 */
        /* <DEDUP_REMOVED lines=17> */
[C---:B------:R-:W-:Y:S01]  /*5b20*/  FADD.FTZ R215, -R106.reuse, R35 ;  /* 0x000000236ad77221 */ /* 0x040fe20000010100 */
[----:B------:R-:W-:Y:S01]  /*5b30*/  FSETP.GE.FTZ.AND P1, PT, R231, RZ, PT ;  /* 0x000000ffe700720b */ /* 0x000fe20003f36000 */
[----:B------:R-:W-:Y:S01]  /*5b40*/  FADD.FTZ R51, -R106, R51 ;  /* 0x000000336a337221 */ /* 0x000fe20000010100 */
[----:B------:R-:W-:Y:S01]  /*5b50*/  FSETP.GE.FTZ.AND P0, PT, R232, RZ, PT ;  /* 0x000000ffe800720b */ /* 0x000fe20003f16000 */
[----:B------:R-:W-:Y:S01]  /*5b60*/  FMUL.FTZ R249, R220, R249 ;  /* 0x000000f9dcf97220 */ /* 0x000fe20000410000 */
[-C--:B------:R-:W-:Y:S01]  /*5b70*/  FSEL R220, R203, R106.reuse, P1 ;  /* 0x0000006acbdc7208 */ /* 0x080fe20000800000 */
[C---:B------:R-:W-:Y:S01]  /*5b80*/  FADD.FTZ R203, -R106.reuse, R38 ;  /* 0x000000266acb7221 */ /* 0x040fe20000010100 */
[----:B------:R-:W-:Y:S01]  /*5b90*/  FSETP.GE.FTZ.AND P1, PT, R235, RZ, PT ;  /* 0x000000ffeb00720b */ /* 0x000fe20003f36000 */
[----:B------:R-:W-:Y:S01]  /*5ba0*/  FADD.FTZ R55, -R106, R55 ;  /* 0x000000376a377221 */ /* 0x000fe20000010100 */
[----:B------:R-:W-:Y:S01]  /*5bb0*/  FSEL R215, R215, R106, P0 ;  /* 0x0000006ad7d77208 */ /* 0x000fe20000000000 */
[----:B------:R-:W-:Y:S01]  /*5bc0*/  FMUL.FTZ R216, R219, R216 ;  /* 0x000000d8dbd87220 */ /* 0x000fe20000410000 */
[----:B------:R-:W-:Y:S01]  /*5bd0*/  FSETP.GE.FTZ.AND P0, PT, R236, RZ, PT ;  /* 0x000000ffec00720b */ /* 0x000fe20003f16000 */
[C---:B------:R-:W-:Y:S01]  /*5be0*/  FADD.FTZ R219, -R106.reuse, R66 ;  /* 0x000000426adb7221 */ /* 0x040fe20000010100 */
[-C--:B------:R-:W-:Y:S01]  /*5bf0*/  FSEL R38, R203, R106.reuse, P1 ;  /* 0x0000006acb267208 */ /* 0x080fe20000800000 */
[----:B------:R-:W-:Y:S01]  /*5c00*/  FADD.FTZ R203, -R106, R50 ;  /* 0x000000326acb7221 */ /* 0x000fe20000010100 */
[-C--:B------:R-:W-:Y:S01]  /*5c10*/  FSEL R39, R39, R106.reuse, P0 ;  /* 0x0000006a27277208 */ /* 0x080fe20000000000 */
[----:B------:R-:W-:Y:S01]  /*5c20*/  FMUL.FTZ R215, R232, R215 ;  /* 0x000000d7e8d77220 */ /* 0x000fe20000410000 */
[----:B------:R-:W-:Y:S01]  /*5c30*/  FSETP.GE.FTZ.AND P1, PT, R247, RZ, PT ;  /* 0x000000fff700720b */ /* 0x000fe20003f36000 */
[C---:B---3--:R-:W-:Y:S01]  /*5c40*/  FADD.FTZ R246, -R107.reuse, R12 ;  /* 0x0000000c6bf67221 */ /* 0x048fe20000010100 */
[----:B------:R-:W-:Y:S01]  /*5c50*/  FSETP.GE.FTZ.AND P0, PT, R248, RZ, PT ;  /* 0x000000fff800720b */ /* 0x000fe20003f16000 */
[----:B------:R-:W-:Y:S01]  /*5c60*/  FADD.FTZ R250, -R107, R24 ;  /* 0x000000186bfa7221 */ /* 0x000fe20000010100 */
[-C--:B------:R-:W-:Y:S01]  /*5c70*/  FSEL R50, R203, R106.reuse, P1 ;  /* 0x0000006acb327208 */ /* 0x080fe20000800000 */
[----:B------:R-:W-:Y:S01]  /*5c80*/  FADD.FTZ R203, -R106, R54 ;  /* 0x000000366acb7221 */ /* 0x000fe20000010100 */
[-C--:B------:R-:W-:Y:S01]  /*5c90*/  FSEL R51, R51, R106.reuse, P0 ;  /* 0x0000006a33337208 */ /* 0x080fe20000000000 */
        /* <DEDUP_REMOVED lines=8> */
[----:B------:R-:W-:Y:S01]  /*5d20*/  FMUL.FTZ R39, R236, R39 ;  /* 0x00000027ec277220 */ /* 0x000fe20000410000 */
[----:B------:R-:W-:Y:S01]  /*5d30*/  FSEL R232, R219, R106, P2 ;  /* 0x0000006adbe87208 */ /* 0x000fe20001000000 */
[----:B------:R-:W-:Y:S01]  /*5d40*/  FMUL.FTZ R55, R252, R55 ;  /* 0x00000037fc377220 */ /* 0x000fe20000410000 */
[----:B------:R-:W-:Y:S01]  /*5d50*/  FSETP.GE.FTZ.AND P2, PT, R210, RZ, PT ;  /* 0x000000ffd200720b */ /* 0x000fe20003f56000 */
[----:B------:R-:W-:Y:S01]  /*5d60*/  FMUL.FTZ R54, R205, R54 ;  /* 0x00000036cd367220 */ /* 0x000fe20000410000 */
[----:B------:R-:W-:Y:S01]  /*5d70*/  FSETP.GE.FTZ.AND P0, PT, R222, RZ, PT ;  /* 0x000000ffde00720b */ /* 0x000fe20003f16000 */
[C---:B------:R-:W-:Y:S01]  /*5d80*/  FADD.FTZ R252, -R107.reuse, R25 ;  /* 0x000000196bfc7221 */ /* 0x040fe20000010100 */
[-C--:B------:R-:W-:Y:S01]  /*5d90*/  FSEL R205, R248, R107.reuse, P2 ;  /* 0x0000006bf8cd7208 */ /* 0x080fe20001000000 */
[----:B------:R-:W-:Y:S01]  /*5da0*/  FADD.FTZ R236, -R107, R9 ;  /* 0x000000096bec7221 */ /* 0x000fe20000010100 */
[----:B------:R-:W-:Y:S01]  /*5db0*/  FSETP.GE.FTZ.AND P3, PT, R209, RZ, PT ;  /* 0x000000ffd100720b */ /* 0x000fe20003f76000 */
[C---:B------:R-:W-:Y:S01]  /*5dc0*/  FADD.FTZ R40, -R107.reuse, R40 ;  /* 0x000000286b287221 */ /* 0x040fe20000010100 */
[----:B------:R-:W-:Y:S01]  /*5dd0*/  FSEL R219, R252, R107, P0 ;  /* 0x0000006bfcdb7208 */ /* 0x000fe20000000000 */
[----:B------:R-:W-:Y:S01]  /*5de0*/  FMUL.FTZ R205, R210, R205 ;  /* 0x000000cdd2cd7220 */ /* 0x000fe20000410000 */
[----:B------:R-:W-:Y:S01]  /*5df0*/  FSEL R246, R246, R107, P3 ;  /* 0x0000006bf6f67208 */ /* 0x000fe20001800000 */
[----:B------:R-:W-:Y:S01]  /*5e00*/  FADD.FTZ R210, -R107, R29 ;  /* 0x0000001d6bd27221 */ /* 0x000fe20000010100 */
[----:B------:R-:W-:Y:S01]  /*5e10*/  FSETP.GE.FTZ.AND P3, PT, R226, RZ, PT ;  /* 0x000000ffe200720b */ /* 0x000fe20003f76000 */
[----:B------:R-:W-:Y:S01]  /*5e20*/  FMUL.FTZ R219, R222, R219 ;  /* 0x000000dbdedb7220 */ /* 0x000fe20000410000 */
[----:B------:R-:W-:Y:S01]  /*5e30*/  FSEL R66, R203, R106, P4 ;  /* 0x0000006acb427208 */ /* 0x000fe20002000000 */
[----:B------:R-:W-:Y:S01]  /*5e40*/  @P1 FADD.FTZ R106, -R106, R67 ;  /* 0x000000436a6a1221 */ /* 0x000fe20000010100 */
[----:B------:R-:W-:Y:S01]  /*5e50*/  FSETP.GE.FTZ.AND P1, PT, R221, RZ, PT ;  /* 0x000000ffdd00720b */ /* 0x000fe20003f36000 */
[----:B------:R-:W-:Y:S01]  /*5e60*/  FADD.FTZ R222, -R107, R41 ;  /* 0x000000296bde7221 */ /* 0x000fe20000010100 */
[----:B------:R-:W-:Y:S01]  /*5e70*/  FSETP.GE.FTZ.AND P0, PT, R241, RZ, PT ;  /* 0x000000fff100720b */ /* 0x000fe20003f16000 */
[----:B------:R-:W-:Y:S01]  /*5e80*/  FMUL.FTZ R246, R209, R246 ;  /* 0x000000f6d1f67220 */ /* 0x000fe20000410000 */
[-C--:B------:R-:W-:Y:S01]  /*5e90*/  FSEL R41, R210, R107.reuse, P3 ;  /* 0x0000006bd2297208 */ /* 0x080fe20001800000 */
[C---:B------:R-:W-:Y:S01]  /*5ea0*/  FADD.FTZ R210, -R107.reuse, R45 ;  /* 0x0000002d6bd27221 */ /* 0x040fe20000010100 */
[----:B------:R-:W-:Y:S01]  /*5eb0*/  FSETP.GE.FTZ.AND P3, PT, R242, RZ, PT ;  /* 0x000000fff200720b */ /* 0x000fe20003f76000 */
[C---:B------:R-:W-:Y:S01]  /*5ec0*/  FADD.FTZ R56, -R107.reuse, R56 ;  /* 0x000000386b387221 */ /* 0x040fe20000010100 */
[----:B------:R-:W-:Y:S01]  /*5ed0*/  FSEL R250, R250, R107, P1 ;  /* 0x0000006bfafa7208 */ /* 0x000fe20000800000 */
[----:B------:R-:W-:Y:S01]  /*5ee0*/  FADD.FTZ R60, -R107, R60 ;  /* 0x0000003c6b3c7221 */ /* 0x000fe20000010100 */
[----:B------:R-:W-:Y:S01]  /*5ef0*/  FSETP.GE.FTZ.AND P1, PT, R238, RZ, PT ;  /* 0x000000ffee00720b */ /* 0x000fe20003f36000 */
[----:B------:R-:W-:Y:S01]  /*5f00*/  FMUL.FTZ R41, R226, R41 ;  /* 0x00000029e2297220 */ /* 0x000fe20000410000 */
[----:B------:R-:W-:Y:S01]  /*5f10*/  FSETP.GE.FTZ.AND P4, PT, R206, RZ, PT ;  /* 0x000000ffce00720b */ /* 0x000fe20003f96000 */
[----:B----4-:R-:W-:Y:S01]  /*5f20*/  FADD.FTZ R226, -R105, R14 ;  /* 0x0000000e69e27221 */ /* 0x010fe20000010100 */
[-C--:B------:R-:W-:Y:S01]  /*5f30*/  FSEL R44, R44, R107.reuse, P0 ;  /* 0x0000006b2c2c7208 */ /* 0x080fe20000000000 */
[----:B------:R-:W-:Y:S01]  /*5f40*/  FMUL.FTZ R250, R221, R250 ;  /* 0x000000faddfa7220 */ /* 0x000fe20000410000 */
[----:B------:R-:W-:Y:S01]  /*5f50*/  FSETP.GE.FTZ.AND P0, PT, R114, RZ, PT ;  /* 0x000000ff7200720b */ /* 0x000fe20003f16000 */
[----:B------:R-:W-:Y:S01]  /*5f60*/  FADD.FTZ R46, -R105, R46 ;  /* 0x0000002e692e7221 */ /* 0x000fe20000010100 */
[----:B------:R-:W-:Y:S01]  /*5f70*/  FSETP.GE.FTZ.AND P2, PT, R237, RZ, PT ;  /* 0x000000ffed00720b */ /* 0x000fe20003f56000 */
[----:B------:R-:W-:Y:S01]  /*5f80*/  FADD.FTZ R42, -R105, R42 ;  /* 0x0000002a692a7221 */ /* 0x000fe20000010100 */
[-C--:B------:R-:W-:Y:S01]  /*5f90*/  FSEL R45, R210, R107.reuse, P3 ;  /* 0x0000006bd22d7208 */ /* 0x080fe20001800000 */
[----:B------:R-:W-:Y:S01]  /*5fa0*/  FADD.FTZ R210, -R107, R57 ;  /* 0x000000396bd27221 */ /* 0x000fe20000010100 */
[----:B------:R-:W-:Y:S01]  /*5fb0*/  FSEL R209, R222, R107, P1 ;  /* 0x0000006bded17208 */ /* 0x000fe20000800000 */
[C---:B------:R-:W-:Y:S01]  /*5fc0*/  FADD.FTZ R222, -R105.reuse, R11 ;  /* 0x0000000b69de7221 */ /* 0x040fe20000010100 */
        /* <DEDUP_REMOVED lines=8> */
[----:B------:R-:W-:Y:S01]  /*6050*/  FSEL R57, R210, R107, P1 ;  /* 0x0000006bd2397208 */ /* 0x000fe20000800000 */
[----:B------:R-:W-:Y:S01]  /*6060*/  FADD.FTZ R210, -R105, R10 ;  /* 0x0000000a69d27221 */ /* 0x000fe20000010100 */
[----:B------:R-:W-:Y:S01]  /*6070*/  FSETP.GE.FTZ.AND P1, PT, R207, RZ, PT ;  /* 0x000000ffcf00720b */ /* 0x000fe20003f36000 */
[----:B------:R-:W-:Y:S01]  /*6080*/  FADD.FTZ R206, -R107, R28 ;  /* 0x0000001c6bce7221 */ /* 0x000fe20000010100 */
[----:B------:R-:W-:Y:S01]  /*6090*/  FSETP.GE.FTZ.AND P4, PT, R225, RZ, PT ;  /* 0x000000ffe100720b */ /* 0x000fe20003f96000 */
[----:B------:R-:W-:Y:S01]  /*60a0*/  FMUL.FTZ R209, R238, R209 ;  /* 0x000000d1eed17220 */ /* 0x000fe20000410000 */
[----:B------:R-:W-:Y:S01]  /*60b0*/  FSEL R56, R56, R107, P2 ;  /* 0x0000006b38387208 */ /* 0x000fe20001000000 */
[----:B------:R-:W-:Y:S01]  /*60c0*/  FADD.FTZ R238, -R105, R26 ;  /* 0x0000001a69ee7221 */ /* 0x000fe20000010100 */
[----:B------:R-:W-:Y:S01]  /*60d0*/  FSETP.GE.FTZ.AND P2, PT, R123, RZ, PT ;  /* 0x000000ff7b00720b */ /* 0x000fe20003f56000 */
[C---:B------:R-:W-:Y:S01]  /*60e0*/  FADD.FTZ R58, -R105.reuse, R58 ;  /* 0x0000003a693a7221 */ /* 0x040fe20000010100 */
[----:B------:R-:W-:Y:S01]  /*60f0*/  FSEL R210, R210, R105, P1 ;  /* 0x00000069d2d27208 */ /* 0x000fe20000800000 */
[----:B------:R-:W-:Y:S01]  /*6100*/  FADD.FTZ R62, -R105, R62 ;  /* 0x0000003e693e7221 */ /* 0x000fe20000010100 */
[----:B------:R-:W-:Y:S01]  /*6110*/  FSETP.GE.FTZ.AND P1, PT, R208, RZ, PT ;  /* 0x000000ffd000720b */ /* 0x000fe20003f36000 */
[----:B------:R-:W-:Y:S01]  /*6120*/  FMUL.FTZ R220, R231, R220 ;  /* 0x000000dce7dc7220 */ /* 0x000fe20000410000 */
[-C--:B------:R-:W-:Y:S01]  /*6130*/  FSEL R206, R206, R107.reuse, P4 ;  /* 0x0000006bcece7208 */ /* 0x080fe20002000000 */
[----:B------:R-:W-:Y:S01]  /*6140*/  FMUL.FTZ R210, R207, R210 ;  /* 0x000000d2cfd27220 */ /* 0x000fe20000410000 */
[----:B------:R-:W-:Y:S01]  /*6150*/  FSEL R60, R60, R107, P2 ;  /* 0x0000006b3c3c7208 */ /* 0x000fe20001000000 */
[----:B------:R-:W-:Y:S01]  /*6160*/  @P0 FADD.FTZ R107, -R107, R61 ;  /* 0x0000003d6b6b0221 */ /* 0x000fe20000010100 */
[----:B------:R-:W-:Y:S01]  /*6170*/  FSETP.GE.FTZ.AND P0, PT, R211, RZ, PT ;  /* 0x000000ffd300720b */ /* 0x000fe20003f16000 */
[----:B------:R-:W-:Y:S01]  /*6180*/  FMUL.FTZ R38, R235, R38 ;  /* 0x00000026eb267220 */ /* 0x000fe20000410000 */
[----:B------:R-:W-:Y:S01]  /*6190*/  FSETP.GE.FTZ.AND P2, PT, R212, RZ, PT ;  /* 0x000000ffd400720b */ /* 0x000fe20003f56000 */
[----:B------:R-:W-:Y:S01]  /*61a0*/  FMUL.FTZ R50, R247, R50 ;  /* 0x00000032f7327220 */ /* 0x000fe20000410000 */
[-C--:B------:R-:W-:Y:S01]  /*61b0*/  FSEL R207, R222, R105.reuse, P1 ;  /* 0x00000069decf7208 */ /* 0x080fe20000800000 */
[----:B------:R-:W-:Y:S01]  /*61c0*/  FADD.FTZ R222, -R105, R43 ;  /* 0x0000002b69de7221 */ /* 0x000fe20000010100 */
[----:B------:R-:W-:Y:S01]  /*61d0*/  FSEL R226, R226, R105, P0 ;  /* 0x00000069e2e27208 */ /* 0x000fe20000000000 */
[----:B------:R-:W-:Y:S01]  /*61e0*/  FMUL.FTZ R66, R251, R66 ;  /* 0x00000042fb427220 */ /* 0x000fe20000410000 */
        /* <DEDUP_REMOVED lines=15> */
[----:B------:R-:W-:Y:S01]  /*62e0*/  FMUL.FTZ R206, R225, R206 ;  /* 0x000000cee1ce7220 */ /* 0x000fe20000410000 */
[-C--:B------:R-:W-:Y:S01]  /*62f0*/  FSEL R238, R238, R105.reuse, P1 ;  /* 0x00000069eeee7208 */ /* 0x080fe20000800000 */
[----:B------:R-:W-:Y:S01]  /*6300*/  FMUL.FTZ R40, R237, R40 ;  /* 0x00000028ed287220 */ /* 0x000fe20000410000 */
[----:B------:R-:W-:Y:S01]  /*6310*/  FSETP.GE.FTZ.AND P1, PT, R240, RZ, PT ;  /* 0x000000fff000720b */ /* 0x000fe20003f36000 */
[----:B------:R-:W-:Y:S01]  /*6320*/  FMUL.FTZ R44, R241, R44 ;  /* 0x0000002cf12c7220 */ /* 0x000fe20000410000 */
[-C--:B------:R-:W-:Y:S01]  /*6330*/  FSEL R43, R212, R105.reuse, P3 ;  /* 0x00000069d42b7208 */ /* 0x080fe20001800000 */
[----:B------:R-:W-:Y:S01]  /*6340*/  FADD.FTZ R212, -R105, R47 ;  /* 0x0000002f69d47221 */ /* 0x000fe20000010100 */
[-C--:B------:R-:W-:Y:S01]  /*6350*/  FSEL R46, R46, R105.reuse, P0 ;  /* 0x000000692e2e7208 */ /* 0x080fe20000000000 */
[----:B------:R-:W-:Y:S01]  /*6360*/  FMUL.FTZ R238, R223, R238 ;  /* 0x000000eedfee7220 */ /* 0x000fe20000410000 */
[----:B------:R-:W-:Y:S01]  /*6370*/  FSETP.GE.FTZ.AND P0, PT, R244, RZ, PT ;  /* 0x000000fff400720b */ /* 0x000fe20003f16000 */
[----:B------:R-:W-:Y:S01]  /*6380*/  FMUL.FTZ R56, R117, R56 ;  /* 0x0000003875387220 */ /* 0x000fe20000410000 */
[----:B------:R-:W-:Y:S01]  /*6390*/  FSEL R223, R222, R105, P1 ;  /* 0x00000069dedf7208 */ /* 0x000fe20000800000 */
[----:B------:R-:W-:Y:S01]  /*63a0*/  FADD.FTZ R222, -R105, R59 ;  /* 0x0000003b69de7221 */ /* 0x000fe20000010100 */
[----:B------:R-:W-:Y:S01]  /*63b0*/  FSETP.GE.FTZ.AND P1, PT, R120, RZ, PT ;  /* 0x000000ff7800720b */ /* 0x000fe20003f36000 */
[----:B------:R-:W-:Y:S01]  /*63c0*/  FMUL.FTZ R57, R118, R57 ;  /* 0x0000003976397220 */ /* 0x000fe20000410000 */
[----:B------:R-:W-:Y:S01]  /*63d0*/  FSEL R47, R212, R105, P0 ;  /* 0x00000069d42f7208 */ /* 0x000fe20000000000 */
[----:B------:R-:W-:Y:S01]  /*63e0*/  FMUL.FTZ R60, R123, R60 ;  /* 0x0000003c7b3c7220 */ /* 0x000fe20000410000 */
[----:B------:R-:W-:Y:S01]  /*63f0*/  PLOP3.LUT P0, PT, PT, PT, UP2, 0x80, 0x0 ;  /* 0x000000000000781c */ /* 0x000fe20003f0f028 */
[----:B------:R-:W-:Y:S01]  /*6400*/  FMUL.FTZ R61, R114, R107 ;  /* 0x0000006b723d7220 */ /* 0x000fe20000410000 */
[----:B------:R-:W-:Y:S01]  /*6410*/  FSETP.GE.FTZ.AND P2, PT, R239, RZ, PT ;  /* 0x000000ffef00720b */ /* 0x000fe20003f56000 */
[----:B------:R-:W-:Y:S01]  /*6420*/  FMUL.FTZ R211, R224, R211 ;  /* 0x000000d3e0d37220 */ /* 0x000fe20000410000 */
[----:B------:R-:W-:Y:S01]  /*6430*/  FSETP.GE.FTZ.AND P4, PT, R119, RZ, PT ;  /* 0x000000ff7700720b */ /* 0x000fe20003f96000 */
[----:B------:R-:W-:Y:S01]  /*6440*/  FMUL.FTZ R208, R227, R208 ;  /* 0x000000d0e3d07220 */ /* 0x000fe20000410000 */
[----:B------:R-:W-:Y:S01]  /*6450*/  FSEL R42, R42, R105, P2 ;  /* 0x000000692a2a7208 */ /* 0x000fe20001000000 */
[----:B------:R-:W-:Y:S01]  /*6460*/  FMUL.FTZ R43, R228, R43 ;  /* 0x0000002be42b7220 */ /* 0x000fe20000410000 */
[----:B------:R-:W-:Y:S01]  /*6470*/  FSETP.GE.FTZ.AND P3, PT, R170, RZ, PT ;  /* 0x000000ffaa00720b */ /* 0x000fe20003f76000 */
[----:B------:R-:W-:Y:S01]  /*6480*/  FMUL.FTZ R223, R240, R223 ;  /* 0x000000dff0df7220 */ /* 0x000fe20000410000 */
[----:B------:R-:W-:Y:S01]  /*6490*/  FSETP.GE.FTZ.AND P2, PT, R113, RZ, PT ;  /* 0x000000ff7100720b */ /* 0x000fe20003f56000 */
[----:B------:R-:W-:Y:S01]  /*64a0*/  FMUL.FTZ R42, R239, R42 ;  /* 0x0000002aef2a7220 */ /* 0x000fe20000410000 */
[-C--:B------:R-:W-:Y:S01]  /*64b0*/  FSEL R58, R58, R105.reuse, P4 ;  /* 0x000000693a3a7208 */ /* 0x080fe20002000000 */
[----:B------:R-:W-:Y:S01]  /*64c0*/  FMUL.FTZ R46, R243, R46 ;  /* 0x0000002ef32e7220 */ /* 0x000fe20000410000 */
[----:B------:R-:W-:Y:S01]  /*64d0*/  FSEL R59, R222, R105, P3 ;  /* 0x00000069de3b7208 */ /* 0x000fe20001800000 */
[----:B------:R-:W-:Y:S01]  /*64e0*/  FMUL.FTZ R47, R244, R47 ;  /* 0x0000002ff42f7220 */ /* 0x000fe20000410000 */
        /* <DEDUP_REMOVED lines=15> */
[----:B------:R-:W-:Y:S02]  /*65e0*/  IADD3 R192, R192, UR22, RZ ;  /* 0x00000016c0c07c10 */ /* 0x000fe4000fffe0ff */
[C---:B------:R-:W-:Y:S02]  /*65f0*/  LEA R8, P1, R7.reuse, R198, 0x7 ;  /* 0x000000c607087211 */ /* 0x040fe400078238ff */
[----:B------:R-:W-:Y:S01]  /*6600*/  IADD3 R160, R160, UR22, RZ ;  /* 0x00000016a0a07c10 */ /* 0x000fe2000fffe0ff */
[----:B------:R-:W-:Y:S01]  /*6610*/  @!PT LDS RZ, [RZ] ;  /* 0x00000000fffff984 */ /* 0x000fe20000000800 */
[----:B------:R-:W-:Y:S01]  /*6620*/  @!PT LDS RZ, [RZ] ;  /* 0x00000000fffff984 */ /* 0x000fe20000000800 */
[----:B------:R-:W-:Y:S01]  /*6630*/  @!PT LDS RZ, [RZ] ;  /* 0x00000000fffff984 */ /* 0x000fe20000000800 */
[----:B------:R1:W-:Y:S01]  /*6640*/  LDGSTS.E.BYPASS.LTC128B.128 [R192], [R198.64] ;  /* 0x00000000c6c07fae */ /* 0x0003e2000b901d46 */
[----:B------:R-:W-:Y:S05]  /*6650*/  LEA.HI.X R9, R7, R199, R5, 0x7, P1 ;  /* 0x000000c707097211 */ /* 0x000fea00008f3c05 */
[----:B------:R1:W-:Y:S04]  /*6660*/  LDGSTS.E.BYPASS.LTC128B.128 [R192+0x1000], [R8.64] ;  /* 0x0100000008c07fae */ /* 0x0003e8000b901d46 */
[----:B------:R-:W0:Y:S02]  /*6670*/  LDGDEPBAR ;  /* 0x00000000000079af */ /* 0x000e240000000000 */
.L_x_234:
[----:B------:R-:W-:Y:S02]  /*6680*/  F2FP.PACK_AB R202, R202, R193 ;  /* 0x000000c1caca723e */ /* 0x000fe400000000ff */
        /* <DEDUP_REMOVED lines=36> */
[----:B------:R-:W-:Y:S01]  /*68d0*/  F2FP.PACK_AB R55, R55, R66 ;  /* 0x000000423737723e */ /* 0x000fe200000000ff */
[----:B------:R-:W-:Y:S01]  /*68e0*/  IMAD.SHL.U32 R52, R168, 0x2, RZ ;  /* 0x00000002a8347824 */ /* 0x000fe200078e00ff */
        /* <DEDUP_REMOVED lines=99> */
.L_x_235:
[----:B------:R-:W-:Y:S01]  /*6f20*/  LDSM.16.M88.4 R16, [R164] ;  /* 0x00000000a410783b */ /* 0x000fe20000000200 */
[----:B------:R-:W-:Y:S01]  /*6f30*/  @P0 IADD3 R54, R171, -0x80, RZ ;  /* 0xffffff80ab360810 */ /* 0x000fe20007ffe0ff */
[----:B------:R-:W-:Y:S02]  /*6f40*/  @UP2 UIADD3 UR26, UP0, UR8, -0x200, URZ ;  /* 0xfffffe00081a2890 */ /* 0x000fe4000ff1e03f */
[----:B------:R-:W2:Y:S01]  /*6f50*/  LDSM.16.MT88.4 R20, [R52+0x6000] ;  /* 0x006000003414783b */ /* 0x000ea20000004200 */
[----:B------:R-:W-:Y:S01]  /*6f60*/  UISETP.GT.AND UP1, UPT, UR5, UR28, UPT ;  /* 0x0000001c0500728c */ /* 0x000fe2000bf24270 */
[----:B------:R-:W-:Y:S01]  /*6f70*/  @P0 IMAD.WIDE R54, R54, R185, UR8 ;  /* 0x0000000836360e25 */ /* 0x000fe2000f8e02b9 */
[----:B------:R-:W-:Y:S01]  /*6f80*/  @UP2 UIADD3.X UR22, UR9, -0x1, URZ, UP0, !UPT ;  /* 0xffffffff09162890 */ /* 0x000fe200087fe43f */
[----:B------:R-:W3:Y:S01]  /*6f90*/  LDSM.16.M88.4 R12, [R164+0x2000] ;  /* 0x00200000a40c783b */ /* 0x000ee20000000200 */
[----:B------:R-:W-:Y:S03]  /*6fa0*/  @UP2 UMOV UR8, UR26 ;  /* 0x0000001a00082c82 */ /* 0x000fe60008000000 */
[----:B------:R-:W-:Y:S02]  /*6fb0*/  LDSM.16.M88.4 R24, [R163] ;  /* 0x00000000a318783b */ /* 0x000fe40000000200 */
[----:B------:R-:W-:Y:S02]  /*6fc0*/  @UP2 UMOV UR9, UR22 ;  /* 0x0000001600092c82 */ /* 0x000fe40008000000 */
[----:B------:R-:W4:Y:S01]  /*6fd0*/  LDSM.16.MT88.4 R28, [R52+0x6400] ;  /* 0x00640000341c783b */ /* 0x000f220000004200 */
[----:B------:R-:W-:Y:S02]  /*6fe0*/  ULOP3.LUT UR22, UR5, 0x1, URZ, 0xc0, !UPT ;  /* 0x0000000105167892 */ /* 0x000fe4000f8ec03f */
[----:B------:R-:W-:Y:S01]  /*6ff0*/  UIADD3 UR5, UR5, -0x1, URZ ;  /* 0xffffffff05057890 */ /* 0x000fe2000fffe03f */
[----:B------:R-:W1:Y:S01]  /*7000*/  LDSM.16.M88.4 R32, [R158] ;  /* 0x000000009e20783b */ /* 0x000e620000000200 */
[----:B------:R-:W-:Y:S03]  /*7010*/  UISETP.NE.U32.AND UP0, UPT, UR22, 0x1, UPT ;  /* 0x000000011600788c */ /* 0x000fe6000bf05070 */
[----:B------:R-:W-:Y:S04]  /*7020*/  LDSM.16.M88.4 R36, [R162] ;  /* 0x00000000a224783b */ /* 0x000fe80000000200 */
[----:B------:R-:W1:Y:S04]  /*7030*/  LDSM.16.MT88.4 R40, [R52+0x6800] ;  /* 0x006800003428783b */ /* 0x000e680000004200 */
[----:B------:R-:W1:Y:S04]  /*7040*/  LDSM.16.M88.4 R44, [R162+0x2000] ;  /* 0x00200000a22c783b */ /* 0x000e680000000200 */
[----:B------:R-:W-:Y:S04]  /*7050*/  LDSM.16.MT88.4 R48, [R52+0x6c00] ;  /* 0x006c00003430783b */ /* 0x000fe80000004200 */
[----:B------:R1:W5:Y:S01]  /*7060*/  @P0 LDG.E R191, [R54.64] ;  /* 0x0000000636bf0981 */ /* 0x000362000c1e1900 */
[-C--:B--2---:R-:W-:Y:S03]  /*7070*/  HMMA.16816.F32 R4, R16, R20.reuse, RZ ;  /* 0x000000141004723c */ /* 0x084fe600000018ff */
[----:B------:R2:W5:Y:S04]  /*7080*/  @P0 LDG.E R190, [R54.64+0x20] ;  /* 0x0000200636be0981 */ /* 0x000568000c1e1900 */
[----:B------:R2:W5:Y:S01]  /*7090*/  @P0 LDG.E R189, [R54.64+0x100] ;  /* 0x0001000636bd0981 */ /* 0x000562000c1e1900 */
[C---:B-1-3--:R-:W-:Y:S03]  /*70a0*/  HMMA.16816.F32 R8, R12.reuse, R20, RZ ;  /* 0x000000140c08723c */ /* 0x04afe600000018ff */
[----:B------:R2:W5:Y:S05]  /*70b0*/  @P0 LDG.E R188, [R54.64+0x120] ;  /* 0x0001200636bc0981 */ /* 0x00056a000c1e1900 */
[-C--:B------:R-:W-:Y:S08]  /*70c0*/  HMMA.16816.F32 R12, R12, R22.reuse, RZ ;  /* 0x000000160c0c723c */ /* 0x080ff000000018ff */
[----:B------:R-:W-:Y:S01]  /*70d0*/  HMMA.16816.F32 R16, R16, R22, RZ ;  /* 0x000000161010723c */ /* 0x000fe200000018ff */
[----:B------:R-:W1:Y:S07]  /*70e0*/  LDSM.16.M88.4 R20, [R157] ;  /* 0x000000009d14783b */ /* 0x000e6e0000000200 */
[-C--:B----4-:R-:W-:Y:S08]  /*70f0*/  HMMA.16816.F32 R4, R24, R28.reuse, R4 ;  /* 0x0000001c1804723c */ /* 0x090ff00000001804 */
        /* <DEDUP_REMOVED lines=9> */
[----:B------:R-:W2:Y:S07]  /*7190*/  LDSM.16.M88.4 R44, [R164+0x6000] ;  /* 0x00600000a42c783b */ /* 0x000eae0000000200 */
[----:B------:R-:W-:Y:S01]  /*71a0*/  HMMA.16816.F32 R16, R36, R42, R16 ;  /* 0x0000002a2410723c */ /* 0x000fe20000001810 */
[----:B------:R-:W-:Y:S04]  /*71b0*/  LDSM.16.M88.4 R36, [R156] ;  /* 0x000000009c24783b */ /* 0x000fe80000000200 */
[----:B------:R-:W2:Y:S03]  /*71c0*/  LDSM.16.MT88.4 R40, [R52+0x7400] ;  /* 0x007400003428783b */ /* 0x000ea60000004200 */
        /* <DEDUP_REMOVED lines=8> */
[C---:B--2---:R-:W-:Y:S08]  /*7250*/  HMMA.16816.F32 R8, R44.reuse, R28, R8 ;  /* 0x0000001c2c08723c */ /* 0x044ff00000001808 */
[-C--:B------:R-:W-:Y:S01]  /*7260*/  HMMA.16816.F32 R12, R44, R30.reuse, R12 ;  /* 0x0000001e2c0c723c */ /* 0x080fe2000000180c */
[----:B------:R-:W2:Y:S07]  /*7270*/  LDSM.16.M88.4 R44, [R162+0x6000] ;  /* 0x00600000a22c783b */ /* 0x000eae0000000200 */
[----:B------:R-:W-:Y:S01]  /*7280*/  HMMA.16816.F32 R16, R24, R30, R16 ;  /* 0x0000001e1810723c */ /* 0x000fe20000001810 */
[----:B------:R-:W-:Y:S04]  /*7290*/  LDSM.16.MT88.4 R28, [R52+0x7c00] ;  /* 0x007c0000341c783b */ /* 0x000fe80000004200 */
[----:B------:R-:W4:Y:S03]  /*72a0*/  LDSM.16.M88.4 R24, [R157+0x4000] ;  /* 0x004000009d18783b */ /* 0x000f260000000200 */
[-C--:B------:R-:W-:Y:S08]  /*72b0*/  HMMA.16816.F32 R4, R36, R40.reuse, R4 ;  /* 0x000000282404723c */ /* 0x080ff00000001804 */
[C---:B-1----:R-:W-:Y:S08]  /*72c0*/  HMMA.16816.F32 R8, R32.reuse, R40, R8 ;  /* 0x000000282008723c */ /* 0x042ff00000001808 */
[-C--:B------:R-:W-:Y:S01]  /*72d0*/  HMMA.16816.F32 R12, R32, R42.reuse, R12 ;  /* 0x0000002a200c723c */ /* 0x080fe2000000180c */
[----:B------:R-:W1:Y:S07]  /*72e0*/  LDSM.16.M88.4 R32, [R157+0x6000] ;  /* 0x006000009d20783b */ /* 0x000e6e0000000200 */
[----:B------:R-:W-:Y:S07]  /*72f0*/  HMMA.16816.F32 R16, R36, R42, R16 ;  /* 0x0000002a2410723c */ /* 0x000fee0000001810 */
[----:B------:R-:W-:Y:S01]  /*7300*/  IMAD.U32 R37, RZ, RZ, UR40 ;  /* 0x00000028ff257e24 */ /* 0x000fe2000f8e00ff */
[-C--:B---3--:R-:W-:Y:S08]  /*7310*/  HMMA.16816.F32 R4, R20, R48.reuse, R4 ;  /* 0x000000301404723c */ /* 0x088ff00000001804 */
[C---:B--2---:R-:W-:Y:S08]  /*7320*/  HMMA.16816.F32 R8, R44.reuse, R48, R8 ;  /* 0x000000302c08723c */ /* 0x044ff00000001808 */
[-C--:B------:R-:W-:Y:S08]  /*7330*/  HMMA.16816.F32 R12, R44, R50.reuse, R12 ;  /* 0x000000322c0c723c */ /* 0x080ff0000000180c */
[----:B------:R-:W-:Y:S07]  /*7340*/  HMMA.16816.F32 R16, R20, R50, R16 ;  /* 0x000000321410723c */ /* 0x000fee0000001810 */
[----:B------:R-:W-:Y:S01]  /*7350*/  IMAD.U32 R21, RZ, RZ, UR43 ;  /* 0x0000002bff157e24 */ /* 0x000fe2000f8e00ff */
[-C--:B----4-:R-:W-:Y:S01]  /*7360*/  HMMA.16816.F32 R4, R24, R28.reuse, R4 ;  /* 0x0000001c1804723c */ /* 0x090fe20000001804 */
[----:B------:R-:W-:Y:S07]  /*7370*/  IMAD.U32 R23, RZ, RZ, UR42 ;  /* 0x0000002aff177e24 */ /* 0x000fee000f8e00ff */
[C---:B-1----:R-:W-:Y:S07]  /*7380*/  HMMA.16816.F32 R8, R32.reuse, R28, R8 ;  /* 0x0000001c2008723c */ /* 0x042fee0000001808 */
[-C--:B------:R-:W-:Y:S01]  /*7390*/  LEA R28, P2, R21, R200.reuse, 0x2 ;  /* 0x000000c8151c7211 */ /* 0x080fe200078410ff */
[-C--:B------:R-:W-:Y:S01]  /*73a0*/  HMMA.16816.F32 R12, R32, R30.reuse, R12 ;  /* 0x0000001e200c723c */ /* 0x080fe2000000180c */
[----:B------:R-:W-:Y:S03]  /*73b0*/  IMAD.U32 R29, RZ, RZ, UR41 ;  /* 0x00000029ff1d7e24 */ /* 0x000fe6000f8e00ff */
[----:B------:R-:W-:Y:S03]  /*73c0*/  IMAD.U32 R21, RZ, RZ, UR41 ;  /* 0x00000029ff157e24 */ /* 0x000fe6000f8e00ff */
[----:B------:R-:W-:Y:S01]  /*73d0*/  IMAD.U32 R33, RZ, RZ, UR42 ;  /* 0x0000002aff217e24 */ /* 0x000fe2000f8e00ff */
[----:B------:R-:W-:Y:S01]  /*73e0*/  HMMA.16816.F32 R16, R24, R30, R16 ;  /* 0x0000001e1810723c */ /* 0x000fe20000001810 */
[----:B------:R-:W-:Y:S01]  /*73f0*/  IMAD.U32 R35, RZ, RZ, UR43 ;  /* 0x0000002bff237e24 */ /* 0x000fe2000f8e00ff */
[----:B------:R-:W-:Y:S02]  /*7400*/  RED.E.ADD.F32.FTZ.RN.STRONG.GPU [R200.64], R4 ;  /* 0x00000004c800798e */ /* 0x000fe4000c10e786 */
[-C--:B------:R-:W-:Y:S02]  /*7410*/  LEA R22, P1, R33, R200.reuse, 0x2 ;  /* 0x000000c821167211 */ /* 0x080fe400078210ff */
[-C--:B------:R-:W-:Y:S01]  /*7420*/  LEA R32, P0, R29, R200.reuse, 0x2 ;  /* 0x000000c81d207211 */ /* 0x080fe200078010ff */
[----:B------:R-:W-:Y:S01]  /*7430*/  IMAD.U32 R25, RZ, RZ, UR40 ;  /* 0x00000028ff197e24 */ /* 0x000fe2000f8e00ff */
[-C--:B------:R-:W-:Y:S01]  /*7440*/  LEA.HI.X.SX32 R29, R35, R201.reuse, 0x2, P2 ;  /* 0x000000c9231d7211 */ /* 0x080fe200010f16ff */
[----:B------:R-:W-:Y:S03]  /*7450*/  IMAD.U32 R35, RZ, RZ, UR39 ;  /* 0x00000027ff237e24 */ /* 0x000fe6000f8e00ff */
[-C--:B------:R-:W-:Y:S01]  /*7460*/  LEA.HI.X.SX32 R23, R23, R201.reuse, 0x2, P1 ;  /* 0x000000c917177211 */ /* 0x080fe200008f16ff */
[----:B------:R1:W-:Y:S01]  /*7470*/  RED.E.ADD.F32.FTZ.RN.STRONG.GPU [R28.64], R5 ;  /* 0x000000051c00798e */ /* 0x0003e2000c10e786 */
[----:B------:R-:W-:Y:S01]  /*7480*/  IMAD.U32 R27, RZ, RZ, UR38 ;  /* 0x00000026ff1b7e24 */ /* 0x000fe2000f8e00ff */
[-C--:B------:R-:W-:Y:S01]  /*7490*/  LEA.HI.X.SX32 R33, R21, R201.reuse, 0x2, P0 ;  /* 0x000000c915217211 */ /* 0x080fe200000f16ff */
[----:B------:R-:W-:Y:S01]  /*74a0*/  IMAD.U32 R21, RZ, RZ, UR37 ;  /* 0x00000025ff157e24 */ /* 0x000fe2000f8e00ff */
[----:B------:R2:W-:Y:S01]  /*74b0*/  RED.E.ADD.F32.FTZ.RN.STRONG.GPU [R22.64], R6 ;  /* 0x000000061600798e */ /* 0x0005e2000c10e786 */
[-C--:B------:R-:W-:Y:S01]  /*74c0*/  LEA R26, P0, R25, R200.reuse, 0x2 ;  /* 0x000000c8191a7211 */ /* 0x080fe200078010ff */
[----:B------:R-:W-:Y:S01]  /*74d0*/  IMAD.U32 R31, RZ, RZ, UR39 ;  /* 0x00000027ff1f7e24 */ /* 0x000fe2000f8e00ff */
[-C--:B------:R-:W-:Y:S01]  /*74e0*/  LEA R20, P2, R35, R200.reuse, 0x2 ;  /* 0x000000c823147211 */ /* 0x080fe200078410ff */
[----:B------:R3:W-:Y:S01]  /*74f0*/  RED.E.ADD.F32.FTZ.RN.STRONG.GPU [R32.64], R7 ;  /* 0x000000072000798e */ /* 0x0007e2000c10e786 */
[----:B------:R-:W-:Y:S02]  /*7500*/  IMAD.U32 R25, RZ, RZ, UR38 ;  /* 0x00000026ff197e24 */ /* 0x000fe4000f8e00ff */
[----:B------:R-:W-:Y:S02]  /*7510*/  IMAD.U32 R35, RZ, RZ, UR36 ;  /* 0x00000024ff237e24 */ /* 0x000fe4000f8e00ff */
[----:B-1----:R-:W-:Y:S02]  /*7520*/  IMAD.U32 R5, RZ, RZ, UR37 ;  /* 0x00000025ff057e24 */ /* 0x002fe4000f8e00ff */
[----:B------:R-:W-:Y:S01]  /*7530*/  IMAD.U32 R29, RZ, RZ, UR34 ;  /* 0x00000022ff1d7e24 */ /* 0x000fe2000f8e00ff */
[-C--:B--2---:R-:W-:Y:S02]  /*7540*/  LEA R22, P1, R27, R200.reuse, 0x2 ;  /* 0x000000c81b167211 */ /* 0x084fe400078210ff */
[-C--:B------:R-:W-:Y:S02]  /*7550*/  LEA.HI.X.SX32 R27, R37, R201.reuse, 0x2, P0 ;  /* 0x000000c9251b7211 */ /* 0x080fe400000f16ff */
[-C--:B------:R-:W-:Y:S01]  /*7560*/  LEA R6, P0, R21, R200.reuse, 0x2 ;  /* 0x000000c815067211 */ /* 0x080fe200078010ff */
[----:B---3--:R-:W-:Y:S01]  /*7570*/  IMAD.U32 R33, RZ, RZ, UR35 ;  /* 0x00000023ff217e24 */ /* 0x008fe2000f8e00ff */
[-C--:B------:R-:W-:Y:S01]  /*7580*/  LEA.HI.X.SX32 R21, R31, R201.reuse, 0x2, P2 ;  /* 0x000000c91f157211 */ /* 0x080fe200010f16ff */
[----:B------:R1:W-:Y:S01]  /*7590*/  RED.E.ADD.F32.FTZ.RN.STRONG.GPU [R26.64], R8 ;  /* 0x000000081a00798e */ /* 0x0003e2000c10e786 */
[-C--:B------:R-:W-:Y:S01]  /*75a0*/  LEA.HI.X.SX32 R23, R25, R201.reuse, 0x2, P1 ;  /* 0x000000c919177211 */ /* 0x080fe200008f16ff */
[----:B------:R-:W-:Y:S01]  /*75b0*/  IMAD.U32 R25, RZ, RZ, UR36 ;  /* 0x00000024ff197e24 */ /* 0x000fe2000f8e00ff */
[-C--:B------:R-:W-:Y:S01]  /*75c0*/  LEA.HI.X.SX32 R7, R5, R201.reuse, 0x2, P0 ;  /* 0x000000c905077211 */ /* 0x080fe200000f16ff */
[----:B------:R2:W-:Y:S01]  /*75d0*/  RED.E.ADD.F32.FTZ.RN.STRONG.GPU [R20.64], R9 ;  /* 0x000000091400798e */ /* 0x0005e2000c10e786 */
[----:B------:R-:W-:Y:S01]  /*75e0*/  IMAD.U32 R5, RZ, RZ, UR33 ;  /* 0x00000021ff057e24 */ /* 0x000fe2000f8e00ff */
[-C--:B------:R-:W-:Y:S01]  /*75f0*/  LEA R4, P2, R33, R200.reuse, 0x2 ;  /* 0x000000c821047211 */ /* 0x080fe200078410ff */
[----:B------:R-:W-:Y:S01]  /*7600*/  IMAD.U32 R31, RZ, RZ, UR35 ;  /* 0x00000023ff1f7e24 */ /* 0x000fe2000f8e00ff */
[----:B------:R3:W-:Y:S04]  /*7610*/  RED.E.ADD.F32.FTZ.RN.STRONG.GPU [R22.64], R10 ;  /* 0x0000000a1600798e */ /* 0x0007e8000c10e786 */
[----:B------:R4:W-:Y:S01]  /*7620*/  RED.E.ADD.F32.FTZ.RN.STRONG.GPU [R6.64], R11 ;  /* 0x0000000b0600798e */ /* 0x0009e2000c10e786 */
[-C--:B-1----:R-:W-:Y:S01]  /*7630*/  LEA R26, P0, R25, R200.reuse, 0x2 ;  /* 0x000000c8191a7211 */ /* 0x082fe200078010ff */
[----:B------:R-:W-:Y:S01]  /*7640*/  IMAD.U32 R25, RZ, RZ, UR34 ;  /* 0x00000022ff197e24 */ /* 0x000fe2000f8e00ff */
[-C--:B------:R-:W-:Y:S01]  /*7650*/  LEA R8, P1, R29, R200.reuse, 0x2 ;  /* 0x000000c81d087211 */ /* 0x080fe200078210ff */
[----:B------:R-:W-:Y:S01]  /*7660*/  IMAD.U32 R29, RZ, RZ, UR31 ;  /* 0x0000001fff1d7e24 */ /* 0x000fe2000f8e00ff */
[-C--:B------:R-:W-:Y:S01]  /*7670*/  LEA.HI.X.SX32 R27, R35, R201.reuse, 0x2, P0 ;  /* 0x000000c9231b7211 */ /* 0x080fe200000f16ff */
[----:B--2---:R-:W-:Y:S01]  /*7680*/  IMAD.U32 R21, RZ, RZ, UR32 ;  /* 0x00000020ff157e24 */ /* 0x004fe2000f8e00ff */
[-C--:B------:R-:W-:Y:S01]  /*7690*/  LEA.HI.X.SX32 R9, R25, R201.reuse, 0x2, P1 ;  /* 0x000000c919097211 */ /* 0x080fe200008f16ff */
[----:B------:R-:W-:Y:S01]  /*76a0*/  IMAD.U32 R25, RZ, RZ, UR31 ;  /* 0x0000001fff197e24 */ /* 0x000fe2000f8e00ff */
[-C--:B---3--:R-:W-:Y:S01]  /*76b0*/  LEA R10, P0, R5, R200.reuse, 0x2 ;  /* 0x000000c8050a7211 */ /* 0x088fe200078010ff */
[----:B------:R-:W-:Y:S01]  /*76c0*/  RED.E.ADD.F32.FTZ.RN.STRONG.GPU [R26.64], R16 ;  /* 0x000000101a00798e */ /* 0x000fe2000c10e786 */
[-C--:B------:R-:W-:Y:S01]  /*76d0*/  LEA.HI.X.SX32 R5, R31, R201.reuse, 0x2, P2 ;  /* 0x000000c91f057211 */ /* 0x080fe200010f16ff */
[----:B------:R-:W-:Y:S01]  /*76e0*/  IMAD.U32 R31, RZ, RZ, UR32 ;  /* 0x00000020ff1f7e24 */ /* 0x000fe2000f8e00ff */
[-C--:B------:R-:W-:Y:S01]  /*76f0*/  LEA R34, P2, R29, R200.reuse, 0x2 ;  /* 0x000000c81d227211 */ /* 0x080fe200078410ff */
[----:B----4-:R-:W-:Y:S02]  /*7700*/  IMAD.U32 R7, RZ, RZ, UR33 ;  /* 0x00000021ff077e24 */ /* 0x010fe4000f8e00ff */
[----:B------:R1:W-:Y:S01]  /*7710*/  RED.E.ADD.F32.FTZ.RN.STRONG.GPU [R4.64], R17 ;  /* 0x000000110400798e */ /* 0x0003e2000c10e786 */
[----:B------:R-:W-:Y:S01]  /*7720*/  IMAD.U32 R23, RZ, RZ, UR30 ;  /* 0x0000001eff177e24 */ /* 0x000fe2000f8e00ff */
[-C--:B------:R-:W-:Y:S02]  /*7730*/  LEA.HI.X.SX32 R35, R25, R201.reuse, 0x2, P2 ;  /* 0x000000c919237211 */ /* 0x080fe400010f16ff */
[-C--:B------:R-:W-:Y:S01]  /*7740*/  LEA.HI.X.SX32 R11, R7, R201.reuse, 0x2, P0 ;  /* 0x000000c9070b7211 */ /* 0x080fe200000f16ff */
[----:B------:R-:W-:Y:S01]  /*7750*/  IMAD.U32 R7, RZ, RZ, UR29 ;  /* 0x0000001dff077e24 */ /* 0x000fe2000f8e00ff */
[-C--:B------:R-:W-:Y:S01]  /*7760*/  LEA R32, P0, R21, R200.reuse, 0x2 ;  /* 0x000000c815207211 */ /* 0x080fe200078010ff */
[----:B------:R-:W-:Y:S01]  /*7770*/  RED.E.ADD.F32.FTZ.RN.STRONG.GPU [R8.64], R18 ;  /* 0x000000120800798e */ /* 0x000fe2000c10e786 */
[----:B------:R-:W-:Y:S01]  /*7780*/  IMAD.U32 R21, RZ, RZ, UR30 ;  /* 0x0000001eff157e24 */ /* 0x000fe2000f8e00ff */
[-C--:B------:R-:W-:Y:S02]  /*7790*/  LEA R36, P1, R23, R200.reuse, 0x2 ;  /* 0x000000c817247211 */ /* 0x080fe400078210ff */
[-C--:B------:R-:W-:Y:S01]  /*77a0*/  LEA.HI.X.SX32 R33, R31, R201.reuse, 0x2, P0 ;  /* 0x000000c91f217211 */ /* 0x080fe200000f16ff */
[----:B------:R-:W-:Y:S01]  /*77b0*/  RED.E.ADD.F32.FTZ.RN.STRONG.GPU [R10.64], R19 ;  /* 0x000000130a00798e */ /* 0x000fe2000c10e786 */
[----:B------:R-:W-:Y:S02]  /*77c0*/  LEA R38, P0, R7, R200, 0x2 ;  /* 0x000000c807267211 */ /* 0x000fe400078010ff */
[-C--:B------:R-:W-:Y:S01]  /*77d0*/  LEA.HI.X.SX32 R37, R21, R201.reuse, 0x2, P1 ;  /* 0x000000c915257211 */ /* 0x080fe200008f16ff */
[----:B------:R-:W-:Y:S01]  /*77e0*/  RED.E.ADD.F32.FTZ.RN.STRONG.GPU [R32.64], R12 ;  /* 0x0000000c2000798e */ /* 0x000fe2000c10e786 */
[----:B------:R-:W-:Y:S01]  /*77f0*/  PLOP3.LUT P1, PT, PT, PT, UP0, 0x80, 0x0 ;  /* 0x000000000000781c */ /* 0x000fe20003f2f008 */
[----:B------:R-:W-:Y:S02]  /*7800*/  @UP2 UIADD3 UR24, UP0, UR24, -0x200, URZ ;  /* 0xfffffe0018182890 */ /* 0x000fe4000ff1e03f */
[----:B------:R-:W-:Y:S02]  /*7810*/  LDSM.16.MT88.4 R8, [R161] ;  /* 0x00000000a108783b */ /* 0x000fe40000004200 */
[----:B------:R-:W-:Y:S02]  /*7820*/  @UP2 UIADD3.X UR23, UR23, -0x1, URZ, UP0, !UPT ;  /* 0xffffffff17172890 */ /* 0x000fe400087fe43f */
[----:B------:R-:W-:Y:S01]  /*7830*/  RED.E.ADD.F32.FTZ.RN.STRONG.GPU [R34.64], R13 ;  /* 0x0000000d2200798e */ /* 0x000fe2000c10e786 */
[----:B-1----:R-:W-:Y:S03]  /*7840*/  IMAD.U32 R5, RZ, RZ, UR29 ;  /* 0x0000001dff057e24 */ /* 0x002fe6000f8e00ff */
[----:B------:R-:W-:Y:S02]  /*7850*/  RED.E.ADD.F32.FTZ.RN.STRONG.GPU [R36.64], R14 ;  /* 0x0000000e2400798e */ /* 0x000fe4000c10e786 */
[----:B------:R-:W-:Y:S02]  /*7860*/  LEA.HI.X.SX32 R39, R5, R201, 0x2, P0 ;  /* 0x000000c905277211 */ /* 0x000fe400000f16ff */
[----:B------:R-:W-:Y:S01]  /*7870*/  LDSM.16.MT88.4 R16, [R165+0xc000] ;  /* 0x00c00000a510783b */ /* 0x000fe20000004200 */
[----:B------:R-:W-:Y:S03]  /*7880*/  PLOP3.LUT P0, PT, PT, PT, UP1, 0x80, 0x0 ;  /* 0x000000000000781c */ /* 0x000fe60003f0f018 */
[----:B------:R-:W1:Y:S04]  /*7890*/  LDSM.16.MT88.4 R4, [R165+0x8000] ;  /* 0x00800000a504783b */ /* 0x000e680000004200 */
[----:B------:R-:W-:Y:S04]  /*78a0*/  RED.E.ADD.F32.FTZ.RN.STRONG.GPU [R38.64], R15 ;  /* 0x0000000f2600798e */ /* 0x000fe8000c10e786 */
[----:B------:R-:W-:Y:S04]  /*78b0*/  LDSM.16.MT88.4 R20, [R165+0x8800] ;  /* 0x00880000a514783b */ /* 0x000fe80000004200 */
[----:B------:R-:W2:Y:S04]  /*78c0*/  LDSM.16.MT88.4 R24, [R161+0x400] ;  /* 0x00040000a118783b */ /* 0x000ea80000004200 */
[----:B------:R-:W3:Y:S04]  /*78d0*/  LDSM.16.MT88.4 R28, [R165+0xc800] ;  /* 0x00c80000a51c783b */ /* 0x000ee80000004200 */
[----:B------:R-:W-:Y:S01]  /*78e0*/  LDSM.16.MT88.4 R12, [R165+0xd000] ;  /* 0x00d00000a50c783b */ /* 0x000fe20000004200 */
        /* <DEDUP_REMOVED lines=8> */
[C---:B---3--:R-:W-:Y:S08]  /*7970*/  HMMA.16816.F32 R88, R28.reuse, R24, R88 ;  /* 0x000000181c58723c */ /* 0x048ff00000001858 */
[-C--:B------:R-:W-:Y:S08]  /*7980*/  HMMA.16816.F32 R92, R28, R26.reuse, R92 ;  /* 0x0000001a1c5c723c */ /* 0x080ff0000000185c */
[----:B------:R-:W-:Y:S01]  /*7990*/  HMMA.16816.F32 R96, R20, R26, R96 ;  /* 0x0000001a1460723c */ /* 0x000fe20000001860 */
[----:B------:R-:W2:Y:S04]  /*79a0*/  LDSM.16.MT88.4 R20, [R161+0xc00] ;  /* 0x000c0000a114783b */ /* 0x000ea80000004200 */
[----:B------:R-:W3:Y:S03]  /*79b0*/  LDSM.16.MT88.4 R24, [R165+0xd800] ;  /* 0x00d80000a518783b */ /* 0x000ee60000004200 */
        /* <DEDUP_REMOVED lines=30> */
[-C--:B------:R-:W-:Y:S08]  /*7ba0*/  HMMA.16816.F32 R92, R12, R10.reuse, R92 ;  /* 0x0000000a0c5c723c */ /* 0x080ff0000000185c */
[----:B------:R-:W-:Y:S07]  /*7bb0*/  HMMA.16816.F32 R96, R4, R10, R96 ;  /* 0x0000000a0460723c */ /* 0x000fee0000001860 */
[C---:B------:R-:W-:Y:S01]  /*7bc0*/  IADD3 R4, R161.reuse, -0x2000, RZ ;  /* 0xffffe000a1047810 */ /* 0x040fe20007ffe0ff */
[-C--:B--2---:R-:W-:Y:S05]  /*7bd0*/  HMMA.16816.F32 R84, R16, R20.reuse, R84 ;  /* 0x000000141054723c */ /* 0x084fea0000001854 */
[----:B------:R-:W-:Y:S03]  /*7be0*/  @P1 IADD3 R4, R161, 0x2000, RZ ;  /* 0x00002000a1041810 */ /* 0x000fe60007ffe0ff */
[C---:B------:R-:W-:Y:S04]  /*7bf0*/  HMMA.16816.F32 R88, R24.reuse, R20, R88 ;  /* 0x000000141858723c */ /* 0x040fe80000001858 */
[----:B------:R-:W-:Y:S04]  /*7c00*/  IMAD.MOV.U32 R161, RZ, RZ, R4 ;  /* 0x000000ffffa17224 */ /* 0x000fe800078e0004 */
[-C--:B------:R-:W-:Y:S08]  /*7c10*/  HMMA.16816.F32 R92, R24, R22.reuse, R92 ;  /* 0x00000016185c723c */ /* 0x080ff0000000185c */
[----:B------:R-:W-:Y:S01]  /*7c20*/  HMMA.16816.F32 R96, R16, R22, R96 ;  /* 0x000000161060723c */ /* 0x000fe20000001860 */
[----:B------:R-:W-:-:S07]  /*7c30*/  @P0 BRA `(.L_x_236) ;  /* 0xffffa6d000000947 */ /* 0x000fce000383ffff */
.L_x_233:
[----:B------:R-:W-:Y:S07]  /*7c40*/  @!UPT UIADD3 URZ, URZ, URZ, URZ ;  /* 0x0000003f3f3ff290 */ /* 0x000fee000fffe03f */
[----:B------:R-:W4:Y:S01]  /*7c50*/  S2R R0, SR_TID.X ;  /* 0x0000000000007919 */ /* 0x000f220000002100 */
[----:B------:R-:W-:Y:S01]  /*7c60*/  FMUL.FTZ R84, R84, c[0x0][0x2e0] ;  /* 0x0000b80054547a20 */ /* 0x000fe20000410000 */
[----:B-1----:R-:W-:Y:S01]  /*7c70*/  SHF.L.U32 R22, R173, 0x1, RZ ;  /* 0x00000001ad167819 */ /* 0x002fe200000006ff */
[----:B------:R-:W-:Y:S01]  /*7c80*/  FMUL.FTZ R85, R85, c[0x0][0x2e0] ;  /* 0x0000b80055557a20 */ /* 0x000fe20000410000 */
[----:B------:R-:W-:Y:S01]  /*7c90*/  BAR.SYNC.DEFER_BLOCKING 0x0 ;  /* 0x0000000000007b1d */ /* 0x000fe20000010000 */
[----:B------:R-:W-:Y:S01]  /*7ca0*/  FMUL.FTZ R86, R86, c[0x0][0x2e0] ;  /* 0x0000b80056567a20 */ /* 0x000fe20000410000 */
[----:B------:R-:W-:Y:S01]  /*7cb0*/  MOV R26, UR46 ;  /* 0x0000002e001a7c02 */ /* 0x000fe20008000f00 */
[----:B------:R-:W-:Y:S01]  /*7cc0*/  FMUL.FTZ R87, R87, c[0x0][0x2e0] ;  /* 0x0000b80057577a20 */ /* 0x000fe20000410000 */
[----:B------:R-:W-:Y:S01]  /*7cd0*/  F2FP.PACK_AB R84, R85, R84 ;  /* 0x000000545554723e */ /* 0x000fe200000000ff */
[----:B------:R-:W-:Y:S01]  /*7ce0*/  FMUL.FTZ R96, R96, c[0x0][0x2e0] ;  /* 0x0000b80060607a20 */ /* 0x000fe20000410000 */
[----:B------:R-:W1:Y:S01]  /*7cf0*/  S2R R2, SR_CTAID.Y ;  /* 0x0000000000027919 */ /* 0x000e620000002600 */
[----:B------:R-:W-:Y:S01]  /*7d00*/  FMUL.FTZ R97, R97, c[0x0][0x2e0] ;  /* 0x0000b80061617a20 */ /* 0x000fe20000410000 */
[----:B------:R-:W-:Y:S01]  /*7d10*/  F2FP.PACK_AB R86, R87, R86 ;  /* 0x000000565756723e */ /* 0x000fe200000000ff */
[----:B------:R-:W-:Y:S01]  /*7d20*/  FMUL.FTZ R98, R98, c[0x0][0x2e0] ;  /* 0x0000b80062627a20 */ /* 0x000fe20000410000 */
[----:B------:R-:W-:Y:S01]  /*7d30*/  MOV R24, UR46 ;  /* 0x0000002e00187c02 */ /* 0x000fe20008000f00 */
[----:B------:R-:W-:Y:S01]  /*7d40*/  FMUL.FTZ R99, R99, c[0x0][0x2e0] ;  /* 0x0000b80063637a20 */ /* 0x000fe20000410000 */
[----:B------:R-:W-:Y:S01]  /*7d50*/  F2FP.PACK_AB R97, R97, R96 ;  /* 0x000000606161723e */ /* 0x000fe200000000ff */
[----:B------:R-:W-:Y:S01]  /*7d60*/  FMUL.FTZ R88, R88, c[0x0][0x2e0] ;  /* 0x0000b80058587a20 */ /* 0x000fe20000410000 */
[----:B------:R-:W-:Y:S01]  /*7d70*/  ULDC.64 UR8, c[0x0][0x3a0] ;  /* 0x0000e80000087ab9 */ /* 0x000fe20000000a00 */
[----:B------:R-:W-:Y:S01]  /*7d80*/  FMUL.FTZ R89, R89, c[0x0][0x2e0] ;  /* 0x0000b80059597a20 */ /* 0x000fe20000410000 */
[----:B------:R-:W-:Y:S01]  /*7d90*/  F2FP.PACK_AB R99, R99, R98 ;  /* 0x000000626363723e */ /* 0x000fe200000000ff */
[----:B------:R-:W-:Y:S01]  /*7da0*/  FMUL.FTZ R90, R90, c[0x0][0x2e0] ;  /* 0x0000b8005a5a7a20 */ /* 0x000fe20000410000 */
[----:B------:R-:W-:Y:S01]  /*7db0*/  ULDC.64 UR10, c[0x0][0x3a8] ;  /* 0x0000ea00000a7ab9 */ /* 0x000fe20000000a00 */
        /* <DEDUP_REMOVED lines=10> */
[----:B------:R-:W-:Y:S01]  /*7e60*/  FMUL.FTZ R68, R68, c[0x0][0x2dc] ;  /* 0x0000b70044447a20 */ /* 0x000fe20000410000 */
[----:B------:R-:W-:Y:S01]  /*7e70*/  F2FP.PACK_AB R93, R93, R92 ;  /* 0x0000005c5d5d723e */ /* 0x000fe200000000ff */
[----:B------:R-:W-:Y:S01]  /*7e80*/  FMUL.FTZ R69, R69, c[0x0][0x2dc] ;  /* 0x0000b70045457a20 */ /* 0x000fe20000410000 */
[----:B------:R-:W-:Y:S01]  /*7e90*/  F2FP.PACK_AB R95, R95, R94 ;  /* 0x0000005e5f5f723e */ /* 0x000fe200000000ff */
[----:B------:R-:W-:Y:S01]  /*7ea0*/  FMUL.FTZ R70, R70, c[0x0][0x2dc] ;  /* 0x0000b70046467a20 */ /* 0x000fe20000410000 */
[----:B------:R-:W-:Y:S01]  /*7eb0*/  SHF.R.S32.HI R5, RZ, 0x2, R5 ;  /* 0x00000002ff057819 */ /* 0x000fe20000011405 */
        /* <DEDUP_REMOVED lines=26> */
[----:B------:R-:W-:Y:S01]  /*8060*/  IMAD.WIDE.U32 R8, R5, c[0x0][0x3a0], RZ ;  /* 0x0000e80005087a25 */ /* 0x000fe200078e00ff */
[----:B------:R-:W-:Y:S01]  /*8070*/  SHF.R.S32.HI R4, RZ, 0x1f, R5 ;  /* 0x0000001fff047819 */ /* 0x000fe20000011405 */
[----:B------:R-:W-:Y:S01]  /*8080*/  STS [R182+0x1000], R93 ;  /* 0x0010005db6007388 */ /* 0x000fe20000000800 */
[----:B------:R-:W-:Y:S01]  /*8090*/  F2FP.PACK_AB R79, R79, R78 ;  /* 0x0000004e4f4f723e */ /* 0x000fe200000000ff */
[----:B------:R-:W-:Y:S01]  /*80a0*/  UIMAD UR5, UR47, UR8, URZ ;  /* 0x000000082f0572a4 */ /* 0x000fe2000f8e023f */
[----:B------:R-:W-:Y:S01]  /*80b0*/  IADD3 R7, -R7, R0, RZ ;  /* 0x0000000007077210 */ /* 0x000fe20007ffe1ff */
[----:B------:R-:W-:Y:S01]  /*80c0*/  STS [R182+0x1200], R95 ;  /* 0x0012005fb6007388 */ /* 0x000fe20000000800 */
[C---:B------:R-:W-:Y:S01]  /*80d0*/  IMAD R0, R4.reuse, c[0x0][0x3a0], RZ ;  /* 0x0000e80004007a24 */ /* 0x040fe200078e02ff */
[----:B-1----:R-:W-:Y:S01]  /*80e0*/  SHF.R.S32.HI R11, RZ, 0x1f, R2 ;  /* 0x0000001fff0b7819 */ /* 0x002fe20000011402 */
[----:B------:R-:W-:Y:S01]  /*80f0*/  IMAD R6, R4, c[0x0][0x3a8], RZ ;  /* 0x0000ea0004067a24 */ /* 0x000fe200078e02ff */
[----:B------:R-:W-:Y:S01]  /*8100*/  STS [R183+0x2000], R68 ;  /* 0x00200044b7007388 */ /* 0x000fe20000000800 */
[----:B------:R-:W-:Y:S01]  /*8110*/  IMAD R15, R5, c[0x0][0x3a4], R0 ;  /* 0x0000e900050f7a24 */ /* 0x000fe200078e0200 */
[----:B------:R-:W-:Y:S01]  /*8120*/  SHF.L.U32 R32, R7, 0x3, RZ ;  /* 0x0000000307207819 */ /* 0x000fe200000006ff */
[----:B------:R-:W-:Y:S01]  /*8130*/  IMAD R6, R5, c[0x0][0x3ac], R6 ;  /* 0x0000eb0005067a24 */ /* 0x000fe200078e0206 */
[----:B------:R-:W-:Y:S01]  /*8140*/  STS [R183+0x2200], R70 ;  /* 0x00220046b7007388 */ /* 0x000fe20000000800 */
[----:B------:R-:W-:Y:S01]  /*8150*/  IMAD R13, R11, c[0x0][0x388], RZ ;  /* 0x0000e2000b0d7a24 */ /* 0x000fe200078e02ff */
[----:B------:R-:W-:Y:S01]  /*8160*/  IADD3 R9, R9, R15, RZ ;  /* 0x0000000f09097210 */ /* 0x000fe20007ffe0ff */
[----:B------:R-:W-:Y:S01]  /*8170*/  IMAD.WIDE.U32 R14, R5, c[0x0][0x3a8], RZ ;  /* 0x0000ea00050e7a25 */ /* 0x000fe200078e00ff */
[----:B------:R-:W-:Y:S01]  /*8180*/  STS [R182+0x2000], R81 ;  /* 0x00200051b6007388 */ /* 0x000fe20000000800 */
[--C-:B------:R-:W-:Y:S01]  /*8190*/  SHF.R.S32.HI R33, RZ, 0x1f, R32.reuse ;  /* 0x0000001fff217819 */ /* 0x100fe20000011420 */
[----:B------:R-:W-:Y:S01]  /*81a0*/  UIMAD UR8, UR47, UR10, URZ ;  /* 0x0000000a2f0872a4 */ /* 0x000fe2000f8e023f */
[----:B------:R-:W-:Y:S01]  /*81b0*/  IMAD R11, R11, c[0x0][0x390], RZ ;  /* 0x0000e4000b0b7a24 */ /* 0x000fe200078e02ff */
[----:B------:R-:W-:Y:S01]  /*81c0*/  STS [R182+0x2200], R83 ;  /* 0x00220053b6007388 */ /* 0x000fe20000000800 */
[----:B------:R-:W-:Y:S01]  /*81d0*/  IADD3 R7, R15, R6, RZ ;  /* 0x000000060f077210 */ /* 0x000fe20007ffe0ff */
[C---:B------:R-:W-:Y:S01]  /*81e0*/  IMAD R5, R2.reuse, c[0x0][0x38c], R13 ;  /* 0x0000e30002057a24 */ /* 0x040fe200078e020d */
[----:B------:R-:W-:Y:S01]  /*81f0*/  MOV R6, R14 ;  /* 0x0000000e00067202 */ /* 0x000fe20000000f00 */
[----:B------:R-:W-:Y:S01]  /*8200*/  STS [R183+0x3000], R72 ;  /* 0x00300048b7007388 */ /* 0x000fe20000000800 */
[----:B------:R-:W-:Y:S01]  /*8210*/  IMAD.WIDE.U32 R30, R2, c[0x0][0x388], R32 ;  /* 0x0000e200021e7a25 */ /* 0x000fe200078e0020 */
[----:B------:R-:W-:-:S02]  /*8220*/  UIMAD UR5, UR46, UR9, UR5 ;  /* 0x000000092e0572a4 */ /* 0x000fc4000f8e0205 */
[----:B------:R-:W-:Y:S01]  /*8230*/  STS [R183+0x3200], R74 ;  /* 0x0032004ab7007388 */ /* 0x000fe20000000800 */
[----:B------:R-:W-:Y:S01]  /*8240*/  IMAD R28, R2, c[0x0][0x394], R11 ;  /* 0x0000e500021c7a24 */ /* 0x000fe200078e020b */
[----:B------:R-:W-:Y:S01]  /*8250*/  IADD3 R31, R31, R5, RZ ;  /* 0x000000051f1f7210 */ /* 0x000fe20007ffe0ff */
[----:B------:R-:W-:Y:S01]  /*8260*/  IMAD.WIDE.U32 R26, R26, c[0x0][0x3a0], R8 ;  /* 0x0000e8001a1a7a25 */ /* 0x000fe200078e0008 */
[----:B------:R-:W-:Y:S01]  /*8270*/  STS [R182+0x3000], R77 ;  /* 0x0030004db6007388 */ /* 0x000fe20000000800 */
[----:B------:R-:W-:Y:S02]  /*8280*/  UIMAD UR46, UR46, UR11, UR8 ;  /* 0x0000000b2e2e72a4 */ /* 0x000fe4000f8e0208 */
[----:B------:R-:W-:Y:S01]  /*8290*/  IMAD.WIDE.U32 R24, R24, c[0x0][0x3a8], R6 ;  /* 0x0000ea0018187a25 */ /* 0x000fe200078e0006 */
[----:B------:R-:W-:Y:S03]  /*82a0*/  STS [R182+0x3200], R79 ;  /* 0x0032004fb6007388 */ /* 0x000fe60000000800 */
[----:B------:R-:W-:Y:S01]  /*82b0*/  IMAD.WIDE.U32 R32, R2, c[0x0][0x390], R32 ;  /* 0x0000e40002207a25 */ /* 0x000fe200078e0020 */
[----:B------:R-:W-:Y:S04]  /*82c0*/  BAR.SYNC.DEFER_BLOCKING 0x0 ;  /* 0x0000000000007b1d */ /* 0x000fe80000010000 */
[----:B------:R-:W-:-:S02]  /*82d0*/  IADD3 R29, R33, R28, RZ ;  /* 0x0000001c211d7210 */ /* 0x000fc40007ffe0ff */
[----:B------:R-:W1:Y:S01]  /*82e0*/  S2R R0, SR_CTAID.Z ;  /* 0x0000000000007919 */ /* 0x000e620000002700 */
[----:B------:R-:W-:-:S03]  /*82f0*/  MOV R28, R32 ;  /* 0x00000020001c7202 */ /* 0x000fc60000000f00 */
[----:B------:R-:W4:Y:S04]  /*8300*/  LDS.128 R16, [R22+0x6000] ;  /* 0x0060000016107984 */ /* 0x000f280000000c00 */
[----:B------:R-:W3:Y:S01]  /*8310*/  LDS.128 R12, [R22+0x7000] ;  /* 0x00700000160c7984 */ /* 0x000ee20000000c00 */
[----:B-1----:R-:W-:Y:S01]  /*8320*/  SHF.R.S32.HI R21, RZ, 0x1f, R0 ;  /* 0x0000001fff157819 */ /* 0x002fe20000011400 */
[----:B------:R-:W-:Y:S02]  /*8330*/  IMAD.WIDE.U32 R28, R0, c[0x0][0x3c0], R28 ;  /* 0x0000f000001c7a25 */ /* 0x000fe400078e001c */
[----:B------:R-:W1:Y:S02]  /*8340*/  LDS.128 R8, [R22+0x8000] ;  /* 0x0080000016087984 */ /* 0x000e640000000c00 */
[----:B------:R-:W-:-:S02]  /*8350*/  IMAD R23, R21, c[0x0][0x3b8], RZ ;  /* 0x0000ee0015177a24 */ /* 0x000fc400078e02ff */
[----:B------:R2:W1:Y:S01]  /*8360*/  LDS.128 R4, [R22+0x9000] ;  /* 0x0090000016047984 */ /* 0x0004620000000c00 */
[----:B------:R-:W-:Y:S02]  /*8370*/  IMAD R21, R21, c[0x0][0x3c0], RZ ;  /* 0x0000f00015157a24 */ /* 0x000fe400078e02ff */
[C---:B------:R-:W-:Y:S02]  /*8380*/  IMAD R20, R0.reuse, c[0x0][0x3bc], R23 ;  /* 0x0000ef0000147a24 */ /* 0x040fe400078e0217 */
[----:B------:R-:W-:Y:S01]  /*8390*/  IMAD R2, R0, c[0x0][0x3c4], R21 ;  /* 0x0000f10000027a24 */ /* 0x000fe200078e0215 */
[----:B------:R-:W-:Y:S01]  /*83a0*/  IADD3 R21, P0, R28, R24, RZ ;  /* 0x000000181c157210 */ /* 0x000fe20007f1e0ff */
[----:B------:R-:W-:-:S03]  /*83b0*/  IMAD.WIDE.U32 R30, R0, c[0x0][0x3b8], R30 ;  /* 0x0000ee00001e7a25 */ /* 0x000fc600078e001e */
[----:B------:R-:W-:Y:S02]  /*83c0*/  IADD3 R2, R29, R2, RZ ;  /* 0x000000021d027210 */ /* 0x000fe40007ffe0ff */
[----:B------:R-:W-:Y:S02]  /*83d0*/  IADD3 R0, R31, R20, RZ ;  /* 0x000000141f007210 */ /* 0x000fe40007ffe0ff */
[----:B------:R-:W-:Y:S02]  /*83e0*/  IADD3 R20, P1, R30, R26, RZ ;  /* 0x0000001a1e147210 */ /* 0x000fe40007f3e0ff */
[----:B------:R-:W-:Y:S02]  /*83f0*/  IADD3.X R2, R2, UR46, R25, P0, !PT ;  /* 0x0000002e02027c10 */ /* 0x000fe400087fe419 */
[----:B------:R-:W-:Y:S02]  /*8400*/  LEA R26, P0, R21, c[0x0][0x348], 0x1 ;  /* 0x0000d200151a7a11 */ /* 0x000fe400078008ff */
[----:B------:R-:W-:-:S02]  /*8410*/  IADD3.X R23, R0, UR5, R27, P1, !PT ;  /* 0x0000000500177c10 */ /* 0x000fc40008ffe41b */
[C---:B------:R-:W-:Y:S02]  /*8420*/  LEA R24, P1, R20.reuse, c[0x0][0x340], 0x1 ;  /* 0x0000d00014187a11 */ /* 0x040fe400078208ff */
[----:B------:R-:W-:Y:S02]  /*8430*/  MOV R0, c[0x0][0x3a0] ;  /* 0x0000e80000007a02 */ /* 0x000fe40000000f00 */
[----:B------:R-:W-:Y:S02]  /*8440*/  LEA.HI.X R27, R21, c[0x0][0x34c], R2, 0x1, P0 ;  /* 0x0000d300151b7a11 */ /* 0x000fe400000f0c02 */
[----:B------:R-:W-:Y:S02]  /*8450*/  MOV R21, c[0x0][0x3a8] ;  /* 0x0000ea0000157a02 */ /* 0x000fe40000000f00 */
[----:B------:R-:W-:Y:S02]  /*8460*/  LEA.HI.X R25, R20, c[0x0][0x344], R23, 0x1, P1 ;  /* 0x0000d10014197a11 */ /* 0x000fe400008f0c17 */
[----:B------:R-:W-:-:S02]  /*8470*/  MOV R23, c[0x0][0x3a4] ;  /* 0x0000e90000177a02 */ /* 0x000fc40000000f00 */
[C---:B--2---:R-:W-:Y:S01]  /*8480*/  LEA R22, P1, R0.reuse, R24, 0x7 ;  /* 0x0000001800167211 */ /* 0x044fe200078238ff */
[----:B----4-:R2:W-:Y:S01]  /*8490*/  STG.E.128 [R24.64], R16 ;  /* 0x0000001018007986 */ /* 0x0105e2000c101d06 */
[----:B------:R-:W-:Y:S02]  /*84a0*/  MOV R2, c[0x0][0x3ac] ;  /* 0x0000eb0000027a02 */ /* 0x000fe40000000f00 */
[C---:B------:R-:W-:Y:S02]  /*84b0*/  LEA R20, P0, R21.reuse, R26, 0x7 ;  /* 0x0000001a15147211 */ /* 0x040fe400078038ff */
[----:B------:R-:W-:Y:S02]  /*84c0*/  LEA.HI.X R23, R0, R25, R23, 0x7, P1 ;  /* 0x0000001900177211 */ /* 0x000fe400008f3c17 */
[----:B------:R-:W-:-:S03]  /*84d0*/  LEA.HI.X R21, R21, R27, R2, 0x7, P0 ;  /* 0x0000001b15157211 */ /* 0x000fc600000f3c02 */
[----:B---3--:R2:W-:Y:S04]  /*84e0*/  STG.E.128 [R22.64], R12 ;  /* 0x0000000c16007986 */ /* 0x0085e8000c101d06 */
[----:B-1----:R2:W-:Y:S04]  /*84f0*/  STG.E.128 [R26.64], R8 ;  /* 0x000000081a007986 */ /* 0x0025e8000c101d06 */
[----:B------:R2:W-:Y:S02]  /*8500*/  STG.E.128 [R20.64], R4 ;  /* 0x0000000414007986 */ /* 0x0005e4000c101d06 */
.L_x_230:
        /* <DEDUP_REMOVED lines=11> */
.L_x_237:
[----:B------:R-:W-:Y:S05]  /*85c0*/  EXIT ;  /* 0x000000000000794d */ /* 0x000fea0003800000 */
.L_x_239:
        /* <DEDUP_REMOVED lines=11> */
.L_x_691:


//--------------------- .text._ZN5flash44flash_bwd_dq_dk_dv_loop_seqk_parallel_kernelI23Flash_bwd_kernel_traitsILi32ELi128ELi128ELi8ELi4ELi4ELi4ELb1ELb0EN7cutlass6half_tE19Flash_kernel_traitsILi32ELi128ELi128ELi8ES3_EELb0ELb1ELb0ELb0ELb1ELb1ELb1EEEvNS_16Flash_bwd_paramsE --------------------------
	.section	.text._ZN5flash44flash_bwd_dq_dk_dv_loop_seqk_parallel_kernelI23Flash_bwd_kernel_traitsILi32ELi128ELi128ELi8ELi4ELi4ELi4ELb1ELb0EN7cutlass6half_tE19Flash_kernel_traitsILi32ELi128ELi128ELi8ES3_EELb0ELb1ELb0ELb0ELb1ELb1ELb1EEEvNS_16Flash_bwd_paramsE,"ax",@progbits
	.sectioninfo	@"SHI_REGISTERS=255"
	.align	128
        .global         _ZN5flash44flash_bwd_dq_dk_dv_loop_seqk_parallel_kernelI23Flash_bwd_kernel_traitsILi32ELi128ELi128ELi8ELi4ELi4ELi4ELb1ELb0EN7cutlass6half_tE19Flash_kernel_traitsILi32ELi128ELi128ELi8ES3_EELb0ELb1ELb0ELb0ELb1ELb1ELb1EEEvNS_16Flash_bwd_paramsE
        .type           _ZN5flash44flash_bwd_dq_dk_dv_loop_seqk_parallel_kernelI23Flash_bwd_kernel_traitsILi32ELi128ELi128ELi8ELi4ELi4ELi4ELb1ELb0EN7cutlass6half_tE19Flash_kernel_traitsILi32ELi128ELi128ELi8ES3_EELb0ELb1ELb0ELb0ELb1ELb1ELb1EEEvNS_16Flash_bwd_paramsE,@function
        .size           _ZN5flash44flash_bwd_dq_dk_dv_loop_seqk_parallel_kernelI23Flash_bwd_kernel_traitsILi32ELi128ELi128ELi8ELi4ELi4ELi4ELb1ELb0EN7cutlass6half_tE19Flash_kernel_traitsILi32ELi128ELi128ELi8ES3_EELb0ELb1ELb0ELb0ELb1ELb1ELb1EEEvNS_16Flash_bwd_paramsE,(.L_x_692 - _ZN5flash44flash_bwd_dq_dk_dv_loop_seqk_parallel_kernelI23Flash_bwd_kernel_traitsILi32ELi128ELi128ELi8ELi4ELi4ELi4ELb1ELb0EN7cutlass6half_tE19Flash_kernel_traitsILi32ELi128ELi128ELi8ES3_EELb0ELb1ELb0ELb0ELb1ELb1ELb1EEEvNS_16Flash_bwd_paramsE)
        .other          _ZN5flash44flash_bwd_dq_dk_dv_loop_seqk_parallel_kernelI23Flash_bwd_kernel_traitsILi32ELi128ELi128ELi8ELi4ELi4ELi4ELb1ELb0EN7cutlass6half_tE19Flash_kernel_traitsILi32ELi128ELi128ELi8ES3_EELb0ELb1ELb0ELb0ELb1ELb1ELb1EEEvNS_16Flash_bwd_paramsE,@"STO_CUDA_ENTRY STV_DEFAULT"
_ZN5flash44flash_bwd_dq_dk_dv_loop_seqk_parallel_kernelI23Flash_bwd_kernel_traitsILi32ELi128ELi128ELi8ELi4ELi4ELi4ELb1ELb0EN7cutlass6half_tE19Flash_kernel_traitsILi32ELi128ELi128ELi8ES3_EELb0ELb1ELb0ELb0ELb1ELb1ELb1EEEvNS_16Flash_bwd_paramsE:
.text._ZN5flash44flash_bwd_dq_dk_dv_loop_seqk_parallel_kernelI23Flash_bwd_kernel_traitsILi32ELi128ELi128ELi8ELi4ELi4ELi4ELb1ELb0EN7cutlass6half_tE19Flash_kernel_traitsILi32ELi128ELi128ELi8ES3_EELb0ELb1ELb0ELb0ELb1ELb1ELb1EEEvNS_16Flash_bwd_paramsE:
        /* <DEDUP_REMOVED lines=12> */
[----:B------:R-:W-:Y:S01]  /*00c0*/  IMAD.MOV.U32 R176, RZ, RZ, -0x10 ;  /* 0xfffffff0ffb07424 */ /* 0x000fe200078e00ff */
[----:B------:R-:W-:Y:S01]  /*00d0*/  ULDC UR48, c[0x0][0x22c] ;  /* 0x00008b0000307ab9 */ /* 0x000fe20000000800 */
[----:B------:R-:W-:Y:S01]  /*00e0*/  IMAD.MOV.U32 R157, RZ, RZ, 0x20 ;  /* 0x00000020ff9d7424 */ /* 0x000fe200078e00ff */
        /* <DEDUP_REMOVED lines=15> */
[----:B------:R-:W-:Y:S01]  /*01e0*/  ULDC.64 UR60, c[0x0][0x3c8] ;  /* 0x0000f200003c7ab9 */ /* 0x000fe20000000a00 */
[CC--:B------:R-:W-:Y:S01]  /*01f0*/  LEA.HI R21, R13.reuse, R20.reuse, RZ, 0x3 ;  /* 0x000000140d157211 */ /* 0x0c0fe200078f18ff */
[----:B------:R-:W-:Y:S01]  /*0200*/  UIADD3 UR57, UR57, UR7, URZ ;  /* 0x0000000739397290 */ /* 0x000fe2000fffe03f */
[--C-:B------:R-:W-:Y:S01]  /*0210*/  SHF.R.S32.HI R3, RZ, 0x2, R4.reuse ;  /* 0x00000002ff037819 */ /* 0x100fe20000011404 */
[----:B------:R-:W-:Y:S01]  /*0220*/  UIMAD UR55, UR6, UR55, URZ ;  /* 0x00000037063772a4 */ /* 0x000fe2000f8e023f */
[----:B------:R-:W-:Y:S01]  /*0230*/  SHF.R.S32.HI R0, RZ, 0x1f, R4 ;  /* 0x0000001fff007819 */ /* 0x000fe20000011404 */
[----:B------:R-:W-:Y:S01]  /*0240*/  USHF.L.U32 UR28, UR52, 0x3, URZ ;  /* 0x00000003341c7899 */ /* 0x000fe2000800063f */
[-C--:B------:R-:W-:Y:S01]  /*0250*/  LEA.HI R2, R4, R3.reuse, RZ, 0x1 ;  /* 0x0000000304027211 */ /* 0x080fe200078f08ff */
[----:B------:R-:W-:Y:S01]  /*0260*/  USHF.L.U32 UR27, UR52, 0x4, URZ ;  /* 0x00000004341b7899 */ /* 0x000fe2000800063f */
[----:B------:R-:W-:Y:S01]  /*0270*/  LEA.HI R0, R0, R3, RZ, 0x3 ;  /* 0x0000000300007211 */ /* 0x000fe200078f18ff */
[----:B------:R-:W-:Y:S01]  /*0280*/  UIMAD UR26, UR52, 0x18, URZ ;  /* 0x00000018341a78a4 */ /* 0x000fe2000f8e023f */
[----:B------:R-:W-:Y:S01]  /*0290*/  SHF.R.S32.HI R6, RZ, 0x3, R21 ;  /* 0x00000003ff067819 */ /* 0x000fe20000011415 */
[----:B------:R-:W-:Y:S01]  /*02a0*/  USHF.L.U32 UR25, UR52, 0x5, URZ ;  /* 0x0000000534197899 */ /* 0x000fe2000800063f */
[----:B------:R-:W-:Y:S01]  /*02b0*/  LOP3.LUT R5, R4, 0xfffffffc, RZ, 0xc0, !PT ;  /* 0xfffffffc04057812 */ /* 0x000fe200078ec0ff */
[----:B------:R-:W-:Y:S01]  /*02c0*/  UIMAD UR24, UR52, 0x28, URZ ;  /* 0x00000028341878a4 */ /* 0x000fe2000f8e023f */
[----:B------:R-:W-:Y:S01]  /*02d0*/  LOP3.LUT R4, R2, 0x7fffffe, RZ, 0xc0, !PT ;  /* 0x07fffffe02047812 */ /* 0x000fe200078ec0ff */
[----:B------:R-:W-:Y:S01]  /*02e0*/  IMAD.SHL.U32 R2, R6, 0x40, RZ ;  /* 0x0000004006027824 */ /* 0x000fe200078e00ff */
[----:B------:R-:W-:Y:S01]  /*02f0*/  LOP3.LUT R0, R0, 0xfffffff8, RZ, 0xc0, !PT ;  /* 0xfffffff800007812 */ /* 0x000fe200078ec0ff */
[----:B------:R-:W-:Y:S01]  /*0300*/  IMAD.IADD R12, R20, 0x1, -R5 ;  /* 0x00000001140c7824 */ /* 0x000fe200078e0a05 */
[-C--:B------:R-:W-:Y:S01]  /*0310*/  LEA.HI R11, R13, R20.reuse, RZ, 0x4 ;  /* 0x000000140d0b7211 */ /* 0x080fe200078f20ff */
[----:B------:R-:W-:Y:S01]  /*0320*/  IMAD.IADD R8, R3, 0x1, -R4 ;  /* 0x0000000103087824 */ /* 0x000fe200078e0a04 */
[----:B------:R-:W-:Y:S01]  /*0330*/  LEA.HI R4, R13, R20, RZ, 0x5 ;  /* 0x000000140d047211 */ /* 0x000fe200078f28ff */
[----:B------:R-:W-:Y:S01]  /*0340*/  IMAD.IADD R7, R3, 0x1, -R0 ;  /* 0x0000000103077824 */ /* 0x000fe200078e0a00 */
[----:B------:R-:W-:Y:S01]  /*0350*/  LOP3.LUT R0, R2, 0xc0, RZ, 0xc0, !PT ;  /* 0x000000c002007812 */ /* 0x000fe200078ec0ff */
[----:B------:R-:W-:Y:S01]  /*0360*/  IMAD.SHL.U32 R6, R12, 0x8, RZ ;  /* 0x000000080c067824 */ /* 0x000fe200078e00ff */
[--C-:B------:R-:W-:Y:S01]  /*0370*/  SHF.R.S32.HI R2, RZ, 0x5, R4.reuse ;  /* 0x00000005ff027819 */ /* 0x100fe20000011404 */
[----:B------:R-:W-:Y:S01]  /*0380*/  UIMAD UR23, UR52, 0x30, URZ ;  /* 0x00000030341778a4 */ /* 0x000fe2000f8e023f */
[----:B------:R-:W-:Y:S01]  /*0390*/  SHF.R.S32.HI R3, RZ, 0x1f, R4 ;  /* 0x0000001fff037819 */ /* 0x000fe20000011404 */
[----:B------:R-:W-:Y:S01]  /*03a0*/  UIMAD UR22, UR52, 0x38, URZ ;  /* 0x00000038341678a4 */ /* 0x000fe2000f8e023f */
[----:B------:R-:W-:Y:S01]  /*03b0*/  LOP3.LUT R6, R0, 0x18, R6, 0xf8, !PT ;  /* 0x0000001800067812 */ /* 0x000fe200078ef806 */
[----:B------:R-:W-:Y:S01]  /*03c0*/  USHF.L.U32 UR21, UR52, 0x6, URZ ;  /* 0x0000000634157899 */ /* 0x000fe2000800063f */
[----:B------:R-:W-:Y:S01]  /*03d0*/  SHF.R.U32.HI R5, RZ, 0x3, R0 ;  /* 0x00000003ff057819 */ /* 0x000fe20000011600 */
[----:B------:R-:W-:Y:S01]  /*03e0*/  UIMAD UR20, UR52, 0x48, URZ ;  /* 0x00000048341478a4 */ /* 0x000fe2000f8e023f */
[----:B------:R-:W-:Y:S01]  /*03f0*/  LOP3.LUT R4, R4, 0xffffffe0, RZ, 0xc0, !PT ;  /* 0xffffffe004047812 */ /* 0x000fe200078ec0ff */
[----:B------:R-:W-:Y:S01]  /*0400*/  UIMAD UR19, UR52, 0x50, URZ ;  /* 0x00000050341378a4 */ /* 0x000fe2000f8e023f */
[----:B------:R-:W-:Y:S01]  /*0410*/  LEA.HI R0, R3, R2, RZ, 0x2 ;  /* 0x0000000203007211 */ /* 0x000fe200078f10ff */
[----:B------:R-:W-:Y:S01]  /*0420*/  UIMAD UR18, UR52, 0x58, URZ ;  /* 0x00000058341278a4 */ /* 0x000fe2000f8e023f */
[----:B------:R-:W-:Y:S01]  /*0430*/  LOP3.LUT R5, R6, R5, RZ, 0x3c, !PT ;  /* 0x0000000506057212 */ /* 0x000fe200078e3cff */
[----:B------:R-:W-:Y:S01]  /*0440*/  IMAD.IADD R3, R20, 0x1, -R4 ;  /* 0x0000000114037824 */ /* 0x000fe200078e0a04 */
[----:B------:R-:W-:Y:S01]  /*0450*/  LOP3.LUT R0, R0, 0xfffffffc, RZ, 0xc0, !PT ;  /* 0xfffffffc00007812 */ /* 0x000fe200078ec0ff */
[----:B------:R-:W-:Y:S01]  /*0460*/  UIMAD UR17, UR52, 0x60, URZ ;  /* 0x00000060341178a4 */ /* 0x000fe2000f8e023f */
[----:B------:R-:W-:Y:S01]  /*0470*/  SHF.R.S32.HI R10, RZ, 0x4, R11 ;  /* 0x00000004ff0a7819 */ /* 0x000fe2000001140b */
[----:B------:R-:W-:Y:S01]  /*0480*/  UIMAD UR16, UR52, 0x68, URZ ;  /* 0x00000068341078a4 */ /* 0x000fe2000f8e023f */
[----:B------:R-:W-:Y:S01]  /*0490*/  LOP3.LUT R9, R21, 0xfffffff8, RZ, 0xc0, !PT ;  /* 0xfffffff815097812 */ /* 0x000fe200078ec0ff */
[C---:B------:R-:W-:Y:S01]  /*04a0*/  IMAD.IADD R162, R2.reuse, 0x1, -R0 ;  /* 0x0000000102a27824 */ /* 0x040fe200078e0a00 */
[----:B------:R-:W-:Y:S01]  /*04b0*/  SHF.R.S32.HI R6, RZ, 0x1f, R3 ;  /* 0x0000001fff067819 */ /* 0x000fe20000011403 */
[----:B------:R-:W-:Y:S01]  /*04c0*/  IMAD R0, R2, 0x8, R8 ;  /* 0x0000000802007824 */ /* 0x000fe200078e0208 */
[C---:B------:R-:W-:Y:S01]  /*04d0*/  LEA.HI R4, R11.reuse, R10, RZ, 0x1 ;  /* 0x0000000a0b047211 */ /* 0x040fe200078f08ff */
[----:B------:R-:W-:Y:S01]  /*04e0*/  UIMAD UR15, UR52, 0x70, URZ ;  /* 0x00000070340f78a4 */ /* 0x000fe2000f8e023f */
[----:B------:R-:W-:Y:S01]  /*04f0*/  LEA.HI R18, R6, R3, RZ, 0x2 ;  /* 0x0000000306127211 */ /* 0x000fe200078f10ff */
        /* <DEDUP_REMOVED lines=9> */
[----:B------:R1:W-:Y:S01]  /*0590*/  STL [R1+0x10], R2 ;  /* 0x0000100201007387 */ /* 0x0003e20000100800 */
[C---:B------:R-:W-:Y:S01]  /*05a0*/  LEA.HI R12, R7.reuse, R7, RZ, 0x1 ;  /* 0x00000007070c7211 */ /* 0x040fe200078f08ff */
[----:B------:R-:W-:Y:S01]  /*05b0*/  UIMAD UR14, UR52, 0x78, URZ ;  /* 0x00000078340e78a4 */ /* 0x000fe2000f8e023f */
[----:B------:R-:W-:Y:S01]  /*05c0*/  SHF.R.S32.HI R10, RZ, 0x7, R3 ;  /* 0x00000007ff0a7819 */ /* 0x000fe20000011403 */
[----:B------:R-:W-:Y:S01]  /*05d0*/  USHF.R.S32.HI UR56, URZ, 0x1f, UR54 ;  /* 0x0000001f3f387899 */ /* 0x000fe20008011436 */
[----:B------:R-:W-:Y:S01]  /*05e0*/  SHF.R.S32.HI R11, RZ, 0x1f, R0 ;  /* 0x0000001fff0b7819 */ /* 0x000fe20000011400 */
[----:B------:R-:W-:Y:S01]  /*05f0*/  UMOV UR51, 0xffffe000 ;  /* 0xffffe00000337882 */ /* 0x000fe20000000000 */
[----:B------:R-:W-:Y:S01]  /*0600*/  LOP3.LUT P5, RZ, R7, 0x2, RZ, 0xc0, !PT ;  /* 0x0000000207ff7812 */ /* 0x000fe200078ac0ff */
[C---:B------:R-:W-:Y:S01]  /*0610*/  IMAD R3, R10.reuse, 0x8, R14 ;  /* 0x000000080a037824 */ /* 0x040fe200078e020e */
[----:B------:R-:W-:Y:S01]  /*0620*/  LEA.HI R11, R11, R0, RZ, 0x3 ;  /* 0x000000000b0b7211 */ /* 0x000fe200078f18ff */
[----:B------:R-:W-:Y:S01]  /*0630*/  IMAD R19, R10, 0x2000, R9 ;  /* 0x000020000a137824 */ /* 0x000fe200078e0209 */
[----:B------:R-:W-:-:S02]  /*0640*/  LOP3.LUT P4, RZ, R7, 0x4, RZ, 0xc0, !PT ;  /* 0x0000000407ff7812 */ /* 0x000fc4000788c0ff */
[----:B------:R-:W-:Y:S02]  /*0650*/  SEL R177, R157, 0xffffffe0, !P5 ;  /* 0xffffffe09db17807 */ /* 0x000fe40006800000 */
[----:B-1----:R-:W-:-:S05]  /*0660*/  LOP3.LUT R2, R8, 0x3fffffe, RZ, 0xc0, !PT ;  /* 0x03fffffe08027812 */ /* 0x002fca00078ec0ff */
[----:B------:R-:W-:Y:S01]  /*0670*/  IMAD.IADD R4, R6, 0x1, -R2 ;  /* 0x0000000106047824 */ /* 0x000fe200078e0a02 */
[----:B------:R-:W-:-:S03]  /*0680*/  LEA.HI R2, R0, R0, RZ, 0x1 ;  /* 0x0000000000027211 */ /* 0x000fc600078f08ff */
[----:B------:R-:W-:Y:S01]  /*0690*/  IMAD R150, R3, 0x8, R4 ;  /* 0x0000000803967824 */ /* 0x000fe200078e0204 */
[----:B------:R-:W-:Y:S02]  /*06a0*/  LOP3.LUT R4, R2, 0x7fffffe, RZ, 0xc0, !PT ;  /* 0x07fffffe02047812 */ /* 0x000fe400078ec0ff */
[----:B------:R-:W-:Y:S02]  /*06b0*/  LOP3.LUT R3, R11, 0xfffffff8, RZ, 0xc0, !PT ;  /* 0xfffffff80b037812 */ /* 0x000fe400078ec0ff */
[----:B------:R-:W-:Y:S01]  /*06c0*/  SHF.R.S32.HI R5, RZ, 0x1, R2 ;  /* 0x00000001ff057819 */ /* 0x000fe20000011402 */
[C---:B------:R-:W-:Y:S01]  /*06d0*/  IMAD.IADD R15, R0.reuse, 0x1, -R4 ;  /* 0x00000001000f7824 */ /* 0x040fe200078e0a04 */
[----:B------:R-:W-:Y:S01]  /*06e0*/  SHF.R.S32.HI R2, RZ, 0x1f, R2 ;  /* 0x0000001fff027819 */ /* 0x000fe20000011402 */
[----:B------:R-:W-:Y:S01]  /*06f0*/  IMAD.IADD R17, R0, 0x1, -R3 ;  /* 0x0000000100117824 */ /* 0x000fe200078e0a03 */
[----:B------:R-:W-:Y:S01]  /*0700*/  SHF.R.S32.HI R4, RZ, 0x3, R11 ;  /* 0x00000003ff047819 */ /* 0x000fe2000001140b */
[----:B------:R-:W-:Y:S01]  /*0710*/  IMAD.SHL.U32 R3, R7, 0x40, RZ ;  /* 0x0000004007037824 */ /* 0x000fe200078e00ff */
[----:B------:R-:W-:-:S02]  /*0720*/  LEA.HI R0, R2, R5, RZ, 0x2 ;  /* 0x0000000502007211 */ /* 0x000fc400078f10ff */
[----:B------:R-:W-:Y:S01]  /*0730*/  LOP3.LUT R2, R7, 0x1, RZ, 0xc0, !PT ;  /* 0x0000000107027812 */ /* 0x000fe200078ec0ff */
[----:B------:R-:W-:Y:S01]  /*0740*/  IMAD R15, R4, 0x8, R15 ;  /* 0x00000008040f7824 */ /* 0x000fe200078e020f */
[----:B------:R-:W-:Y:S02]  /*0750*/  LOP3.LUT R0, R0, 0xfffffffc, RZ, 0xc0, !PT ;  /* 0xfffffffc00007812 */ /* 0x000fe400078ec0ff */
[----:B------:R-:W-:Y:S02]  /*0760*/  ISETP.NE.U32.AND P6, PT, R2, 0x1, PT ;  /* 0x000000010200780c */ /* 0x000fe40003fc5070 */
[----:B------:R-:W-:Y:S01]  /*0770*/  SHF.R.S32.HI R2, RZ, 0x1, R8 ;  /* 0x00000001ff027819 */ /* 0x000fe20000011408 */
[----:B------:R-:W-:Y:S01]  /*0780*/  IMAD.IADD R16, R5, 0x1, -R0 ;  /* 0x0000000105107824 */ /* 0x000fe200078e0a00 */
[----:B------:R-:W-:Y:S01]  /*0790*/  SEL R176, R176, 0x10, !P6 ;  /* 0x00000010b0b07807 */ /* 0x000fe20007000000 */
[----:B------:R-:W-:Y:S01]  /*07a0*/  IMAD.SHL.U32 R0, R6, 0x40, RZ ;  /* 0x0000004006007824 */ /* 0x000fe200078e00ff */
[C---:B------:R-:W-:Y:S01]  /*07b0*/  LOP3.LUT P0, RZ, R2.reuse, 0x2, RZ, 0xc0, !PT ;  /* 0x0000000202ff7812 */ /* 0x040fe2000780c0ff */
[----:B------:R-:W-:Y:S01]  /*07c0*/  IMAD.SHL.U32 R6, R2, 0x40, RZ ;  /* 0x0000004002067824 */ /* 0x000fe200078e00ff */
[----:B------:R-:W-:Y:S01]  /*07d0*/  LOP3.LUT R2, R3, 0x1c0, RZ, 0xc0, !PT ;  /* 0x000001c003027812 */ /* 0x000fe200078ec0ff */
[----:B------:R-:W-:Y:S01]  /*07e0*/  IMAD.SHL.U32 R3, R162, 0x400, RZ ;  /* 0x00000400a2037824 */ /* 0x000fe200078e00ff */
[----:B------:R-:W-:-:S02]  /*07f0*/  LOP3.LUT R8, R0, 0x1c0, RZ, 0xc0, !PT ;  /* 0x000001c000087812 */ /* 0x000fc400078ec0ff */
[----:B------:R-:W-:Y:S01]  /*0800*/  LOP3.LUT R0, R12, 0x3fffffe, RZ, 0xc0, !PT ;  /* 0x03fffffe0c007812 */ /* 0x000fe200078ec0ff */
[--C-:B------:R-:W-:Y:S01]  /*0810*/  IMAD R151, R4, 0x200, R3.reuse ;  /* 0x0000020004977824 */ /* 0x100fe200078e0203 */
[----:B------:R-:W-:Y:S02]  /*0820*/  LEA.HI R2, R2, R2, RZ, 0x1d ;  /* 0x0000000202027211 */ /* 0x000fe400078fe8ff */
[----:B------:R-:W-:Y:S01]  /*0830*/  SEL R149, R157, 0xffffffe0, !P0 ;  /* 0xffffffe09d957807 */ /* 0x000fe20004000000 */
[----:B------:R-:W-:Y:S01]  /*0840*/  IMAD.IADD R13, R7, 0x1, -R0 ;  /* 0x00000001070d7824 */ /* 0x000fe200078e0a00 */
[----:B------:R-:W-:Y:S01]  /*0850*/  IADD3 R19, R2, R19, R3 ;  /* 0x0000001302137210 */ /* 0x000fe20007ffe003 */
[----:B------:R-:W-:-:S04]  /*0860*/  IMAD.SHL.U32 R0, R162, 0x10, RZ ;  /* 0x00000010a2007824 */ /* 0x000fc800078e00ff */
[----:B------:R-:W-:Y:S01]  /*0870*/  IMAD.SHL.U32 R182, R19, 0x2, RZ ;  /* 0x0000000213b67824 */ /* 0x000fe200078e00ff */
[----:B------:R-:W-:Y:S02]  /*0880*/  LEA.HI.SX32 R18, R18, R0, 0x1e ;  /* 0x0000000012127211 */ /* 0x000fe400078ff2ff */
[----:B------:R-:W-:Y:S01]  /*0890*/  LOP3.LUT R5, R8, 0x30, R0, 0xf8, !PT ;  /* 0x0000003008057812 */ /* 0x000fe200078ef800 */
[----:B------:R-:W-:Y:S01]  /*08a0*/  IMAD.IADD R180, R182, 0x1, R176 ;  /* 0x00000001b6b47824 */ /* 0x000fe200078e02b0 */
[----:B------:R-:W-:Y:S01]  /*08b0*/  LOP3.LUT R0, R6, 0xc0, RZ, 0xc0, !PT ;  /* 0x000000c006007812 */ /* 0x000fe200078ec0ff */
[----:B------:R-:W-:Y:S01]  /*08c0*/  STL [R1+0x34], R18 ;  /* 0x0000341201007387 */ /* 0x000fe20000100800 */
[----:B------:R-:W-:Y:S01]  /*08d0*/  LOP3.LUT R3, R5, 0x8, R21, 0xf8, !PT ;  /* 0x0000000805037812 */ /* 0x000fe200078ef815 */
[----:B------:R-:W-:Y:S01]  /*08e0*/  IMAD.IADD R181, R182, 0x1, R177 ;  /* 0x00000001b6b57824 */ /* 0x000fe200078e02b1 */
[----:B------:R-:W-:Y:S01]  /*08f0*/  LOP3.LUT R4, R0, 0x8, R21, 0xf8, !PT ;  /* 0x0000000800047812 */ /* 0x000fe200078ef815 */
[----:B------:R-:W-:Y:S01]  /*0900*/  IMAD.IADD R179, R180, 0x1, R177 ;  /* 0x00000001b4b37824 */ /* 0x000fe200078e02b1 */
[----:B------:R-:W-:-:S02]  /*0910*/  SHF.R.U32.HI R2, RZ, 0x3, R0 ;  /* 0x00000003ff027819 */ /* 0x000fc40000011600 */
[----:B------:R-:W-:Y:S02]  /*0920*/  SHF.R.U32.HI R0, RZ, 0x3, R8 ;  /* 0x00000003ff007819 */ /* 0x000fe40000011608 */
[----:B------:R-:W-:Y:S02]  /*0930*/  LOP3.LUT R4, R4, R2, RZ, 0x3c, !PT ;  /* 0x0000000204047212 */ /* 0x000fe400078e3cff */
[----:B------:R-:W-:Y:S01]  /*0940*/  LOP3.LUT R5, R3, R0, RZ, 0x3c, !PT ;  /* 0x0000000003057212 */ /* 0x000fe200078e3cff */
[----:B------:R-:W-:Y:S01]  /*0950*/  IMAD R0, R162, 0x200, R9 ;  /* 0x00000200a2007824 */ /* 0x000fe200078e0209 */
[----:B------:R-:W-:Y:S01]  /*0960*/  IADD3 R2, R18, -0x80, RZ ;  /* 0xffffff8012027810 */ /* 0x000fe20007ffe0ff */
[----:B------:R-:W-:Y:S01]  /*0970*/  IMAD.U32 R150, R150, 0x20, R4 ;  /* 0x0000002096967824 */ /* 0x000fe200078e0004 */
[----:B------:R-:W-:Y:S01]  /*0980*/  IADD3 R175, R182, 0x40, RZ ;  /* 0x00000040b6af7810 */ /* 0x000fe20007ffe0ff */
[----:B------:R-:W-:Y:S01]  /*0990*/  IMAD R13, R13, 0x20, R0 ;  /* 0x000000200d0d7824 */ /* 0x000fe200078e0200 */
[----:B------:R-:W-:Y:S01]  /*09a0*/  SHF.R.S32.HI R0, RZ, 0x1f, R2 ;  /* 0x0000001fff007819 */ /* 0x000fe20000011402 */
[----:B------:R-:W-:Y:S01]  /*09b0*/  IMAD.SHL.U32 R4, R14, 0x10, RZ ;  /* 0x000000100e047824 */ /* 0x000fe200078e00ff */
[----:B------:R-:W-:Y:S01]  /*09c0*/  @P4 IADD3 R175, R182, -0x40, RZ ;  /* 0xffffffc0b6af4810 */ /* 0x000fe20007ffe0ff */
[----:B------:R-:W-:Y:S01]  /*09d0*/  IMAD R149, R150, 0x2, R149 ;  /* 0x0000000296957824 */ /* 0x000fe200078e0295 */
[----:B------:R-:W-:Y:S01]  /*09e0*/  SHF.L.U64.HI R0, R2, 0x2, R0 ;  /* 0x0000000202007819 */ /* 0x000fe20000010200 */
[----:B------:R-:W-:-:S02]  /*09f0*/  IMAD.SHL.U32 R2, R20, 0x2, RZ ;  /* 0x0000000214027824 */ /* 0x000fc400078e00ff */
[--C-:B------:R-:W-:Y:S02]  /*0a00*/  IMAD.IADD R176, R176, 0x1, R175.reuse ;  /* 0x00000001b0b07824 */ /* 0x100fe400078e02af */
[----:B------:R1:W-:Y:S01]  /*0a10*/  STL [R1+0x28], R0 ;  /* 0x0000280001007387 */ /* 0x0003e20000100800 */
[----:B------:R-:W-:Y:S01]  /*0a20*/  LOP3.LUT R2, R2, 0x6, RZ, 0xc0, !PT ;  /* 0x0000000602027812 */ /* 0x000fe200078ec0ff */
[----:B------:R-:W-:Y:S02]  /*0a30*/  IMAD.IADD R178, R177, 0x1, R175 ;  /* 0x00000001b1b27824 */ /* 0x000fe400078e02af */
[----:B------:R-:W-:Y:S02]  /*0a40*/  IMAD.SHL.U32 R150, R150, 0x2, RZ ;  /* 0x0000000296967824 */ /* 0x000fe400078e00ff */
[C---:B------:R-:W-:Y:S02]  /*0a50*/  IMAD R3, R10.reuse, 0x40, R2 ;  /* 0x000000400a037824 */ /* 0x040fe400078e0202 */
[----:B------:R-:W-:-:S02]  /*0a60*/  IMAD.SHL.U32 R2, R10, 0x8, RZ ;  /* 0x000000080a027824 */ /* 0x000fc400078e00ff */
[----:B------:R-:W-:Y:S01]  /*0a70*/  IMAD.IADD R177, R177, 0x1, R176 ;  /* 0x00000001b1b17824 */ /* 0x000fe200078e02b0 */
[----:B------:R2:W-:Y:S02]  /*0a80*/  STL [R1+0x24], R3 ;  /* 0x0000240301007387 */ /* 0x0005e40000100800 */
[----:B------:R-:W-:-:S04]  /*0a90*/  LOP3.LUT R2, R2, 0x8, RZ, 0xc0, !PT ;  /* 0x0000000802027812 */ /* 0x000fc800078ec0ff */
[----:B------:R-:W-:Y:S02]  /*0aa0*/  LOP3.LUT R7, R2, 0x10, R4, 0xf8, !PT ;  /* 0x0000001002077812 */ /* 0x000fe400078ef804 */
[----:B-1----:R-:W-:-:S04]  /*0ab0*/  SHF.R.S32.HI R0, RZ, 0x1, R12 ;  /* 0x00000001ff007819 */ /* 0x002fc8000001140c */
[C---:B------:R-:W-:Y:S01]  /*0ac0*/  LOP3.LUT P3, RZ, R0.reuse, 0x2, RZ, 0xc0, !PT ;  /* 0x0000000200ff7812 */ /* 0x040fe2000786c0ff */
[----:B------:R-:W-:-:S03]  /*0ad0*/  IMAD.SHL.U32 R0, R0, 0x40, RZ ;  /* 0x0000004000007824 */ /* 0x000fc600078e00ff */
[----:B------:R-:W-:Y:S02]  /*0ae0*/  R2P PR, R17, 0x6 ;  /* 0x0000000611007804 */ /* 0x000fe40000000000 */
[----:B------:R-:W-:Y:S02]  /*0af0*/  LOP3.LUT R0, R0, 0xc0, RZ, 0xc0, !PT ;  /* 0x000000c000007812 */ /* 0x000fe400078ec0ff */
[----:B------:R-:W-:Y:S02]  /*0b00*/  LOP3.LUT P0, RZ, R16, 0x2, RZ, 0xc0, !PT ;  /* 0x0000000210ff7812 */ /* 0x000fe4000780c0ff */
[----:B--2---:R-:W-:Y:S02]  /*0b10*/  SHF.R.U32.HI R3, RZ, 0x3, R0 ;  /* 0x00000003ff037819 */ /* 0x004fe40000011600 */
[----:B------:R-:W-:Y:S02]  /*0b20*/  SEL R152, R152, 0xffffffc0, !P2 ;  /* 0xffffffc098987807 */ /* 0x000fe40005000000 */
[----:B------:R-:W-:Y:S01]  /*0b30*/  LOP3.LUT R8, R3, R0, R2, 0x1e, !PT ;  /* 0x0000000003087212 */ /* 0x000fe200078e1e02 */
[----:B------:R-:W-:Y:S01]  /*0b40*/  IMAD.SHL.U32 R0, R17, 0x40, RZ ;  /* 0x0000004011007824 */ /* 0x000fe200078e00ff */
[----:B------:R-:W-:Y:S01]  /*0b50*/  SEL R157, R157, 0xffffffe0, !P0 ;  /* 0xffffffe09d9d7807 */ /* 0x000fe20004000000 */
[----:B------:R-:W-:-:S02]  /*0b60*/  IMAD.SHL.U32 R2, R16, 0x40, RZ ;  /* 0x0000004010027824 */ /* 0x000fc400078e00ff */
[----:B------:R-:W-:Y:S01]  /*0b70*/  IMAD R3, R14, 0x200, R5 ;  /* 0x000002000e037824 */ /* 0x000fe200078e0205 */
[----:B------:R-:W-:Y:S01]  /*0b80*/  LOP3.LUT R0, R0, 0x1c0, RZ, 0xc0, !PT ;  /* 0x000001c000007812 */ /* 0x000fe200078ec0ff */
[----:B------:R-:W-:Y:S01]  /*0b90*/  IMAD.SHL.U32 R5, R14, 0x8, RZ ;  /* 0x000000080e057824 */ /* 0x000fe200078e00ff */
[----:B------:R-:W-:Y:S01]  /*0ba0*/  LOP3.LUT R2, R2, 0xc0, RZ, 0xc0, !PT ;  /* 0x000000c002027812 */ /* 0x000fe200078ec0ff */
[----:B------:R-:W-:Y:S01]  /*0bb0*/  IMAD.IADD R8, R8, 0x1, R13 ;  /* 0x0000000108087824 */ /* 0x000fe200078e020d */
[----:B------:R-:W-:Y:S02]  /*0bc0*/  SHF.R.U32.HI R6, RZ, 0x3, R0 ;  /* 0x00000003ff067819 */ /* 0x000fe40000011600 */
[----:B------:R-:W-:Y:S02]  /*0bd0*/  LOP3.LUT R5, R5, 0x8, RZ, 0xc0, !PT ;  /* 0x0000000805057812 */ /* 0x000fe400078ec0ff */
[----:B------:R-:W-:Y:S02]  /*0be0*/  SHF.R.U32.HI R4, RZ, 0x3, R2 ;  /* 0x00000003ff047819 */ /* 0x000fe40000011602 */
[--C-:B------:R-:W-:Y:S01]  /*0bf0*/  LOP3.LUT R6, R6, R0, R5.reuse, 0x1e, !PT ;  /* 0x0000000006067212 */ /* 0x100fe200078e1e05 */
[----:B------:R-:W-:Y:S01]  /*0c00*/  IMAD.SHL.U32 R0, R15, 0x20, RZ ;  /* 0x000000200f007824 */ /* 0x000fe200078e00ff */
[----:B------:R-:W-:-:S02]  /*0c10*/  LOP3.LUT R5, R4, R2, R5, 0x1e, !PT ;  /* 0x0000000204057212 */ /* 0x000fc400078e1e05 */
[----:B------:R-:W-:Y:S01]  /*0c20*/  LOP3.LUT R2, R4, R7, R2, 0x1e, !PT ;  /* 0x0000000704027212 */ /* 0x000fe200078e1e02 */
[----:B------:R-:W-:Y:S01]  /*0c30*/  IMAD R162, R162, 0x200, R0 ;  /* 0x00000200a2a27824 */ /* 0x000fe200078e0200 */
[----:B------:R-:W-:Y:S01]  /*0c40*/  LEA R9, R8, 0x6000, 0x1 ;  /* 0x0000600008097811 */ /* 0x000fe200078e08ff */
[----:B------:R-:W-:Y:S02]  /*0c50*/  IMAD.IADD R151, R151, 0x1, R6 ;  /* 0x0000000197977824 */ /* 0x000fe400078e0206 */
[----:B------:R-:W-:Y:S01]  /*0c60*/  IMAD.IADD R156, R0, 0x1, R2 ;  /* 0x00000001009c7824 */ /* 0x000fe200078e0202 */
[C---:B------:R-:W-:Y:S01]  /*0c70*/  IADD3 R0, R9.reuse, 0x20, RZ ;  /* 0x0000002009007810 */ /* 0x040fe20007ffe0ff */
[----:B------:R1:W-:Y:S01]  /*0c80*/  STL [R1+0x2c], R9 ;  /* 0x00002c0901007387 */ /* 0x0003e20000100800 */
[----:B------:R-:W-:Y:S01]  /*0c90*/  @P3 IADD3 R0, R9, -0x20, RZ ;  /* 0xffffffe009003810 */ /* 0x000fe20007ffe0ff */
[----:B------:R-:W-:Y:S01]  /*0ca0*/  IMAD.IADD R162, R162, 0x1, R5 ;  /* 0x00000001a2a27824 */ /* 0x000fe200078e0205 */
[----:B------:R-:W-:Y:S01]  /*0cb0*/  LEA R151, R151, 0x8000, 0x1 ;  /* 0x0000800097977811 */ /* 0x000fe200078e08ff */
[----:B------:R-:W-:-:S02]  /*0cc0*/  IMAD.SHL.U32 R2, R3, 0x2, RZ ;  /* 0x0000000203027824 */ /* 0x000fc400078e00ff */
[----:B------:R1:W-:Y:S01]  /*0cd0*/  STL [R1+0x30], R0 ;  /* 0x0000300001007387 */ /* 0x0003e20000100800 */
[C---:B------:R-:W-:Y:S01]  /*0ce0*/  IADD3 R158, R151.reuse, 0x20, RZ ;  /* 0x00000020979e7810 */ /* 0x040fe20007ffe0ff */
[C---:B------:R-:W-:Y:S01]  /*0cf0*/  IMAD.IADD R153, R151.reuse, 0x1, R152 ;  /* 0x0000000197997824 */ /* 0x040fe200078e0298 */
[----:B------:R-:W-:-:S04]  /*0d00*/  @P1 IADD3 R158, R151, -0x20, RZ ;  /* 0xffffffe0979e1810 */ /* 0x000fc80007ffe0ff */
[----:B------:R-:W-:Y:S01]  /*0d10*/  IADD3 R161, R158, 0x2000, RZ ;  /* 0x000020009ea17810 */ /* 0x000fe20007ffe0ff */
[----:B------:R-:W-:Y:S01]  /*0d20*/  IMAD.IADD R152, R152, 0x1, R158 ;  /* 0x0000000198987824 */ /* 0x000fe200078e029e */
[C---:B------:R-:W-:Y:S02]  /*0d30*/  IADD3 R160, R158.reuse, 0x4000, RZ ;  /* 0x000040009ea07810 */ /* 0x040fe40007ffe0ff */
[----:B------:R-:W-:Y:S02]  /*0d40*/  IADD3 R159, R158, 0x6000, RZ ;  /* 0x000060009e9f7810 */ /* 0x000fe40007ffe0ff */
.L_x_248:
        /* <DEDUP_REMOVED lines=8> */
[----:B-1----:R-:W2:Y:S01]  /*0dd0*/  @P1 S2R R7, SR_CTAID.Y ;  /* 0x0000000000071919 */ /* 0x002ea20000002600 */
[----:B------:R-:W-:-:S06]  /*0de0*/  @P1 IMAD.MOV.U32 R6, RZ, RZ, 0x4 ;  /* 0x00000004ff061424 */ /* 0x000fcc00078e00ff */
[----:B-1----:R-:W1:Y:S01]  /*0df0*/  @P0 S2R R0, SR_CTAID.Y ;  /* 0x0000000000000919 */ /* 0x002e620000002600 */
[----:B--2---:R-:W-:-:S06]  /*0e00*/  @P1 IMAD.WIDE R6, R7, R6, c[0x0][0x250] ;  /* 0x0000940007061625 */ /* 0x004fcc00078e0206 */
[----:B------:R-:W2:Y:S01]  /*0e10*/  @P1 LDG.E R6, [R6.64] ;  /* 0x0000000406061981 */ /* 0x000ea2000c1e1900 */
[----:B-1----:R-:W1:Y:S02]  /*0e20*/  @P0 R2UR UR7, R0 ;  /* 0x00000000000703c2 */ /* 0x002e6400000e0000 */
[----:B-1----:R-:W-:-:S06]  /*0e30*/  @UP1 UIMAD.WIDE UR6, UR7, UR6, UR8 ;  /* 0x00000006070612a5 */ /* 0x002fcc000f8e0208 */
[----:B------:R-:W-:Y:S02]  /*0e40*/  IMAD.U32 R4, RZ, RZ, UR6 ;  /* 0x00000006ff047e24 */ /* 0x000fe4000f8e00ff */
[----:B------:R-:W-:Y:S01]  /*0e50*/  IMAD.U32 R5, RZ, RZ, UR7 ;  /* 0x00000007ff057e24 */ /* 0x000fe2000f8e00ff */
[----:B------:R-:W-:Y:S02]  /*0e60*/  UMOV UR31, URZ ;  /* 0x0000003f001f7c82 */ /* 0x000fe40008000000 */
[----:B------:R-:W-:Y:S02]  /*0e70*/  ULDC.64 UR6, c[0x0][0x268] ;  /* 0x00009a0000067ab9 */ /* 0x000fe40000000a00 */
[----:B------:R-:W3:Y:S01]  /*0e80*/  @P0 LDG.E R0, [R4.64] ;  /* 0x0000000404000981 */ /* 0x000ee2000c1e1900 */
[----:B------:R-:W-:-:S04]  /*0e90*/  @!UP1 UISETP.NE.U32.AND UP0, UPT, URZ, UR6, UPT ;  /* 0x000000063f00928c */ /* 0x000fc8000bf05070 */
[----:B------:R-:W-:-:S03]  /*0ea0*/  @!UP1 UISETP.NE.AND.EX UP0, UPT, URZ, UR7, UPT, UP0 ;  /* 0x000000073f00928c */ /* 0x000fc6000bf05300 */
[----:B------:R-:W-:Y:S02]  /*0eb0*/  ULDC.64 UR6, c[0x0][0x218] ;  /* 0x0000860000067ab9 */ /* 0x000fe40000000a00 */
[----:B------:R-:W-:Y:S01]  /*0ec0*/  @!UP1 USEL UR9, URZ, UR7, !UP0 ;  /* 0x000000073f099287 */ /* 0x000fe2000c000000 */
[----:B--2---:R-:W1:Y:S08]  /*0ed0*/  @P1 R2UR UR31, R6 ;  /* 0x00000000061f13c2 */ /* 0x004e7000000e0000 */
[----:B---3--:R-:W1:Y:S02]  /*0ee0*/  @P0 R2UR UR8, R0 ;  /* 0x00000000000803c2 */ /* 0x008e6400000e0000 */
[----:B-1----:R-:W-:-:S02]  /*0ef0*/  @UP1 UIADD3 UR7, UR8, -UR31, URZ ;  /* 0x8000001f08071290 */ /* 0x002fc4000fffe03f */
[----:B------:R-:W-:Y:S02]  /*0f00*/  USHF.L.U32 UR8, UR29, 0x7, URZ ;  /* 0x000000071d087899 */ /* 0x000fe4000800063f */
[----:B------:R-:W-:-:S04]  /*0f10*/  @!UP1 UIADD3 UR7, UR9, UR6, -UR31 ;  /* 0x0000000609079290 */ /* 0x000fc8000fffe81f */
[----:B------:R-:W-:-:S06]  /*0f20*/  UISETP.GE.AND UP0, UPT, UR8, UR7, UPT ;  /* 0x000000070800728c */ /* 0x000fcc000bf06270 */
[----:B------:R-:W-:-:S13]  /*0f30*/  PLOP3.LUT P0, PT, PT, PT, UP0, 0x80, 0x0 ;  /* 0x000000000000781c */ /* 0x000fda0003f0f008 */
[----:B------:R-:W-:Y:S05]  /*0f40*/  @P0 BRA `(.L_x_240) ;  /* 0x000076b000000947 */ /* 0x000fea0003800000 */
[----:B------:R-:W-:Y:S01]  /*0f50*/  IABS R6, c[0x0][0x1c8] ;  /* 0x0000720000067a13 */ /* 0x000fe20000000000 */
[----:B------:R-:W1:Y:S01]  /*0f60*/  S2R R3, SR_CTAID.Z ;  /* 0x0000000000037919 */ /* 0x000e620000002700 */
[----:B------:R-:W2:Y:S01]  /*0f70*/  S2UR UR36, SR_CTAID.Y ;  /* 0x00000000002479c3 */ /* 0x000ea20000002600 */
[----:B------:R-:W-:Y:S01]  /*0f80*/  ULDC UR9, c[0x0][0x214] ;  /* 0x0000850000097ab9 */ /* 0x000fe20000000800 */
[----:B------:R-:W3:Y:S01]  /*0f90*/  I2F.RP R4, R6 ;  /* 0x0000000600047306 */ /* 0x000ee20000209400 */
[----:B------:R-:W-:Y:S02]  /*0fa0*/  ULDC.64 UR10, c[0x0][0x240] ;  /* 0x00009000000a7ab9 */ /* 0x000fe40000000a00 */
[----:B------:R-:W-:Y:S02]  /*0fb0*/  UIADD3 UR9, UR9, 0x7f, URZ ;  /* 0x0000007f09097890 */ /* 0x000fe4000fffe03f */
[----:B------:R-:W-:Y:S01]  /*0fc0*/  UISETP.NE.U32.AND UP0, UPT, URZ, UR10, UPT ;  /* 0x0000000a3f00728c */ /* 0x000fe2000bf05070 */
[----:B------:R-:W4:Y:S01]  /*0fd0*/  S2UR UR30, SR_CTAID.Z ;  /* 0x00000000001e79c3 */ /* 0x000f220000002700 */
[----:B------:R-:W-:-:S02]  /*0fe0*/  USHF.R.S32.HI UR6, URZ, 0x1f, UR9 ;  /* 0x0000001f3f067899 */ /* 0x000fc40008011409 */
[----:B------:R-:W-:Y:S02]  /*0ff0*/  UISETP.NE.AND.EX UP0, UPT, URZ, UR11, UPT, UP0 ;  /* 0x0000000b3f00728c */ /* 0x000fe4000bf05300 */
[----:B------:R-:W-:Y:S02]  /*1000*/  ULDC UR12, c[0x0][0x1c8] ;  /* 0x00007200000c7ab9 */ /* 0x000fe40000000800 */
[----:B------:R-:W-:Y:S02]  /*1010*/  ULEA.HI UR6, UR6, UR9, URZ, 0x7 ;  /* 0x0000000906067291 */ /* 0x000fe4000f8f383f */
[----:B------:R-:W-:Y:S01]  /*1020*/  ULDC.U8 UR32, c[0x0][0x328] ;  /* 0x0000ca0000207ab9 */ /* 0x000fe20000000000 */
[----:B---3--:R-:W3:Y:S01]  /*1030*/  MUFU.RCP R4, R4 ;  /* 0x0000000400047308 */ /* 0x008ee20000001000 */
[----:B------:R-:W-:Y:S02]  /*1040*/  ULDC UR13, c[0x0][0x214] ;  /* 0x00008500000d7ab9 */ /* 0x000fe40000000800 */
[----:B------:R-:W-:Y:S01]  /*1050*/  ULDC UR35, c[0x0][0x1c0] ;  /* 0x0000700000237ab9 */ /* 0x000fe20000000800 */
[----:B-1----:R-:W-:Y:S01]  /*1060*/  IABS R3, R3 ;  /* 0x0000000300037213 */ /* 0x002fe20000000000 */
[----:B--2---:R-:W-:-:S02]  /*1070*/  UIMAD.WIDE UR10, UR36, 0x80, URZ ;  /* 0x00000080240a78a5 */ /* 0x004fc4000f8e023f */
[----:B------:R-:W-:Y:S02]  /*1080*/  ULDC UR38, c[0x0][0x22c] ;  /* 0x00008b0000267ab9 */ /* 0x000fe40000000800 */
[----:B------:R-:W-:Y:S02]  /*1090*/  USEL UR50, UR10, URZ, UP0 ;  /* 0x0000003f0a327287 */ /* 0x000fe40008000000 */
[----:B------:R-:W-:Y:S02]  /*10a0*/  USEL UR47, UR11, URZ, UP0 ;  /* 0x0000003f0b2f7287 */ /* 0x000fe40008000000 */
[----:B----4-:R-:W-:Y:S01]  /*10b0*/  ULOP3.LUT UR9, UR30, UR12, URZ, 0x3c, !UPT ;  /* 0x0000000c1e097292 */ /* 0x010fe2000f8e3c3f */
[----:B---3--:R-:W-:Y:S01]  /*10c0*/  IADD3 R4, R4, 0xffffffe, RZ ;  /* 0x0ffffffe04047810 */ /* 0x008fe20007ffe0ff */
[----:B------:R-:W-:Y:S02]  /*10d0*/  UISETP.NE.AND UP0, UPT, UR32, URZ, UPT ;  /* 0x0000003f2000728c */ /* 0x000fe4000bf05270 */
[----:B------:R-:W-:Y:S01]  /*10e0*/  ULOP3.LUT UR12, UR6, 0xffffff80, URZ, 0xc0, !UPT ;  /* 0xffffff80060c7892 */ /* 0x000fe2000f8ec03f */
[----:B------:R-:W1:Y:S01]  /*10f0*/  F2I.FTZ.U32.TRUNC.NTZ R5, R4 ;  /* 0x0000000400057305 */ /* 0x000e62000021f000 */
[----:B------:R-:W-:Y:S01]  /*1100*/  ISETP.LE.AND P2, PT, RZ, UR9, PT ;  /* 0x00000009ff007c0c */ /* 0x000fe2000bf43270 */
[----:B------:R-:W-:-:S02]  /*1110*/  ULDC UR37, c[0x0][0x234] ;  /* 0x00008d0000257ab9 */ /* 0x000fc40000000800 */
[----:B------:R-:W-:Y:S02]  /*1120*/  UIMAD UR38, UR30, UR38, URZ ;  /* 0x000000261e2672a4 */ /* 0x000fe4000f8e023f */
[----:B------:R-:W-:Y:S02]  /*1130*/  UIADD3 UR12, UR12, -0x80, URZ ;  /* 0xffffff800c0c7890 */ /* 0x000fe4000fffe03f */
[----:B------:R-:W-:Y:S02]  /*1140*/  @UP0 UIMAD UR9, UR36, UR13, URZ ;  /* 0x0000000d240902a4 */ /* 0x000fe4000f8e023f */
[----:B------:R-:W-:Y:S02]  /*1150*/  @!UP0 UIMAD UR10, UR36, UR35, UR30 ;  /* 0x00000023240a82a4 */ /* 0x000fe4000f8e021e */
[----:B------:R-:W-:Y:S02]  /*1160*/  ULDC.U8 UR33, c[0x0][0x3d0] ;  /* 0x0000f40000217ab9 */ /* 0x000fe40000000000 */
[----:B------:R-:W-:Y:S01]  /*1170*/  ULDC UR53, c[0x0][0x1c0] ;  /* 0x0000700000357ab9 */ /* 0x000fe20000000800 */
[----:B------:R-:W-:Y:S01]  /*1180*/  ISETP.NE.AND P1, PT, RZ, UR33, PT ;  /* 0x00000021ff007c0c */ /* 0x000fe2000bf25270 */
[----:B-1----:R-:W-:Y:S01]  /*1190*/  IMAD.MOV R0, RZ, RZ, -R5 ;  /* 0x000000ffff007224 */ /* 0x002fe200078e0a05 */
[----:B------:R-:W-:Y:S01]  /*11a0*/  @UP0 UIMAD UR37, UR30, UR37, UR9 ;  /* 0x000000251e2502a4 */ /* 0x000fe2000f8e0209 */
[----:B------:R-:W-:Y:S01]  /*11b0*/  IMAD.MOV.U32 R4, RZ, RZ, RZ ;  /* 0x000000ffff047224 */ /* 0x000fe200078e00ff */
[----:B------:R-:W-:Y:S01]  /*11c0*/  @!UP0 UIMAD UR37, UR10, UR13, URZ ;  /* 0x0000000d0a2582a4 */ /* 0x000fe2000f8e023f */
[----:B------:R-:W-:Y:S01]  /*11d0*/  IMAD R0, R0, R6, RZ ;  /* 0x0000000600007224 */ /* 0x000fe200078e02ff */
[----:B------:R-:W-:-:S02]  /*11e0*/  USHF.R.S32.HI UR44, URZ, 0x1f, UR31 ;  /* 0x0000001f3f2c7899 */ /* 0x000fc4000801141f */
[----:B------:R-:W-:Y:S01]  /*11f0*/  USHF.R.S32.HI UR43, URZ, 0x1f, UR8 ;  /* 0x0000001f3f2b7899 */ /* 0x000fe20008011408 */
[----:B------:R-:W-:Y:S01]  /*1200*/  IMAD.HI.U32 R0, R5, R0, R4 ;  /* 0x0000000005007227 */ /* 0x000fe200078e0004 */
[----:B------:R-:W-:Y:S02]  /*1210*/  USHF.R.S32.HI UR45, URZ, 0x1f, UR36 ;  /* 0x0000001f3f2d7899 */ /* 0x000fe40008011424 */
[----:B------:R-:W-:Y:S01]  /*1220*/  USHF.R.S32.HI UR34, URZ, 0x1f, UR30 ;  /* 0x0000001f3f227899 */ /* 0x000fe2000801141e */
[----:B------:R-:W-:Y:S01]  /*1230*/  IMAD.MOV.U32 R4, RZ, RZ, R3 ;  /* 0x000000ffff047224 */ /* 0x000fe200078e0003 */
[----:B------:R-:W-:Y:S02]  /*1240*/  USHF.R.S32.HI UR53, URZ, 0x1f, UR53 ;  /* 0x0000001f3f357899 */ /* 0x000fe40008011435 */
[----:B------:R-:W-:Y:S01]  /*1250*/  USHF.R.S32.HI UR46, URZ, 0x1f, UR38 ;  /* 0x0000001f3f2e7899 */ /* 0x000fe20008011426 */
[----:B------:R-:W-:Y:S01]  /*1260*/  IMAD.HI.U32 R0, R0, R4, RZ ;  /* 0x0000000400007227 */ /* 0x000fe200078e00ff */
[----:B------:R-:W-:-:S02]  /*1270*/  USHF.R.S32.HI UR42, URZ, 0x7, UR6 ;  /* 0x000000073f2a7899 */ /* 0x000fc40008011406 */
        /* <DEDUP_REMOVED lines=13> */
[----:B------:R-:W-:Y:S02]  /*1350*/  @P0 IADD3 R0, R0, 0x1, RZ ;  /* 0x0000000100000810 */ /* 0x000fe40007ffe0ff */
[----:B------:R-:W-:-:S03]  /*1360*/  PLOP3.LUT P0, PT, PT, PT, UP0, 0x80, 0x0 ;  /* 0x000000000000781c */ /* 0x000fc60003f0f008 */
[----:B------:R-:W-:Y:S01]  /*1370*/  @!P2 IMAD.MOV R0, RZ, RZ, -R0 ;  /* 0x000000ffff00a224 */ /* 0x000fe200078e0a00 */
[----:B------:R-:W-:-:S04]  /*1380*/  @!P3 LOP3.LUT R0, RZ, c[0x0][0x1c8], RZ, 0x33, !PT ;  /* 0x00007200ff00ba12 */ /* 0x000fc800078e33ff */
[----:B------:R-:W-:-:S05]  /*1390*/  SHF.R.S32.HI R17, RZ, 0x1f, R0 ;  /* 0x0000001fff117819 */ /* 0x000fca0000011400 */
[----:B------:R-:W-:Y:S05]  /*13a0*/  @!P0 BRA `(.L_x_241) ;  /* 0x0000003000008947 */ /* 0x000fea0003800000 */
[----:B------:R-:W-:-:S04]  /*13b0*/  UIMAD UR6, UR57, UR36, URZ ;  /* 0x00000024390672a4 */ /* 0x000fc8000f8e023f */
[----:B------:R-:W-:Y:S01]  /*13c0*/  UIMAD UR39, UR58, UR30, UR6 ;  /* 0x0000001e3a2772a4 */ /* 0x000fe2000f8e0206 */
[----:B------:R-:W-:Y:S05]  /*13d0*/  BRA `(.L_x_242) ;  /* 0x0000004000007947 */ /* 0x000fea0003800000 */
.L_x_241:
[----:B------:R-:W-:Y:S02]  /*13e0*/  ULDC UR6, c[0x0][0x1c0] ;  /* 0x0000700000067ab9 */ /* 0x000fe40000000800 */
[----:B------:R-:W-:Y:S02]  /*13f0*/  UIMAD UR6, UR36, UR6, UR30 ;  /* 0x00000006240672a4 */ /* 0x000fe4000f8e021e */
[----:B------:R-:W-:Y:S02]  /*1400*/  ULDC UR9, c[0x0][0x224] ;  /* 0x0000890000097ab9 */ /* 0x000fe40000000800 */
[----:B------:R-:W-:Y:S02]  /*1410*/  UIMAD UR39, UR6, UR9, URZ ;  /* 0x00000009062772a4 */ /* 0x000fe4000f8e023f */
.L_x_242:
[----:B------:R-:W2:Y:S01]  /*1420*/  LDL R26, [R1+0x10] ;  /* 0x00001000011a7983 */ /* 0x000ea20000100800 */
[----:B------:R-:W-:Y:S02]  /*1430*/  ULDC.64 UR32, c[0x0][0x1a8] ;  /* 0x00006a0000207ab9 */ /* 0x000fe40000000a00 */
[----:B------:R-:W-:Y:S01]  /*1440*/  ULDC.64 UR10, c[0x0][0x378] ;  /* 0x0000de00000a7ab9 */ /* 0x000fe20000000a00 */
[----:B------:R-:W3:Y:S01]  /*1450*/  LDL R25, [R1+0x34] ;  /* 0x0000340001197983 */ /* 0x000ee20000100800 */
[----:B------:R-:W-:Y:S01]  /*1460*/  UIMAD UR32, UR34, UR32, URZ ;  /* 0x00000020222072a4 */ /* 0x000fe2000f8e023f */
[----:B------:R-:W-:Y:S01]  /*1470*/  IMAD R10, R17, c[0x0][0x1b8], RZ ;  /* 0x00006e00110a7a24 */ /* 0x000fe200078e02ff */
[----:B------:R-:W-:Y:S01]  /*1480*/  UIMAD UR6, UR34, UR10, URZ ;  /* 0x0000000a220672a4 */ /* 0x000fe2000f8e023f */
[----:B------:R-:W1:Y:S01]  /*1490*/  S2R R23, SR_TID.X ;  /* 0x0000000000177919 */ /* 0x000e620000002100 */
[----:B------:R-:W-:Y:S01]  /*14a0*/  UIMAD UR41, UR30, UR33, UR32 ;  /* 0x000000211e2972a4 */ /* 0x000fe2000f8e0220 */
[----:B------:R-:W-:Y:S01]  /*14b0*/  IMAD R10, R0, c[0x0][0x1bc], R10 ;  /* 0x00006f00000a7a24 */ /* 0x000fe200078e020a */
[----:B------:R-:W-:Y:S01]  /*14c0*/  UIMAD UR40, UR30, UR11, UR6 ;  /* 0x0000000b1e2872a4 */ /* 0x000fe2000f8e0206 */
[----:B------:R-:W4:Y:S01]  /*14d0*/  S2R R14, SR_CTAID.Y ;  /* 0x00000000000e7919 */ /* 0x000f220000002600 */
[----:B------:R-:W-:-:S02]  /*14e0*/  ULDC.64 UR32, c[0x0][0x188] ;  /* 0x0000620000207ab9 */ /* 0x000fc40000000a00 */
[----:B------:R-:W-:Y:S02]  /*14f0*/  ULDC.64 UR10, c[0x0][0x178] ;  /* 0x00005e00000a7ab9 */ /* 0x000fe40000000a00 */
[----:B------:R-:W-:Y:S02]  /*1500*/  UIMAD UR6, UR45, UR10, URZ ;  /* 0x0000000a2d0672a4 */ /* 0x000fe4000f8e023f */
[----:B------:R-:W-:Y:S02]  /*1510*/  UIMAD UR32, UR45, UR32, URZ ;  /* 0x000000202d2072a4 */ /* 0x000fe4000f8e023f */
[----:B------:R-:W-:Y:S02]  /*1520*/  UIMAD UR30, UR36, UR11, UR6 ;  /* 0x0000000b241e72a4 */ /* 0x000fe4000f8e0206 */
[----:B------:R-:W-:Y:S02]  /*1530*/  UIMAD UR33, UR36, UR33, UR32 ;  /* 0x00000021242172a4 */ /* 0x000fe4000f8e0220 */
[----:B------:R-:W-:-:S02]  /*1540*/  ULDC.64 UR10, c[0x0][0x180] ;  /* 0x00006000000a7ab9 */ /* 0x000fc40000000a00 */
[----:B------:R-:W-:Y:S02]  /*1550*/  UIADD3 UR31, UP0, UR8, UR31, URZ ;  /* 0x0000001f081f7290 */ /* 0x000fe4000ff1e03f */
[----:B------:R-:W-:Y:S02]  /*1560*/  UIMAD UR6, UR45, UR10, URZ ;  /* 0x0000000a2d0672a4 */ /* 0x000fe4000f8e023f */
[----:B------:R-:W-:Y:S01]  /*1570*/  UIADD3.X UR32, UR44, UR43, URZ, UP0, !UPT ;  /* 0x0000002b2c207290 */ /* 0x000fe200087fe43f */
[----:B-1----:R-:W-:Y:S01]  /*1580*/  SHF.R.S32.HI R24, RZ, 0x1f, R23 ;  /* 0x0000001fff187819 */ /* 0x002fe20000011417 */
[----:B------:R-:W-:Y:S01]  /*1590*/  UIMAD UR9, UR36, UR11, UR6 ;  /* 0x0000000b240972a4 */ /* 0x000fe2000f8e0206 */
[----:B------:R-:W-:Y:S01]  /*15a0*/  IMAD.U32 R11, RZ, RZ, UR31 ;  /* 0x0000001fff0b7e24 */ /* 0x000fe2000f8e00ff */
[----:B------:R-:W-:Y:S01]  /*15b0*/  ULDC.64 UR34, c[0x0][0x368] ;  /* 0x0000da0000227ab9 */ /* 0x000fe20000000a00 */
[----:B------:R-:W-:Y:S01]  /*15c0*/  LEA.HI R3, R24, R23, RZ, 0x2 ;  /* 0x0000001718037211 */ /* 0x000fe200078f10ff */
[----:B------:R-:W-:-:S02]  /*15d0*/  ULDC.64 UR10, c[0x0][0x1a0] ;  /* 0x00006800000a7ab9 */ /* 0x000fc40000000a00 */
[----:B------:R-:W-:Y:S01]  /*15e0*/  UIMAD UR6, UR32, UR10, URZ ;  /* 0x0000000a200672a4 */ /* 0x000fe2000f8e023f */
[----:B------:R-:W-:Y:S01]  /*15f0*/  LOP3.LUT R4, R3, 0xfffffffc, RZ, 0xc0, !PT ;  /* 0xfffffffc03047812 */ /* 0x000fe200078ec0ff */
[----:B------:R-:W-:Y:S01]  /*1600*/  UIMAD UR34, UR45, UR34, URZ ;  /* 0x000000222d2272a4 */ /* 0x000fe2000f8e023f */
[----:B------:R-:W-:Y:S01]  /*1610*/  SHF.R.S32.HI R3, RZ, 0x2, R3 ;  /* 0x00000002ff037819 */ /* 0x000fe20000011403 */
[----:B------:R-:W-:Y:S02]  /*1620*/  UIMAD UR6, UR31, UR11, UR6 ;  /* 0x0000000b1f0672a4 */ /* 0x000fe4000f8e0206 */
[----:B------:R-:W-:Y:S01]  /*1630*/  IMAD.IADD R4, R23, 0x1, -R4 ;  /* 0x0000000117047824 */ /* 0x000fe200078e0a04 */
[----:B------:R-:W-:Y:S01]  /*1640*/  SHF.R.S32.HI R20, RZ, 0x1f, R3 ;  /* 0x0000001fff147819 */ /* 0x000fe20000011403 */
[----:B------:R-:W-:Y:S01]  /*1650*/  IMAD.WIDE.U32 R12, R3, c[0x0][0x1a0], RZ ;  /* 0x00006800030c7a25 */ /* 0x000fe200078e00ff */
[----:B------:R-:W-:Y:S02]  /*1660*/  UIMAD UR34, UR36, UR35, UR34 ;  /* 0x00000023242272a4 */ /* 0x000fe4000f8e0222 */
[----:B------:R-:W-:Y:S01]  /*1670*/  ULDC.64 UR10, c[0x0][0x198] ;  /* 0x00006600000a7ab9 */ /* 0x000fe20000000a00 */
[----:B------:R-:W-:Y:S01]  /*1680*/  IMAD.SHL.U32 R4, R4, 0x8, RZ ;  /* 0x0000000804047824 */ /* 0x000fe200078e00ff */
[----:B------:R-:W-:Y:S01]  /*1690*/  ULDC.64 UR44, c[0x0][0x200] ;  /* 0x00008000002c7ab9 */ /* 0x000fe20000000a00 */
[----:B------:R-:W-:-:S03]  /*16a0*/  IMAD R6, R20, c[0x0][0x1a0], RZ ;  /* 0x0000680014067a24 */ /* 0x000fc600078e02ff */
[----:B------:R-:W-:Y:S01]  /*16b0*/  SHF.R.S32.HI R5, RZ, 0x1f, R4 ;  /* 0x0000001fff057819 */ /* 0x000fe20000011404 */
[----:B------:R-:W-:-:S04]  /*16c0*/  IMAD R6, R3, c[0x0][0x1a4], R6 ;  /* 0x0000690003067a24 */ /* 0x000fc800078e0206 */
[----:B----4-:R-:W-:-:S04]  /*16d0*/  IMAD.WIDE.U32 R8, R14, c[0x0][0x188], R4 ;  /* 0x000062000e087a25 */ /* 0x010fc800078e0004 */
[----:B------:R-:W-:Y:S01]  /*16e0*/  IMAD.IADD R7, R13, 0x1, R6 ;  /* 0x000000010d077824 */ /* 0x000fe200078e0206 */
[----:B------:R-:W-:Y:S01]  /*16f0*/  IADD3 R9, R9, UR33, RZ ;  /* 0x0000002109097c10 */ /* 0x000fe2000fffe0ff */
[----:B------:R-:W-:-:S04]  /*1700*/  IMAD.MOV.U32 R6, RZ, RZ, R12 ;  /* 0x000000ffff067224 */ /* 0x000fc800078e000c */
[----:B------:R-:W-:-:S04]  /*1710*/  IMAD.WIDE.U32 R8, R0, c[0x0][0x1b8], R8 ;  /* 0x00006e0000087a25 */ /* 0x000fc800078e0008 */
[----:B------:R-:W-:-:S04]  /*1720*/  IMAD.WIDE.U32 R6, R11, c[0x0][0x1a0], R6 ;  /* 0x000068000b067a25 */ /* 0x000fc800078e0006 */
[----:B------:R-:W-:Y:S01]  /*1730*/  IMAD.IADD R9, R9, 0x1, R10 ;  /* 0x0000000109097824 */ /* 0x000fe200078e020a */
[----:B------:R-:W-:-:S04]  /*1740*/  IADD3 R18, P0, R8, R6, RZ ;  /* 0x0000000608127210 */ /* 0x000fc80007f1e0ff */
[----:B------:R-:W-:Y:S01]  /*1750*/  IADD3.X R19, R9, UR6, R7, P0, !PT ;  /* 0x0000000609137c10 */ /* 0x000fe200087fe407 */
[C-C-:B------:R-:W-:Y:S01]  /*1760*/  IMAD.WIDE.U32 R8, R14.reuse, c[0x0][0x368], R4.reuse ;  /* 0x0000da000e087a25 */ /* 0x140fe200078e0004 */
[----:B------:R-:W-:Y:S01]  /*1770*/  IADD3 R10, P0, R3, UR12, RZ ;  /* 0x0000000c030a7c10 */ /* 0x000fe2000ff1e0ff */
[----:B------:R-:W-:Y:S02]  /*1780*/  UIMAD UR6, UR32, UR10, URZ ;  /* 0x0000000a200672a4 */ /* 0x000fe4000f8e023f */
[--C-:B------:R-:W-:Y:S01]  /*1790*/  IMAD.WIDE.U32 R6, R14, c[0x0][0x180], R4.reuse ;  /* 0x000060000e067a25 */ /* 0x100fe200078e0004 */
[----:B------:R-:W-:Y:S01]  /*17a0*/  IADD3.X R16, R20, UR13, RZ, P0, !PT ;  /* 0x0000000d14107c10 */ /* 0x000fe200087fe4ff */
[----:B------:R-:W-:Y:S01]  /*17b0*/  UIMAD UR6, UR31, UR11, UR6 ;  /* 0x0000000b1f0672a4 */ /* 0x000fe2000f8e0206 */
[----:B------:R-:W-:Y:S01]  /*17c0*/  IADD3 R9, R9, UR34, RZ ;  /* 0x0000002209097c10 */ /* 0x000fe2000fffe0ff */
[----:B------:R-:W-:Y:S01]  /*17d0*/  IMAD.WIDE.U32 R4, R10, c[0x0][0x190], R4 ;  /* 0x000064000a047a25 */ /* 0x000fe200078e0004 */
[----:B------:R-:W-:Y:S01]  /*17e0*/  IADD3 R7, R7, UR9, RZ ;  /* 0x0000000907077c10 */ /* 0x000fe2000fffe0ff */
[----:B------:R-:W-:-:S02]  /*17f0*/  UIADD3 UR10, UR12, UR37, URZ ;  /* 0x000000250c0a7290 */ /* 0x000fc4000fffe03f */
[C---:B------:R-:W-:Y:S02]  /*1800*/  IMAD R11, R16.reuse, c[0x0][0x190], RZ ;  /* 0x00006400100b7a24 */ /* 0x040fe400078e02ff */
[----:B------:R-:W-:Y:S01]  /*1810*/  IMAD R16, R16, c[0x0][0x370], RZ ;  /* 0x0000dc0010107a24 */ /* 0x000fe200078e02ff */
[----:B------:R-:W-:Y:S01]  /*1820*/  UIMAD.WIDE UR10, UR10, UR59, UR44 ;  /* 0x0000003b0a0a72a5 */ /* 0x000fe2000f8e022c */
[C---:B------:R-:W-:Y:S02]  /*1830*/  IMAD R11, R10.reuse, c[0x0][0x194], R11 ;  /* 0x000065000a0b7a24 */ /* 0x040fe400078e020b */
[----:B------:R-:W-:-:S04]  /*1840*/  IMAD.WIDE.U32 R8, R10, c[0x0][0x370], R8 ;  /* 0x0000dc000a087a25 */ /* 0x000fc800078e0008 */
[----:B------:R-:W-:-:S04]  /*1850*/  IMAD.IADD R5, R5, 0x1, R11 ;  /* 0x0000000105057824 */ /* 0x000fc800078e020b */
[----:B------:R-:W-:-:S04]  /*1860*/  IMAD.WIDE.U32 R14, R14, c[0x0][0x178], R4 ;  /* 0x00005e000e0e7a25 */ /* 0x000fc800078e0004 */
[----:B------:R-:W-:Y:S01]  /*1870*/  IMAD R4, R20, c[0x0][0x198], RZ ;  /* 0x0000660014047a24 */ /* 0x000fe200078e02ff */
[----:B------:R-:W-:Y:S02]  /*1880*/  IADD3 R11, R15, UR30, RZ ;  /* 0x0000001e0f0b7c10 */ /* 0x000fe4000fffe0ff */
[----:B------:R-:W1:Y:S01]  /*1890*/  S2R R15, SR_CTAID.Z ;  /* 0x00000000000f7919 */ /* 0x000e620000002700 */
[C---:B------:R-:W-:Y:S02]  /*18a0*/  IMAD R12, R3.reuse, c[0x0][0x19c], R4 ;  /* 0x00006700030c7a24 */ /* 0x040fe400078e0204 */
[----:B------:R-:W-:-:S04]  /*18b0*/  IMAD.WIDE.U32 R4, R3, c[0x0][0x198], RZ ;  /* 0x0000660003047a25 */ /* 0x000fc800078e00ff */
[----:B------:R-:W-:Y:S01]  /*18c0*/  IMAD R3, R17, c[0x0][0x1b0], RZ ;  /* 0x00006c0011037a24 */ /* 0x000fe200078e02ff */
[----:B------:R-:W-:Y:S01]  /*18d0*/  IADD3 R5, R5, R12, RZ ;  /* 0x0000000c05057210 */ /* 0x000fe20007ffe0ff */
[----:B------:R-:W-:Y:S02]  /*18e0*/  IMAD.U32 R12, RZ, RZ, UR31 ;  /* 0x0000001fff0c7e24 */ /* 0x000fe4000f8e00ff */
[----:B------:R-:W-:Y:S02]  /*18f0*/  IMAD R3, R0, c[0x0][0x1b4], R3 ;  /* 0x00006d0000037a24 */ /* 0x000fe400078e0203 */
[----:B------:R-:W-:-:S04]  /*1900*/  IMAD.WIDE.U32 R12, R12, c[0x0][0x198], R4 ;  /* 0x000066000c0c7a25 */ /* 0x000fc800078e0004 */
[----:B------:R-:W-:-:S04]  /*1910*/  IMAD.WIDE.U32 R4, R0, c[0x0][0x1b0], R6 ;  /* 0x00006c0000047a25 */ /* 0x000fc800078e0006 */
[----:B------:R-:W-:Y:S01]  /*1920*/  IMAD.IADD R3, R5, 0x1, R3 ;  /* 0x0000000105037824 */ /* 0x000fe200078e0203 */
[----:B------:R-:W-:Y:S01]  /*1930*/  IADD3 R0, P0, R4, R12, RZ ;  /* 0x0000000c04007210 */ /* 0x000fe20007f1e0ff */
[----:B------:R-:W-:Y:S01]  /*1940*/  IMAD R6, R10, c[0x0][0x374], R16 ;  /* 0x0000dd000a067a24 */ /* 0x000fe200078e0210 */
[----:B------:R-:W-:Y:S01]  /*1950*/  LEA R4, P2, R18, c[0x0][0x170], 0x1 ;  /* 0x00005c0012047a11 */ /* 0x000fe200078408ff */
[----:B------:R-:W-:Y:S01]  /*1960*/  IMAD.MOV.U32 R10, RZ, RZ, R14 ;  /* 0x000000ffff0a7224 */ /* 0x000fe200078e000e */
[----:B------:R-:W-:Y:S01]  /*1970*/  IADD3.X R3, R3, UR6, R13, P0, !PT ;  /* 0x0000000603037c10 */ /* 0x000fe200087fe40d */
[----:B------:R-:W-:Y:S01]  /*1980*/  IMAD.IADD R9, R9, 0x1, R6 ;  /* 0x0000000109097824 */ /* 0x000fe200078e0206 */
[----:B------:R-:W-:Y:S01]  /*1990*/  LEA R6, P0, R0, c[0x0][0x168], 0x1 ;  /* 0x00005a0000067a11 */ /* 0x000fe200078008ff */
[----:B------:R-:W-:Y:S01]  /*19a0*/  UIADD3 UR6, UR42, -0x1, URZ ;  /* 0xffffffff2a067890 */ /* 0x000fe2000fffe03f */
[----:B------:R-:W-:Y:S01]  /*19b0*/  LEA.HI.X R5, R18, c[0x0][0x174], R19, 0x1, P2 ;  /* 0x00005d0012057a11 */ /* 0x000fe200010f0c13 */
[----:B------:R-:W-:Y:S01]  /*19c0*/  IMAD.MOV.U32 R13, RZ, RZ, c[0x0][0x1a4] ;  /* 0x00006900ff0d7624 */ /* 0x000fe200078e00ff */
[----:B------:R-:W-:Y:S01]  /*19d0*/  LEA.HI.X R7, R0, c[0x0][0x16c], R3, 0x1, P0 ;  /* 0x00005b0000077a11 */ /* 0x000fe200000f0c03 */
[----:B------:R-:W-:Y:S01]  /*19e0*/  IMAD.MOV.U32 R3, RZ, RZ, c[0x0][0x1a0] ;  /* 0x00006800ff037624 */ /* 0x000fe200078e00ff */
[----:B------:R-:W-:Y:S01]  /*19f0*/  MOV R0, c[0x0][0x198] ;  /* 0x0000660000007a02 */ /* 0x000fe20000000f00 */
[----:B-1----:R-:W-:Y:S01]  /*1a00*/  IMAD.WIDE.U32 R10, R15, c[0x0][0x1a8], R10 ;  /* 0x00006a000f0a7a25 */ /* 0x002fe200078e000a */
[----:B------:R-:W-:Y:S01]  /*1a10*/  @P1 BAR.SYNC.DEFER_BLOCKING 0x0 ;  /* 0x0000000000001b1d */ /* 0x000fe20000010000 */
[----:B------:R-:W-:Y:S01]  /*1a20*/  ULEA.HI UR9, UR6, UR6, URZ, 0x1 ;  /* 0x0000000606097291 */ /* 0x000fe2000f8f083f */
[----:B------:R-:W-:Y:S01]  /*1a30*/  LEA R12, P2, R3, R4, 0x7 ;  /* 0x00000004030c7211 */ /* 0x000fe200078438ff */
[----:B------:R-:W-:Y:S01]  /*1a40*/  IMAD.MOV.U32 R16, RZ, RZ, c[0x0][0x19c] ;  /* 0x00006700ff107624 */ /* 0x000fe200078e00ff */
[----:B------:R-:W-:Y:S01]  /*1a50*/  LEA R14, P0, R0, R6, 0x7 ;  /* 0x00000006000e7211 */ /* 0x000fe200078038ff */
[----:B------:R-:W-:Y:S01]  /*1a60*/  IMAD.WIDE.U32 R8, R15, c[0x0][0x378], R8 ;  /* 0x0000de000f087a25 */ /* 0x000fe200078e0008 */
[----:B------:R-:W-:Y:S01]  /*1a70*/  LEA.HI.X R13, R3, R5, R13, 0x7, P2 ;  /* 0x00000005030d7211 */ /* 0x000fe200010f3c0d */
[----:B------:R-:W-:Y:S01]  /*1a80*/  ULOP3.LUT UR9, UR9, 0xfffffffe, URZ, 0xc0, !UPT ;  /* 0xfffffffe09097892 */ /* 0x000fe2000f8ec03f */
[----:B------:R-:W-:-:S02]  /*1a90*/  IADD3 R3, R11, UR41, RZ ;  /* 0x000000290b037c10 */ /* 0x000fc4000fffe0ff */
[----:B------:R-:W-:Y:S01]  /*1aa0*/  LEA R186, P1, R10, c[0x0][0x160], 0x1 ;  /* 0x000058000aba7a11 */ /* 0x000fe200078208ff */
[----:B------:R-:W-:Y:S01]  /*1ab0*/  UIADD3 UR9, UR6, -UR9, URZ ;  /* 0x8000000906097290 */ /* 0x000fe2000fffe03f */
[----:B------:R-:W-:Y:S02]  /*1ac0*/  LEA.HI.X R15, R0, R7, R16, 0x7, P0 ;  /* 0x00000007000f7211 */ /* 0x000fe400000f3c10 */
[----:B------:R-:W-:Y:S01]  /*1ad0*/  LEA.HI.X R187, R10, c[0x0][0x164], R3, 0x1, P1 ;  /* 0x000059000abb7a11 */ /* 0x000fe200008f0c03 */
[----:B------:R-:W-:Y:S01]  /*1ae0*/  IMAD.MOV.U32 R3, RZ, RZ, c[0x0][0x370] ;  /* 0x0000dc00ff037624 */ /* 0x000fe200078e00ff */
[----:B------:R-:W-:Y:S01]  /*1af0*/  IADD3 R9, R9, UR40, RZ ;  /* 0x0000002809097c10 */ /* 0x000fe2000fffe0ff */
[----:B------:R-:W-:Y:S01]  /*1b00*/  UISETP.NE.AND UP0, UPT, UR9, 0x1, UPT ;  /* 0x000000010900788c */ /* 0x000fe2000bf05270 */
[----:B------:R-:W-:Y:S02]  /*1b10*/  LEA R184, P0, R8, c[0x0][0x330], 0x1 ;  /* 0x0000cc0008b87a11 */ /* 0x000fe400078008ff */
[----:B------:R-:W-:-:S02]  /*1b20*/  UMOV UR9, UR11 ;  /* 0x0000000b00097c82 */ /* 0x000fc40008000000 */
[----:B------:R-:W-:Y:S02]  /*1b30*/  LEA.HI.X R185, R8, c[0x0][0x334], R9, 0x1, P0 ;  /* 0x0000cd0008b97a11 */ /* 0x000fe400000f0c09 */
[----:B------:R-:W-:Y:S02]  /*1b40*/  LEA R10, P0, R3, R184, 0x7 ;  /* 0x000000b8030a7211 */ /* 0x000fe400078038ff */
[----:B------:R-:W-:-:S04]  /*1b50*/  MOV R9, c[0x0][0x190] ;  /* 0x0000640000097a02 */ /* 0x000fc80000000f00 */
[----:B------:R-:W-:Y:S01]  /*1b60*/  LEA R8, P2, R9, R186, 0x7 ;  /* 0x000000ba09087211 */ /* 0x000fe200078438ff */
[----:B------:R-:W-:Y:S02]  /*1b70*/  ULDC UR33, c[0x0][0x224] ;  /* 0x0000890000217ab9 */ /* 0x000fe40000000800 */
[----:B------:R-:W-:Y:S02]  /*1b80*/  ULDC UR30, c[0x0][0x22c] ;  /* 0x00008b00001e7ab9 */ /* 0x000fe40000000800 */
[----:B------:R-:W-:Y:S02]  /*1b90*/  UIMAD.WIDE UR34, UR36, UR33, UR12 ;  /* 0x00000021242272a5 */ /* 0x000fe4000f8e020c */
[----:B------:R-:W-:-:S04]  /*1ba0*/  UIMAD UR13, UR53, UR30, UR55 ;  /* 0x0000001e350d72a4 */ /* 0x000fc8000f8e0237 */
[----:B------:R-:W-:Y:S02]  /*1bb0*/  UIADD3 UR13, UR49, UR13, URZ ;  /* 0x0000000d310d7290 */ /* 0x000fe4000fffe03f */
[----:B------:R-:W-:Y:S01]  /*1bc0*/  ULDC UR30, c[0x0][0x214] ;  /* 0x00008500001e7ab9 */ /* 0x000fe20000000800 */
[----:B--2---:R-:W-:-:S05]  /*1bd0*/  IMAD.SHL.U32 R0, R26, 0x2, RZ ;  /* 0x000000021a007824 */ /* 0x004fca00078e00ff */
[----:B------:R-:W-:Y:S01]  /*1be0*/  @!PT LDS RZ, [RZ] ;  /* 0x00000000fffff984 */ /* 0x000fe20000000800 */
[----:B------:R-:W-:Y:S01]  /*1bf0*/  @!PT LDS RZ, [RZ] ;  /* 0x00000000fffff984 */ /* 0x000fe20000000800 */
[----:B------:R-:W-:Y:S01]  /*1c00*/  @!PT LDS RZ, [RZ] ;  /* 0x00000000fffff984 */ /* 0x000fe20000000800 */
[----:B------:R1:W-:Y:S04]  /*1c10*/  LDGSTS.E.BYPASS.LTC128B.128 [R0+0x8000], [R4.64] ;  /* 0x0800000004007fae */ /* 0x0003e8000b901d44 */
[----:B------:R2:W-:Y:S04]  /*1c20*/  LDGSTS.E.BYPASS.LTC128B.128 [R0+0x9000], [R12.64] ;  /* 0x090000000c007fae */ /* 0x0005e8000b901d44 */
[----:B------:R-:W0:Y:S04]  /*1c30*/  LDGDEPBAR ;  /* 0x00000000000079af */ /* 0x000e280000000000 */
[----:B------:R4:W-:Y:S01]  /*1c40*/  LDGSTS.E.BYPASS.LTC128B.128 [R0+0x4000], [R184.64] ;  /* 0x04000000b8007fae */ /* 0x0009e2000b901d44 */
[----:B-1----:R-:W-:-:S02]  /*1c50*/  IMAD.MOV.U32 R4, RZ, RZ, c[0x0][0x374] ;  /* 0x0000dd00ff047624 */ /* 0x002fc400078e00ff */
[----:B--2---:R-:W-:-:S03]  /*1c60*/  IMAD.MOV.U32 R13, RZ, RZ, c[0x0][0x194] ;  /* 0x00006500ff0d7624 */ /* 0x004fc600078e00ff */
[----:B------:R-:W-:Y:S01]  /*1c70*/  LEA.HI.X R11, R3, R185, R4, 0x7, P0 ;  /* 0x000000b9030b7211 */ /* 0x000fe200000f3c04 */
[----:B---3--:R-:W-:Y:S01]  /*1c80*/  IMAD.SHL.U32 R4, R25, 0x4, RZ ;  /* 0x0000000419047824 */ /* 0x008fe200078e00ff */
[----:B------:R-:W-:Y:S02]  /*1c90*/  IADD3 R3, R26, 0x1000, RZ ;  /* 0x000010001a037810 */ /* 0x000fe40007ffe0ff */
[----:B------:R-:W-:Y:S01]  /*1ca0*/  PLOP3.LUT P0, PT, PT, PT, UP0, 0x80, 0x0 ;  /* 0x000000000000781c */ /* 0x000fe20003f0f008 */
[----:B------:R1:W-:Y:S01]  /*1cb0*/  LDGSTS.E.BYPASS.LTC128B.128 [R0+0x5000], [R10.64] ;  /* 0x050000000a007fae */ /* 0x0003e2000b901d44 */
[----:B------:R-:W-:Y:S02]  /*1cc0*/  LEA.HI.X R9, R9, R187, R13, 0x7, P2 ;  /* 0x000000bb09097211 */ /* 0x000fe400010f3c0d */
[----:B------:R-:W-:Y:S02]  /*1cd0*/  SEL R3, R3, R26, !P0 ;  /* 0x0000001a03037207 */ /* 0x000fe40004000000 */
[----:B------:R-:W-:-:S02]  /*1ce0*/  SHF.R.S32.HI R12, RZ, 0x1f, R25 ;  /* 0x0000001fff0c7819 */ /* 0x000fc40000011419 */
[----:B------:R-:W-:Y:S01]  /*1cf0*/  IADD3 R4, P1, R4, UR10, RZ ;  /* 0x0000000a04047c10 */ /* 0x000fe2000ff3e0ff */
[----:B------:R-:W-:Y:S01]  /*1d00*/  IMAD.SHL.U32 R219, R3, 0x2, RZ ;  /* 0x0000000203db7824 */ /* 0x000fe200078e00ff */
[----:B------:R-:W-:-:S04]  /*1d10*/  SHF.L.U64.HI R5, R25, 0x2, R12 ;  /* 0x0000000219057819 */ /* 0x000fc8000001020c */
[----:B------:R2:W-:Y:S01]  /*1d20*/  LDGSTS.E.BYPASS.LTC128B.128 [R219], [R186.64] ;  /* 0x00000000badb7fae */ /* 0x0005e2000b901d44 */
[----:B------:R-:W-:-:S03]  /*1d30*/  IADD3.X R5, R5, UR9, RZ, P1, !PT ;  /* 0x0000000905057c10 */ /* 0x000fc60008ffe4ff */
[----:B------:R3:W-:Y:S04]  /*1d40*/  LDGSTS.E.BYPASS.LTC128B.128 [R219+0x1000], [R8.64] ;  /* 0x0100000008db7fae */ /* 0x0007e8000b901d44 */
[----:B------:R4:W-:Y:S04]  /*1d50*/  LDGSTS.E.BYPASS.LTC128B.128 [R0+0x6000], [R6.64] ;  /* 0x0600000006007fae */ /* 0x0009e8000b901d44 */
[----:B------:R4:W-:Y:S04]  /*1d60*/  LDGSTS.E.BYPASS.LTC128B.128 [R0+0x7000], [R14.64] ;  /* 0x070000000e007fae */ /* 0x0009e8000b901d44 */
[----:B------:R-:W0:Y:S04]  /*1d70*/  LDGDEPBAR ;  /* 0x00000000000079af */ /* 0x000e280000000000 */
[----:B-1----:R1:W5:Y:S04]  /*1d80*/  LDG.E R10, [R4.64+0x100] ;  /* 0x00010004040a7981 */ /* 0x002368000c1e1900 */
[----:B------:R1:W5:Y:S04]  /*1d90*/  LDG.E R11, [R4.64+0x120] ;  /* 0x00012004040b7981 */ /* 0x000368000c1e1900 */
[----:B---3--:R1:W5:Y:S04]  /*1da0*/  LDG.E R8, [R4.64] ;  /* 0x0000000404087981 */ /* 0x008368000c1e1900 */
[----:B------:R1:W5:Y:S01]  /*1db0*/  LDG.E R9, [R4.64+0x20] ;  /* 0x0000200404097981 */ /* 0x000362000c1e1900 */
[----:B----4-:R-:W-:Y:S01]  /*1dc0*/  LEA.HI R0, R24, R23, RZ, 0x5 ;  /* 0x0000001718007211 */ /* 0x010fe200078f28ff */
[----:B------:R-:W-:Y:S01]  /*1dd0*/  UIADD3 UR11, UP0, UR34, UR50, URZ ;  /* 0x00000032220b7290 */ /* 0x000fe2000ff1e03f */
[----:B------:R-:W-:Y:S01]  /*1de0*/  IMAD.U32 R6, RZ, RZ, UR48 ;  /* 0x00000030ff067e24 */ /* 0x000fe2000f8e00ff */
[----:B------:R-:W-:-:S04]  /*1df0*/  DEPBAR.LE SB0, 0x1 ;  /* 0x000080400000791a */ /* 0x000fc80000000000 */
[----:B------:R-:W-:Y:S01]  /*1e00*/  LOP3.LUT R3, R0, 0xffffffe0, RZ, 0xc0, !PT ;  /* 0xffffffe000037812 */ /* 0x000fe200078ec0ff */
[----:B-1----:R-:W-:Y:S01]  /*1e10*/  IMAD.U32 R4, RZ, RZ, UR38 ;  /* 0x00000026ff047e24 */ /* 0x002fe2000f8e00ff */
[----:B------:R-:W-:-:S03]  /*1e20*/  SHF.R.S32.HI R0, RZ, 0x5, R0 ;  /* 0x00000005ff007819 */ /* 0x000fc60000011400 */
[----:B------:R-:W-:Y:S01]  /*1e30*/  IMAD.IADD R3, R23, 0x1, -R3 ;  /* 0x0000000117037824 */ /* 0x000fe200078e0a03 */
[----:B------:R-:W-:Y:S01]  /*1e40*/  UIADD3.X UR34, UR35, UR47, URZ, UP0, !UPT ;  /* 0x0000002f23227290 */ /* 0x000fe200087fe43f */
[----:B------:R-:W-:Y:S02]  /*1e50*/  BAR.SYNC.DEFER_BLOCKING 0x0 ;  /* 0x0000000000007b1d */ /* 0x000fe40000010000 */
[----:B------:R-:W-:Y:S01]  /*1e60*/  IMAD R0, R0, UR52, R3 ;  /* 0x0000003400007c24 */ /* 0x000fe2000f8e0203 */
[----:B------:R-:W-:-:S04]  /*1e70*/  MOV R3, UR46 ;  /* 0x0000002e00037c02 */ /* 0x000fc80008000f00 */
[----:B------:R-:W-:Y:S02]  /*1e80*/  IADD3 R4, P2, P1, R0, UR54, R4 ;  /* 0x0000003600047c10 */ /* 0x000fe4000f95e004 */
[----:B------:R-:W-:-:S04]  /*1e90*/  SHF.R.S32.HI R0, RZ, 0x1f, R0 ;  /* 0x0000001fff007819 */ /* 0x000fc80000011400 */
[----:B------:R-:W-:Y:S02]  /*1ea0*/  IADD3.X R0, R0, UR56, R3, P2, P1 ;  /* 0x0000003800007c10 */ /* 0x000fe400097e2403 */
[----:B------:R-:W-:Y:S01]  /*1eb0*/  IADD3 R4, P1, R4, R22, RZ ;  /* 0x0000001604047210 */ /* 0x000fe20007f3e0ff */
[----:B------:R-:W-:-:S04]  /*1ec0*/  UIMAD UR13, UR13, UR11, URZ ;  /* 0x0000000b0d0d72a4 */ /* 0x000fc8000f8e023f */
[----:B------:R-:W-:Y:S01]  /*1ed0*/  IMAD.X R5, R0, 0x1, R21, P1 ;  /* 0x0000000100057824 */ /* 0x000fe200008e0615 */
[----:B------:R-:W-:-:S03]  /*1ee0*/  UIMAD UR13, UR34, UR48, UR13 ;  /* 0x00000030220d72a4 */ /* 0x000fc6000f8e020d */
[----:B------:R-:W-:Y:S01]  /*1ef0*/  IMAD.WIDE.U32 R4, R6, UR11, R4 ;  /* 0x0000000b06047c25 */ /* 0x000fe2000f8e0004 */
[----:B------:R-:W-:Y:S01]  /*1f00*/  UIADD3 UR11, -UR7, UR30, UR8 ;  /* 0x0000001e070b7290 */ /* 0x000fe2000fffe108 */
[----:B------:R2:W1:Y:S02]  /*1f10*/  LDSM.16.M88.4 R116, [R150+0x8000] ;  /* 0x008000009674783b */ /* 0x0004640000000200 */
[----:B------:R-:W-:Y:S02]  /*1f20*/  ULDC UR30, c[0x0][0x2e8] ;  /* 0x0000ba00001e7ab9 */ /* 0x000fe40000000800 */
[----:B------:R-:W-:Y:S01]  /*1f30*/  UIADD3 UR11, UR11, -UR30, URZ ;  /* 0x8000001e0b0b7290 */ /* 0x000fe2000fffe03f */
[----:B------:R-:W-:Y:S01]  /*1f40*/  IADD3 R0, R5, UR13, RZ ;  /* 0x0000000d05007c10 */ /* 0x000fe2000fffe0ff */
[----:B------:R-:W-:Y:S01]  /*1f50*/  IMAD.U32 R7, RZ, RZ, UR49 ;  /* 0x00000031ff077e24 */ /* 0x000fe2000f8e00ff */
[----:B------:R2:W3:Y:S01]  /*1f60*/  LDSM.16.M88.4 R120, [R150+0x8400] ;  /* 0x008400009678783b */ /* 0x0004e20000000200 */
[----:B------:R-:W-:-:S03]  /*1f70*/  USHF.R.S32.HI UR13, URZ, 0x1f, UR11 ;  /* 0x0000001f3f0d7899 */ /* 0x000fc6000801140b */
[----:B------:R2:W4:Y:S01]  /*1f80*/  LDSM.16.M88.4 R124, [R150+0x8800] ;  /* 0x00880000967c783b */ /* 0x0005220000000200 */
[----:B------:R-:W-:-:S03]  /*1f90*/  ULEA.HI UR13, UR13, UR11, URZ, 0x7 ;  /* 0x0000000b0d0d7291 */ /* 0x000fc6000f8f383f */
[----:B------:R2:W1:Y:S01]  /*1fa0*/  LDSM.16.M88.4 R128, [R150+0x8c00] ;  /* 0x008c00009680783b */ /* 0x0004620000000200 */
[----:B------:R-:W-:-:S03]  /*1fb0*/  USHF.R.S32.HI UR13, URZ, 0x7, UR13 ;  /* 0x000000073f0d7899 */ /* 0x000fc6000801140d */
[----:B------:R2:W1:Y:S01]  /*1fc0*/  LDSM.16.M88.4 R132, [R149+0x8000] ;  /* 0x008000009584783b */ /* 0x0004620000000200 */
[----:B------:R-:W-:-:S03]  /*1fd0*/  UISETP.LT.AND UP0, UPT, URZ, UR13, UPT ;  /* 0x0000000d3f00728c */ /* 0x000fc6000bf01270 */
[----:B------:R2:W1:Y:S01]  /*1fe0*/  LDSM.16.M88.4 R136, [R149+0x8400] ;  /* 0x008400009588783b */ /* 0x0004620000000200 */
[----:B------:R-:W-:Y:S01]  /*1ff0*/  USEL UR13, URZ, UR13, !UP0 ;  /* 0x0000000d3f0d7287 */ /* 0x000fe2000c000000 */
[C---:B------:R-:W-:Y:S02]  /*2000*/  LEA R164, P1, R4.reuse, c[0x0][0x350], 0x2 ;  /* 0x0000d40004a47a11 */ /* 0x040fe400078210ff */
[----:B------:R2:W1:Y:S01]  /*2010*/  LDSM.16.M88.4 R140, [R149+0x8800] ;  /* 0x00880000958c783b */ /* 0x0004620000000200 */
[----:B------:R-:W-:Y:S01]  /*2020*/  UISETP.GT.AND UP0, UPT, UR42, UR13, UPT ;  /* 0x0000000d2a00728c */ /* 0x000fe2000bf04270 */
[----:B------:R-:W-:Y:S02]  /*2030*/  LEA.HI.X R165, R4, c[0x0][0x354], R0, 0x2, P1 ;  /* 0x0000d50004a57a11 */ /* 0x000fe400008f1400 */
[----:B------:R2:W1:Y:S03]  /*2040*/  LDSM.16.M88.4 R144, [R149+0x8c00] ;  /* 0x008c00009590783b */ /* 0x0004660000000200 */
[----:B------:R-:W-:Y:S01]  /*2050*/  PLOP3.LUT P1, PT, PT, PT, UP0, 0x80, 0x0 ;  /* 0x000000000000781c */ /* 0x000fe20003f2f008 */
[----:B------:R-:W-:Y:S01]  /*2060*/  UIADD3 UR34, UR12, UR39, URZ ;  /* 0x000000270c227290 */ /* 0x000fe2000fffe03f */
[----:B------:R-:W-:-:S03]  /*2070*/  CS2R R94, SRZ ;  /* 0x00000000005e7805 */ /* 0x000fc6000001ff00 */
[----:B------:R-:W-:Y:S01]  /*2080*/  UIMAD.WIDE UR34, UR34, UR59, UR60 ;  /* 0x0000003b222272a5 */ /* 0x000fe2000f8e023c */
        /* <DEDUP_REMOVED lines=15> */
[----:B------:R-:W-:Y:S05]  /*2180*/  @!P1 BRA `(.L_x_243) ;  /* 0x00005ca000009947 */ /* 0x000fea0003800000 */
[----:B--2345:R2:W-:Y:S01]  /*2190*/  STL [R1+0xc], R8 ;  /* 0x00000c0801007387 */ /* 0x03c5e20000100800 */
[----:B------:R-:W-:Y:S01]  /*21a0*/  IADD3 R3, R156, 0x1000, RZ ;  /* 0x000010009c037810 */ /* 0x000fe20007ffe0ff */
[----:B------:R-:W-:Y:S01]  /*21b0*/  ULDC UR11, c[0x0][0x214] ;  /* 0x00008500000b7ab9 */ /* 0x000fe20000000800 */
[----:B------:R-:W-:Y:S01]  /*21c0*/  IADD3 R0, R162, 0x1000, RZ ;  /* 0x00001000a2007810 */ /* 0x000fe20007ffe0ff */
[----:B------:R2:W-:Y:S01]  /*21d0*/  STL [R1+0x8], R9 ;  /* 0x0000080901007387 */ /* 0x0005e20000100800 */
[----:B------:R-:W-:Y:S01]  /*21e0*/  SEL R3, R3, R156, !P0 ;  /* 0x0000009c03037207 */ /* 0x000fe20004000000 */
[----:B------:R-:W-:Y:S01]  /*21f0*/  UIADD3 UR30, UR8, UR11, URZ ;  /* 0x0000000b081e7290 */ /* 0x000fe2000fffe03f */
[----:B------:R-:W-:Y:S01]  /*2200*/  SEL R0, R0, R162, !P0 ;  /* 0x000000a200007207 */ /* 0x000fe20004000000 */
[----:B------:R2:W-:Y:S01]  /*2210*/  STL [R1+0x4], R10 ;  /* 0x0000040a01007387 */ /* 0x0005e20000100800 */
[----:B------:R-:W-:Y:S01]  /*2220*/  IMAD.MOV.U32 R95, RZ, RZ, RZ ;  /* 0x000000ffff5f7224 */ /* 0x000fe200078e00ff */
[----:B------:R-:W-:Y:S01]  /*2230*/  UMOV UR12, UR34 ;  /* 0x00000022000c7c82 */ /* 0x000fe20008000000 */
[----:B------:R-:W-:Y:S01]  /*2240*/  IMAD.SHL.U32 R3, R3, 0x2, RZ ;  /* 0x0000000203037824 */ /* 0x000fe200078e00ff */
[----:B------:R2:W-:Y:S01]  /*2250*/  STL [R1], R11 ;  /* 0x0000000b01007387 */ /* 0x0005e20000100800 */
[----:B------:R-:W-:Y:S01]  /*2260*/  IMAD.SHL.U32 R148, R0, 0x2, RZ ;  /* 0x0000000200947824 */ /* 0x000fe200078e00ff */
[----:B------:R-:W-:-:S02]  /*2270*/  UIADD3 UR30, -UR7, 0x80, UR30 ;  /* 0x00000080071e7890 */ /* 0x000fc4000fffe11e */
[----:B------:R-:W-:Y:S02]  /*2280*/  UMOV UR11, UR35 ;  /* 0x00000023000b7c82 */ /* 0x000fe40008000000 */
[C---:B------:R-:W-:Y:S01]  /*2290*/  SHF.L.U64.HI R4, R25.reuse, 0x2, R12 ;  /* 0x0000000219047819 */ /* 0x040fe2000001020c */
[----:B------:R-:W-:Y:S01]  /*22a0*/  IMAD.MOV.U32 R5, RZ, RZ, 0x1 ;  /* 0x00000001ff057424 */ /* 0x000fe200078e00ff */
[C---:B------:R-:W-:Y:S01]  /*22b0*/  IADD3 R0, R25.reuse, -0x80, RZ ;  /* 0xffffff8019007810 */ /* 0x040fe20007ffe0ff */
[----:B------:R-:W-:Y:S01]  /*22c0*/  IMAD.SHL.U32 R154, R162, 0x2, RZ ;  /* 0x00000002a29a7824 */ /* 0x000fe200078e00ff */
[C---:B------:R-:W-:Y:S01]  /*22d0*/  SHF.L.U32 R6, R25.reuse, 0x2, RZ ;  /* 0x0000000219067819 */ /* 0x040fe200000006ff */
[----:B------:R3:W-:Y:S02]  /*22e0*/  STL [R1+0x18], R4 ;  /* 0x0000180401007387 */ /* 0x0007e40000100800 */
[----:B------:R-:W-:Y:S01]  /*22f0*/  IMAD.SHL.U32 R0, R0, 0x4, RZ ;  /* 0x0000000400007824 */ /* 0x000fe200078e00ff */
[----:B------:R-:W-:Y:S01]  /*2300*/  IADD3 R155, R154, R157, RZ ;  /* 0x0000009d9a9b7210 */ /* 0x000fe20007ffe0ff */
[----:B------:R4:W-:Y:S01]  /*2310*/  STL [R1+0x20], R6 ;  /* 0x0000200601007387 */ /* 0x0009e20000100800 */
[----:B---3--:R-:W-:-:S05]  /*2320*/  IADD3 R4, R25, -c[0x0][0x214], R5 ;  /* 0x8000850019047a10 */ /* 0x008fca0007ffe005 */
[----:B------:R4:W-:Y:S04]  /*2330*/  STL [R1+0x1c], R4 ;  /* 0x00001c0401007387 */ /* 0x0009e80000100800 */
[----:B------:R4:W-:Y:S02]  /*2340*/  STL [R1+0x14], R0 ;  /* 0x0000140001007387 */ /* 0x0009e40000100800 */
.L_x_246:
[----:B------:R-:W3:Y:S01]  /*2350*/  LDL R168, [R1+0x1c] ;  /* 0x00001c0001a87983 */ /* 0x000ee20000100800 */
[----:B------:R-:W-:Y:S01]  /*2360*/  IADD3 R112, R157, R148, RZ ;  /* 0x000000949d707210 */ /* 0x000fe20007ffe0ff */
[----:B------:R-:W-:Y:S01]  /*2370*/  USHF.L.U32 UR8, UR6, 0x7, URZ ;  /* 0x0000000706087899 */ /* 0x000fe2000800063f */
[----:B----4-:R-:W-:Y:S01]  /*2380*/  MOV R0, UR29 ;  /* 0x0000001d00007c02 */ /* 0x010fe20008000f00 */
[----:B------:R-:W4:Y:S01]  /*2390*/  LDL R167, [R1+0x24] ;  /* 0x0000240001a77983 */ /* 0x000f220000100800 */
[----:B------:R-:W-:Y:S02]  /*23a0*/  UISETP.GT.AND UP3, UPT, UR6, UR13, UPT ;  /* 0x0000000d0600728c */ /* 0x000fe4000bf64270 */
[----:B------:R-:W-:Y:S01]  /*23b0*/  UISETP.GE.AND UP0, UPT, UR8, UR30, UPT ;  /* 0x0000001e0800728c */ /* 0x000fe2000bf06270 */
[----:B--2---:R-:W2:Y:S04]  /*23c0*/  LDL R163, [R1+0x8] ;  /* 0x0000080001a37983 */ /* 0x004ea80000100800 */
[----:B------:R-:W2:Y:S01]  /*23d0*/  LDL R166, [R1+0xc] ;  /* 0x00000c0001a67983 */ /* 0x000ea20000100800 */
[----:B------:R-:W-:Y:S03]  /*23e0*/  PLOP3.LUT P0, PT, PT, PT, UP0, 0x80, 0x0 ;  /* 0x000000000000781c */ /* 0x000fe60003f0f008 */
        /* <DEDUP_REMOVED lines=32> */
[----:B------:R-:W0:Y:S08]  /*25f0*/  LDGDEPBAR ;  /* 0x00000000000079af */ /* 0x000e300000000000 */
        /* <DEDUP_REMOVED lines=16> */
[----:B-1----:R-:W3:Y:S04]  /*2700*/  LDL R3, [R1+0x4] ;  /* 0x0000040001037983 */ /* 0x002ee80000100800 */
[----:B------:R-:W3:Y:S01]  /*2710*/  LDL R2, [R1] ;  /* 0x0000000001027983 */ /* 0x000ee20000100800 */
[----:B------:R-:W-:Y:S04]  /*2720*/  DEPBAR.LE SB0, 0x0 ;  /* 0x000080000000791a */ /* 0x000fe80000000000 */
[----:B------:R-:W-:Y:S08]  /*2730*/  BAR.SYNC.DEFER_BLOCKING 0x0 ;  /* 0x0000000000007b1d */ /* 0x000ff00000010000 */
[----:B------:R-:W-:Y:S08]  /*2740*/  LDSM.16.M88.4 R64, [R148] ;  /* 0x000000009440783b */ /* 0x000ff00000000200 */
[----:B------:R-:W1:Y:S08]  /*2750*/  LDSM.16.M88.4 R16, [R150+0x6000] ;  /* 0x006000009610783b */ /* 0x000e700000000200 */
[----:B------:R-:W1:Y:S08]  /*2760*/  LDSM.16.M88.4 R60, [R148+0x1000] ;  /* 0x00100000943c783b */ /* 0x000e700000000200 */
[----:B------:R-:W1:Y:S08]  /*2770*/  LDSM.16.M88.4 R32, [R150+0x6400] ;  /* 0x006400009620783b */ /* 0x000e700000000200 */
[----:B------:R-:W1:Y:S01]  /*2780*/  LDSM.16.M88.4 R48, [R150+0x6800] ;  /* 0x006800009630783b */ /* 0x000e620000000200 */
[----:B----4-:R-:W-:Y:S07]  /*2790*/  @!P0 LEA R0, R0, R167, 0x7 ;  /* 0x000000a700008211 */ /* 0x010fee00078e38ff */
[----:B------:R-:W4:Y:S01]  /*27a0*/  LDSM.16.M88.4 R100, [R150+0x6c00] ;  /* 0x006c00009664783b */ /* 0x000f220000000200 */
[----:B--2---:R-:W-:Y:S01]  /*27b0*/  FSETP.NEU.FTZ.AND P1, PT, R166, -INF , PT ;  /* 0xff800000a600780b */ /* 0x004fe20003f3d000 */
[-C--:B-1----:R-:W-:Y:S06]  /*27c0*/  HMMA.16816.F32 R4, R64, R16.reuse, RZ ;  /* 0x000000104004723c */ /* 0x082fec00000018ff */
[----:B------:R-:W-:Y:S02]  /*27d0*/  LDSM.16.M88.4 R104, [R112] ;  /* 0x000000007068783b */ /* 0x000fe40000000200 */
[C---:B------:R-:W-:Y:S06]  /*27e0*/  HMMA.16816.F32 R8, R60.reuse, R16, RZ ;  /* 0x000000103c08723c */ /* 0x040fec00000018ff */
[----:B------:R-:W1:Y:S02]  /*27f0*/  LDSM.16.M88.4 R108, [R149+0x6000] ;  /* 0x00600000956c783b */ /* 0x000e640000000200 */
[-C--:B------:R-:W-:Y:S06]  /*2800*/  HMMA.16816.F32 R12, R60, R18.reuse, RZ ;  /* 0x000000123c0c723c */ /* 0x080fec00000018ff */
[----:B------:R-:W2:Y:S02]  /*2810*/  LDSM.16.M88.4 R112, [R112+0x1000] ;  /* 0x001000007070783b */ /* 0x000ea40000000200 */
        /* <DEDUP_REMOVED lines=9> */
[-C--:B----4-:R-:W-:Y:S08]  /*28b0*/  HMMA.16816.F32 R52, R64, R100.reuse, RZ ;  /* 0x000000644034723c */ /* 0x090ff000000018ff */
[C---:B------:R-:W-:Y:S08]  /*28c0*/  HMMA.16816.F32 R56, R60.reuse, R100, RZ ;  /* 0x000000643c38723c */ /* 0x040ff000000018ff */
[-C--:B------:R-:W-:Y:S08]  /*28d0*/  HMMA.16816.F32 R60, R60, R102.reuse, RZ ;  /* 0x000000663c3c723c */ /* 0x080ff000000018ff */
[----:B------:R-:W-:Y:S08]  /*28e0*/  HMMA.16816.F32 R64, R64, R102, RZ ;  /* 0x000000664040723c */ /* 0x000ff000000018ff */
[-C--:B-1----:R-:W-:Y:S08]  /*28f0*/  HMMA.16816.F32 R4, R104, R108.reuse, R4 ;  /* 0x0000006c6804723c */ /* 0x082ff00000001804 */
[C---:B--2---:R-:W-:Y:S08]  /*2900*/  HMMA.16816.F32 R8, R112.reuse, R108, R8 ;  /* 0x0000006c7008723c */ /* 0x044ff00000001808 */
[-C--:B------:R-:W-:Y:S08]  /*2910*/  HMMA.16816.F32 R12, R112, R110.reuse, R12 ;  /* 0x0000006e700c723c */ /* 0x080ff0000000180c */
[----:B------:R-:W-:Y:S01]  /*2920*/  FMUL.FTZ R4, R4, c[0x0][0x2ec] ;  /* 0x0000bb0004047a20 */ /* 0x000fe20000410000 */
[C---:B------:R-:W-:Y:S03]  /*2930*/  HMMA.16816.F32 R16, R104.reuse, R110, R16 ;  /* 0x0000006e6810723c */ /* 0x040fe60000001810 */
[----:B------:R-:W1:Y:S01]  /*2940*/  MUFU.TANH R183, R4 ;  /* 0x0000000400b77308 */ /* 0x000e620000002400 */
[----:B------:R-:W-:Y:S02]  /*2950*/  FMUL.FTZ R5, R5, c[0x0][0x2ec] ;  /* 0x0000bb0005057a20 */ /* 0x000fe40000410000 */
[----:B------:R-:W-:Y:S02]  /*2960*/  FMUL.FTZ R6, R6, c[0x0][0x2ec] ;  /* 0x0000bb0006067a20 */ /* 0x000fe40000410000 */
[----:B------:R-:W-:Y:S04]  /*2970*/  FMUL.FTZ R7, R7, c[0x0][0x2ec] ;  /* 0x0000bb0007077a20 */ /* 0x000fe80000410000 */
[----:B------:R-:W-:Y:S01]  /*2980*/  FMUL.FTZ R8, R8, c[0x0][0x2ec] ;  /* 0x0000bb0008087a20 */ /* 0x000fe20000410000 */
[----:B------:R-:W2:Y:S01]  /*2990*/  MUFU.TANH R174, R5 ;  /* 0x0000000500ae7308 */ /* 0x000ea20000002400 */
        /* <DEDUP_REMOVED lines=11> */
[----:B------:R-:W1:Y:S01]  /*2a50*/  MUFU.TANH R245, R6 ;  /* 0x0000000600f57308 */ /* 0x000e620000002400 */
[----:B------:R-:W-:Y:S09]  /*2a60*/  FMUL.FTZ R18, R18, c[0x0][0x2ec] ;  /* 0x0000bb0012127a20 */ /* 0x000ff20000410000 */
[----:B------:R1:W-:Y:S01]  /*2a70*/  MUFU.TANH R151, R9 ;  /* 0x0000000900977308 */ /* 0x0003e20000002400 */
[----:B----4-:R-:W-:Y:S04]  /*2a80*/  MOV R8, UR8 ;  /* 0x0000000800087c02 */ /* 0x010fe80008000f00 */
[----:B---3--:R-:W-:Y:S05]  /*2a90*/  @!P0 IADD3 R8, R8, UR7, R168 ;  /* 0x0000000708088c10 */ /* 0x008fea000fffe0a8 */
[----:B------:R3:W4:Y:S10]  /*2aa0*/  MUFU.TANH R244, R7 ;  /* 0x0000000700f47308 */ /* 0x0007340000002400 */
[----:B------:R2:W-:Y:S01]  /*2ab0*/  MUFU.TANH R85, R11 ;  /* 0x0000000b00557308 */ /* 0x0005e20000002400 */
[----:B-1----:R-:W-:Y:S09]  /*2ac0*/  MOV R9, R183 ;  /* 0x000000b700097202 */ /* 0x002ff20000000f00 */
[----:B------:R1:W-:Y:S01]  /*2ad0*/  MUFU.TANH R83, R15 ;  /* 0x0000000f00537308 */ /* 0x0003e20000002400 */
[----:B---3--:R-:W3:Y:S09]  /*2ae0*/  LDSM.16.M88.4 R4, [R149+0x6400] ;  /* 0x006400009504783b */ /* 0x008ef20000000200 */
[----:B------:R4:W-:Y:S01]  /*2af0*/  MUFU.TANH R98, R13 ;  /* 0x0000000d00627308 */ /* 0x0009e20000002400 */
[C---:B--2---:R-:W-:Y:S04]  /*2b00*/  @!P0 IADD3 R11, R8.reuse, 0x40, RZ ;  /* 0x00000040080b8810 */ /* 0x044fe80007ffe0ff */
[----:B------:R-:W-:Y:S05]  /*2b10*/  @!P0 IMNMX R11, R11, UR7, PT ;  /* 0x000000070b0b8c17 */ /* 0x000fea000b800200 */
[----:B------:R2:W2:Y:S01]  /*2b20*/  MUFU.TANH R173, R16 ;  /* 0x0000001000ad7308 */ /* 0x0004a20000002400 */
[----:B-1----:R-:W-:Y:S04]  /*2b30*/  @!P0 IMNMX R15, R8, UR7, PT ;  /* 0x00000007080f8c17 */ /* 0x002fe8000b800200 */
[-C--:B------:R-:W-:Y:S05]  /*2b40*/  @!P0 ISETP.GE.AND P2, PT, R0, R15.reuse, PT ;  /* 0x0000000f0000820c */ /* 0x080fea0003f46270 */
[----:B------:R1:W1:Y:S01]  /*2b50*/  MUFU.TANH R86, R10 ;  /* 0x0000000a00567308 */ /* 0x0002620000002400 */
[----:B------:R-:W-:Y:S01]  /*2b60*/  @!P0 FSEL R9, R183, -INF , !P2 ;  /* 0xff800000b7098808 */ /* 0x000fe20005000000 */
[----:B----4-:R-:W-:Y:S05]  /*2b70*/  FMUL.FTZ R13, R166, 1.4426950216293334961 ;  /* 0x3fb8aa3ba60d7820 */ /* 0x010fea0000410000 */
[----:B------:R-:W-:Y:S03]  /*2b80*/  FSEL R13, R13, RZ, P1 ;  /* 0x000000ff0d0d7208 */ /* 0x000fe60000800000 */
[----:B------:R4:W-:Y:S01]  /*2b90*/  MUFU.TANH R84, R14 ;  /* 0x0000000e00547308 */ /* 0x0009e20000002400 */
[-C--:B---3--:R-:W-:Y:S01]  /*2ba0*/  HMMA.16816.F32 R20, R104, R4.reuse, R20 ;  /* 0x000000046814723c */ /* 0x088fe20000001814 */
[----:B--2---:R-:W-:Y:S04]  /*2bb0*/  @!P0 IADD3 R16, R0, 0x1, RZ ;  /* 0x0000000100108810 */ /* 0x004fe80007ffe0ff */
[----:B------:R-:W-:Y:S04]  /*2bc0*/  @!P0 ISETP.GE.AND P1, PT, R16, R15, PT ;  /* 0x0000000f1000820c */ /* 0x000fe80003f26270 */
[----:B------:R2:W3:Y:S01]  /*2bd0*/  MUFU.TANH R99, R12 ;  /* 0x0000000c00637308 */ /* 0x0004e20000002400 */
[C---:B------:R-:W-:Y:S02]  /*2be0*/  HMMA.16816.F32 R24, R112.reuse, R4, R24 ;  /* 0x000000047018723c */ /* 0x040fe40000001818 */
[--C-:B-1----:R-:W-:Y:S01]  /*2bf0*/  FFMA.FTZ R10, R9, c[0x0][0x23c], -R13.reuse ;  /* 0x00008f00090a7a23 */ /* 0x102fe2000001080d */
[----:B------:R-:W-:Y:S02]  /*2c00*/  MOV R9, R174 ;  /* 0x000000ae00097202 */ /* 0x000fe40000000f00 */
[----:B------:R-:W-:Y:S04]  /*2c10*/  @!P0 FSEL R9, R174, -INF , !P1 ;  /* 0xff800000ae098808 */ /* 0x000fe80004800000 */
[----:B------:R1:W-:Y:S01]  /*2c20*/  MUFU.EX2 R219, R10 ;  /* 0x0000000a00db7308 */ /* 0x0003e20000000800 */
[----:B------:R-:W-:Y:S01]  /*2c30*/  FSETP.NEU.FTZ.AND P1, PT, R163, -INF , PT ;  /* 0xff800000a300780b */ /* 0x000fe20003f3d000 */
[-C--:B------:R-:W-:Y:S01]  /*2c40*/  HMMA.16816.F32 R28, R112, R6.reuse, R28 ;  /* 0x00000006701c723c */ /* 0x080fe2000000181c */
[----:B------:R-:W-:Y:S01]  /*2c50*/  FFMA.FTZ R5, R9, c[0x0][0x23c], -R13 ;  /* 0x00008f0009057a23 */ /* 0x000fe2000001080d */
[----:B----4-:R-:W-:Y:S01]  /*2c60*/  @!P0 IADD3 R14, R8, 0x8, RZ ;  /* 0x00000008080e8810 */ /* 0x010fe20007ffe0ff */
[----:B------:R-:W-:Y:S01]  /*2c70*/  FMUL.FTZ R9, R3, 1.4426950216293334961 ;  /* 0x3fb8aa3b03097820 */ /* 0x000fe20000410000 */
[----:B------:R-:W-:Y:S01]  /*2c80*/  MOV R4, R245 ;  /* 0x000000f500047202 */ /* 0x000fe20000000f00 */
[----:B------:R-:W-:Y:S01]  /*2c90*/  FMUL.FTZ R20, R20, c[0x0][0x2ec] ;  /* 0x0000bb0014147a20 */ /* 0x000fe20000410000 */
[----:B------:R-:W-:Y:S02]  /*2ca0*/  @!P0 IMNMX R14, R14, UR7, PT ;  /* 0x000000070e0e8c17 */ /* 0x000fe4000b800200 */
[----:B------:R4:W-:Y:S01]  /*2cb0*/  MUFU.EX2 R187, R5 ;  /* 0x0000000500bb7308 */ /* 0x0009e20000000800 */
[C---:B------:R-:W-:Y:S01]  /*2cc0*/  HMMA.16816.F32 R32, R104.reuse, R6, R32 ;  /* 0x000000066820723c */ /* 0x040fe20000001820 */
[-C--:B------:R-:W-:Y:S02]  /*2cd0*/  @!P0 ISETP.GE.AND P2, PT, R0, R14.reuse, PT ;  /* 0x0000000e0000820c */ /* 0x080fe40003f46270 */
[----:B--2---:R-:W-:Y:S02]  /*2ce0*/  FMUL.FTZ R12, R163, 1.4426950216293334961 ;  /* 0x3fb8aa3ba30c7820 */ /* 0x004fe40000410000 */
[----:B------:R-:W-:Y:S01]  /*2cf0*/  FMUL.FTZ R25, R25, c[0x0][0x2ec] ;  /* 0x0000bb0019197a20 */ /* 0x000fe20000410000 */
[----:B------:R-:W-:Y:S01]  /*2d00*/  @!P0 FSEL R4, R245, -INF , !P2 ;  /* 0xff800000f5048808 */ /* 0x000fe20005000000 */
[----:B------:R-:W-:Y:S01]  /*2d10*/  FMUL.FTZ R24, R24, c[0x0][0x2ec] ;  /* 0x0000bb0018187a20 */ /* 0x000fe20000410000 */
[----:B------:R-:W-:Y:S01]  /*2d20*/  FSEL R12, R12, RZ, P1 ;  /* 0x000000ff0c0c7208 */ /* 0x000fe20000800000 */
[----:B------:R-:W-:Y:S01]  /*2d30*/  MUFU.TANH R92, R25 ;  /* 0x00000019005c7308 */ /* 0x000fe20000002400 */
[----:B------:R-:W-:Y:S02]  /*2d40*/  @!P0 ISETP.GE.AND P1, PT, R16, R14, PT ;  /* 0x0000000e1000820c */ /* 0x000fe40003f26270 */
[-C--:B------:R-:W-:Y:S01]  /*2d50*/  @!P0 ISETP.GE.AND P2, PT, R0, R11.reuse, PT ;  /* 0x0000000b0000820c */ /* 0x080fe20003f46270 */
[----:B------:R-:W-:Y:S01]  /*2d60*/  FMUL.FTZ R26, R26, c[0x0][0x2ec] ;  /* 0x0000bb001a1a7a20 */ /* 0x000fe20000410000 */
[----:B-1----:R-:W-:Y:S01]  /*2d70*/  @!P0 IADD3 R10, R8, 0x48, RZ ;  /* 0x00000048080a8810 */ /* 0x002fe20007ffe0ff */
[----:B------:R-:W-:Y:S02]  /*2d80*/  FMUL.FTZ R8, R2, 1.4426950216293334961 ;  /* 0x3fb8aa3b02087820 */ /* 0x000fe40000410000 */
[----:B------:R-:W-:Y:S01]  /*2d90*/  FMUL.FTZ R30, R30, c[0x0][0x2ec] ;  /* 0x0000bb001e1e7a20 */ /* 0x000fe20000410000 */
[----:B------:R-:W-:Y:S01]  /*2da0*/  @!P0 IMNMX R10, R10, UR7, PT ;  /* 0x000000070a0a8c17 */ /* 0x000fe2000b800200 */
[----:B------:R1:W2:Y:S01]  /*2db0*/  MUFU.TANH R172, R17 ;  /* 0x0000001100ac7308 */ /* 0x0002a20000002400 */
[----:B------:R-:W-:Y:S02]  /*2dc0*/  FMUL.FTZ R27, R27, c[0x0][0x2ec] ;  /* 0x0000bb001b1b7a20 */ /* 0x000fe40000410000 */
[----:B------:R-:W-:Y:S02]  /*2dd0*/  FMUL.FTZ R31, R31, c[0x0][0x2ec] ;  /* 0x0000bb001f1f7a20 */ /* 0x000fe40000410000 */
[--C-:B----4-:R-:W-:Y:S01]  /*2de0*/  FFMA.FTZ R5, R4, c[0x0][0x23c], -R12.reuse ;  /* 0x00008f0004057a23 */ /* 0x110fe2000001080c */
[----:B------:R-:W-:Y:S01]  /*2df0*/  MOV R4, R244 ;  /* 0x000000f400047202 */ /* 0x000fe20000000f00 */
[----:B------:R-:W-:Y:S01]  /*2e00*/  FMUL.FTZ R29, R29, c[0x0][0x2ec] ;  /* 0x0000bb001d1d7a20 */ /* 0x000fe20000410000 */
[----:B------:R-:W-:Y:S01]  /*2e10*/  @!P0 FSEL R4, R244, -INF , !P1 ;  /* 0xff800000f4048808 */ /* 0x000fe20004800000 */
[----:B------:R-:W-:Y:S01]  /*2e20*/  FMUL.FTZ R21, R21, c[0x0][0x2ec] ;  /* 0x0000bb0015157a20 */ /* 0x000fe20000410000 */
[----:B------:R-:W-:Y:S01]  /*2e30*/  MUFU.TANH R78, R26 ;  /* 0x0000001a004e7308 */ /* 0x000fe20000002400 */
[----:B------:R-:W-:Y:S01]  /*2e40*/  FSETP.NEU.FTZ.AND P1, PT, R3, -INF , PT ;  /* 0xff8000000300780b */ /* 0x000fe20003f3d000 */
[----:B------:R-:W-:Y:S01]  /*2e50*/  FMUL.FTZ R22, R22, c[0x0][0x2ec] ;  /* 0x0000bb0016167a20 */ /* 0x000fe20000410000 */
[----:B------:R-:W4:Y:S01]  /*2e60*/  LDL R3, [R1+0x20] ;  /* 0x0000200001037983 */ /* 0x000f220000100800 */
[----:B------:R-:W-:Y:S01]  /*2e70*/  FFMA.FTZ R4, R4, c[0x0][0x23c], -R12 ;  /* 0x00008f0004047a23 */ /* 0x000fe2000001080c */
[----:B------:R-:W-:Y:S01]  /*2e80*/  FSEL R9, R9, RZ, P1 ;  /* 0x000000ff09097208 */ /* 0x000fe20000800000 */
[----:B------:R-:W-:Y:S01]  /*2e90*/  FMUL.FTZ R23, R23, c[0x0][0x2ec] ;  /* 0x0000bb0017177a20 */ /* 0x000fe20000410000 */
[----:B------:R-:W-:Y:S01]  /*2ea0*/  @!P0 ISETP.GE.AND P1, PT, R16, R11, PT ;  /* 0x0000000b1000820c */ /* 0x000fe20003f26270 */
[----:B------:R-:W-:Y:S02]  /*2eb0*/  FMUL.FTZ R28, R28, c[0x0][0x2ec] ;  /* 0x0000bb001c1c7a20 */ /* 0x000fe40000410000 */
[----:B------:R2:W-:Y:S01]  /*2ec0*/  MUFU.EX2 R185, R4 ;  /* 0x0000000400b97308 */ /* 0x0005e20000000800 */
[----:B------:R-:W-:Y:S02]  /*2ed0*/  FMUL.FTZ R32, R32, c[0x0][0x2ec] ;  /* 0x0000bb0020207a20 */ /* 0x000fe40000410000 */
[----:B------:R-:W-:Y:S01]  /*2ee0*/  FMUL.FTZ R33, R33, c[0x0][0x2ec] ;  /* 0x0000bb0021217a20 */ /* 0x000fe20000410000 */
[----:B-1----:R-:W-:Y:S01]  /*2ef0*/  @!P0 IADD3 R17, R0, 0x9, RZ ;  /* 0x0000000900118810 */ /* 0x002fe20007ffe0ff */
[----:B------:R-:W-:Y:S02]  /*2f00*/  FMUL.FTZ R34, R34, c[0x0][0x2ec] ;  /* 0x0000bb0022227a20 */ /* 0x000fe40000410000 */
[----:B------:R-:W-:Y:S03]  /*2f10*/  FMUL.FTZ R35, R35, c[0x0][0x2ec] ;  /* 0x0000bb0023237a20 */ /* 0x000fe60000410000 */
[----:B------:R-:W-:Y:S10]  /*2f20*/  MUFU.TANH R77, R27 ;  /* 0x0000001b004d7308 */ /* 0x000ff40000002400 */
[----:B------:R1:W-:Y:S01]  /*2f30*/  MUFU.EX2 R186, R5 ;  /* 0x0000000500ba7308 */ /* 0x0003e20000000800 */
[----:B--2---:R-:W-:Y:S02]  /*2f40*/  MOV R4, R152 ;  /* 0x0000009800047202 */ /* 0x004fe40000000f00 */
[----:B------:R-:W-:Y:S02]  /*2f50*/  @!P0 FSEL R4, R152, -INF , !P2 ;  /* 0xff80000098048808 */ /* 0x000fe40005000000 */
[-C--:B------:R-:W-:Y:S05]  /*2f60*/  @!P0 ISETP.GE.AND P2, PT, R0, R10.reuse, PT ;  /* 0x0000000a0000820c */ /* 0x080fea0003f46270 */
[----:B------:R2:W2:Y:S10]  /*2f70*/  MUFU.TANH R242, R18 ;  /* 0x0000001200f27308 */ /* 0x0004b40000002400 */
[----:B------:R-:W3:Y:S01]  /*2f80*/  MUFU.TANH R240, R19 ;  /* 0x0000001300f07308 */ /* 0x000ee20000002400 */
[--C-:B-1----:R-:W-:Y:S01]  /*2f90*/  FFMA.FTZ R5, R4, c[0x0][0x23c], -R9.reuse ;  /* 0x00008f0004057a23 */ /* 0x102fe20000010809 */
[----:B------:R-:W-:Y:S02]  /*2fa0*/  MOV R4, R151 ;  /* 0x0000009700047202 */ /* 0x000fe40000000f00 */
[----:B------:R-:W-:Y:S02]  /*2fb0*/  @!P0 FSEL R4, R151, -INF , !P1 ;  /* 0xff80000097048808 */ /* 0x000fe40004800000 */
[----:B------:R-:W-:Y:S04]  /*2fc0*/  FSETP.NEU.FTZ.AND P1, PT, R2, -INF , PT ;  /* 0xff8000000200780b */ /* 0x000fe80003f3d000 */
[----:B------:R1:W-:Y:S01]  /*2fd0*/  MUFU.EX2 R159, R5 ;  /* 0x00000005009f7308 */ /* 0x0003e20000000800 */
[----:B------:R-:W4:Y:S01]  /*2fe0*/  LDL R2, [R1+0x18] ;  /* 0x0000180001027983 */ /* 0x000f220000100800 */
[--C-:B------:R-:W-:Y:S01]  /*2ff0*/  FFMA.FTZ R4, R4, c[0x0][0x23c], -R9.reuse ;  /* 0x00008f0004047a23 */ /* 0x100fe20000010809 */
[----:B------:R-:W-:Y:S02]  /*3000*/  FSEL R8, R8, RZ, P1 ;  /* 0x000000ff08087208 */ /* 0x000fe40000800000 */
[----:B------:R-:W-:Y:S02]  /*3010*/  @!P0 ISETP.GE.AND P1, PT, R16, R10, PT ;  /* 0x0000000a1000820c */ /* 0x000fe40003f26270 */
[----:B------:R-:W-:Y:S02]  /*3020*/  @!P0 IADD3 R16, R0, 0x8, RZ ;  /* 0x0000000800108810 */ /* 0x000fe40007ffe0ff */
[----:B--2---:R-:W-:Y:S01]  /*3030*/  MOV R18, R173 ;  /* 0x000000ad00127202 */ /* 0x004fe20000000f00 */
[----:B------:R2:W-:Y:S10]  /*3040*/  MUFU.EX2 R158, R4 ;  /* 0x00000004009e7308 */ /* 0x0005f40000000800 */
[----:B------:R-:W3:Y:S01]  /*3050*/  MUFU.TANH R171, R20 ;  /* 0x0000001400ab7308 */ /* 0x000ee20000002400 */
[----:B-1----:R-:W-:Y:S02]  /*3060*/  MOV R5, R86 ;  /* 0x0000005600057202 */ /* 0x002fe40000000f00 */
[----:B------:R-:W-:Y:S07]  /*3070*/  @!P0 FSEL R5, R86, -INF , !P2 ;  /* 0xff80000056058808 */ /* 0x000fee0005000000 */
[----:B------:R-:W1:Y:S01]  /*3080*/  MUFU.TANH R170, R21 ;  /* 0x0000001500aa7308 */ /* 0x000e620000002400 */
[--C-:B------:R-:W-:Y:S01]  /*3090*/  FFMA.FTZ R5, R5, c[0x0][0x23c], -R8.reuse ;  /* 0x00008f0005057a23 */ /* 0x100fe20000010808 */
[----:B--2---:R-:W-:Y:S02]  /*30a0*/  MOV R4, R85 ;  /* 0x0000005500047202 */ /* 0x004fe40000000f00 */
[----:B------:R-:W-:Y:S02]  /*30b0*/  @!P0 FSEL R4, R85, -INF , !P1 ;  /* 0xff80000055048808 */ /* 0x000fe40004800000 */
[----:B------:R-:W-:Y:S04]  /*30c0*/  @!P0 ISETP.GE.AND P1, PT, R16, R11, PT ;  /* 0x0000000b1000820c */ /* 0x000fe80003f26270 */
[----:B------:R-:W-:Y:S01]  /*30d0*/  MUFU.EX2 R90, R5 ;  /* 0x00000005005a7308 */ /* 0x000fe20000000800 */
[--C-:B------:R-:W-:Y:S09]  /*30e0*/  FFMA.FTZ R4, R4, c[0x0][0x23c], -R8.reuse ;  /* 0x00008f0004047a23 */ /* 0x100ff20000010808 */
[----:B------:R3:W-:Y:S10]  /*30f0*/  MUFU.EX2 R89, R4 ;  /* 0x0000000400597308 */ /* 0x0007f40000000800 */
[----:B------:R-:W2:Y:S10]  /*3100*/  MUFU.TANH R239, R22 ;  /* 0x0000001600ef7308 */ /* 0x000eb40000002400 */
[----:B------:R-:W-:Y:S01]  /*3110*/  MUFU.TANH R235, R23 ;  /* 0x0000001700eb7308 */ /* 0x000fe20000002400 */
[----:B---3--:R-:W-:Y:S02]  /*3120*/  MOV R4, R99 ;  /* 0x0000006300047202 */ /* 0x008fe40000000f00 */
        /* <DEDUP_REMOVED lines=10> */
[----:B---3--:R-:W-:Y:S01]  /*31d0*/  FFMA.FTZ R5, R4, c[0x0][0x23c], -R9 ;  /* 0x00008f0004057a23 */ /* 0x008fe20000010809 */
[----:B------:R-:W-:Y:S02]  /*31e0*/  MOV R4, R84 ;  /* 0x0000005400047202 */ /* 0x000fe40000000f00 */
[----:B------:R-:W-:Y:S02]  /*31f0*/  @!P0 FSEL R4, R84, -INF , !P1 ;  /* 0xff80000054048808 */ /* 0x000fe40004800000 */
[----:B------:R-:W-:Y:S04]  /*3200*/  @!P0 ISETP.GE.AND P1, PT, R17, R10, PT ;  /* 0x0000000a1100820c */ /* 0x000fe80003f26270 */
[----:B------:R3:W-:Y:S10]  /*3210*/  MUFU.EX2 R153, R5 ;  /* 0x0000000500997308 */ /* 0x0007f40000000800 */
[----:B------:R-:W-:Y:S10]  /*3220*/  MUFU.TANH R76, R30 ;  /* 0x0000001e004c7308 */ /* 0x000ff40000002400 */
[----:B------:R-:W-:Y:S01]  /*3230*/  MUFU.TANH R75, R31 ;  /* 0x0000001f004b7308 */ /* 0x000fe20000002400 */
[--C-:B---3--:R-:W-:Y:S01]  /*3240*/  FFMA.FTZ R5, R4, c[0x0][0x23c], -R8.reuse ;  /* 0x00008f0004057a23 */ /* 0x108fe20000010808 */
        /* <DEDUP_REMOVED lines=20> */
[----:B------:R2:W-:Y:S01]  /*3390*/  MUFU.EX2 R184, R17 ;  /* 0x0000001100b87308 */ /* 0x0005e20000000800 */
[--C-:B------:R-:W-:Y:S01]  /*33a0*/  FFMA.FTZ R16, R16, c[0x0][0x23c], -R12.reuse ;  /* 0x00008f0010107a23 */ /* 0x100fe2000001080c */
[----:B---3--:R-:W3:Y:S08]  /*33b0*/  LDSM.16.M88.4 R4, [R149+0x6800] ;  /* 0x006800009504783b */ /* 0x008ef00000000200 */
[----:B------:R2:W-:Y:S01]  /*33c0*/  MUFU.EX2 R162, R16 ;  /* 0x0000001000a27308 */ /* 0x0005e20000000800 */
[----:B-1----:R-:W-:Y:S09]  /*33d0*/  MOV R18, R171 ;  /* 0x000000ab00127202 */ /* 0x002ff20000000f00 */
[----:B------:R1:W-:Y:S01]  /*33e0*/  MUFU.EX2 R230, R19 ;  /* 0x0000001300e67308 */ /* 0x0003e20000000800 */
[C---:B--2---:R-:W-:Y:S09]  /*33f0*/  @!P0 IADD3 R17, R0.reuse, 0x11, RZ ;  /* 0x0000001100118810 */ /* 0x044ff20007ffe0ff */
[----:B------:R-:W2:Y:S01]  /*3400*/  MUFU.TANH R200, R32 ;  /* 0x0000002000c87308 */ /* 0x000ea20000002400 */
[----:B------:R-:W-:Y:S04]  /*3410*/  @!P0 IADD3 R16, R0, 0x10, RZ ;  /* 0x0000001000108810 */ /* 0x000fe80007ffe0ff */
[-C--:B------:R-:W-:Y:S05]  /*3420*/  @!P0 ISETP.GE.AND P1, PT, R16, R15.reuse, PT ;  /* 0x0000000f1000820c */ /* 0x080fea0003f26270 */
[----:B------:R-:W2:Y:S01]  /*3430*/  MUFU.TANH R169, R33 ;  /* 0x0000002100a97308 */ /* 0x000ea20000002400 */
[----:B------:R-:W-:Y:S01]  /*3440*/  @!P0 FSEL R18, R171, -INF , !P1 ;  /* 0xff800000ab128808 */ /* 0x000fe20004800000 */
[-C--:B---3--:R-:W-:Y:S01]  /*3450*/  HMMA.16816.F32 R36, R104, R4.reuse, R36 ;  /* 0x000000046824723c */ /* 0x088fe20000001824 */
[----:B------:R-:W-:Y:S03]  /*3460*/  @!P0 ISETP.GE.AND P1, PT, R17, R15, PT ;  /* 0x0000000f1100820c */ /* 0x000fe60003f26270 */
[--C-:B-1----:R-:W-:Y:S01]  /*3470*/  FFMA.FTZ R19, R18, c[0x0][0x23c], -R13.reuse ;  /* 0x00008f0012137a23 */ /* 0x102fe2000001080d */
[----:B------:R-:W-:Y:S03]  /*3480*/  MOV R18, R170 ;  /* 0x000000aa00127202 */ /* 0x000fe60000000f00 */
[----:B------:R-:W1:Y:S01]  /*3490*/  MUFU.TANH R217, R34 ;  /* 0x0000002200d97308 */ /* 0x000e620000002400 */
[----:B------:R-:W-:Y:S01]  /*34a0*/  @!P0 FSEL R18, R170, -INF , !P1 ;  /* 0xff800000aa128808 */ /* 0x000fe20004800000 */
[C---:B------:R-:W-:Y:S01]  /*34b0*/  HMMA.16816.F32 R40, R112.reuse, R4, R40 ;  /* 0x000000047028723c */ /* 0x040fe20000001828 */
[-C--:B------:R-:W-:Y:S06]  /*34c0*/  @!P0 ISETP.GE.AND P1, PT, R16, R14.reuse, PT ;  /* 0x0000000e1000820c */ /* 0x080fec0003f26270 */
[----:B------:R-:W-:Y:S01]  /*34d0*/  FFMA.FTZ R5, R18, c[0x0][0x23c], -R13 ;  /* 0x00008f0012057a23 */ /* 0x000fe2000001080d */
[----:B------:R-:W-:Y:S01]  /*34e0*/  MUFU.EX2 R220, R19 ;  /* 0x0000001300dc7308 */ /* 0x000fe20000000800 */
[-C--:B------:R-:W-:Y:S03]  /*34f0*/  HMMA.16816.F32 R44, R112, R6.reuse, R44 ;  /* 0x00000006702c723c */ /* 0x080fe6000000182c */
[----:B------:R-:W-:Y:S02]  /*3500*/  MOV R4, R239 ;  /* 0x000000ef00047202 */ /* 0x000fe40000000f00 */
[----:B------:R-:W-:Y:S02]  /*3510*/  @!P0 FSEL R4, R239, -INF , !P1 ;  /* 0xff800000ef048808 */ /* 0x000fe40004800000 */
[----:B------:R-:W-:Y:S01]  /*3520*/  @!P0 ISETP.GE.AND P1, PT, R17, R14, PT ;  /* 0x0000000e1100820c */ /* 0x000fe20003f26270 */
[C---:B------:R-:W-:Y:S01]  /*3530*/  HMMA.16816.F32 R48, R104.reuse, R6, R48 ;  /* 0x000000066830723c */ /* 0x040fe20000001830 */
[----:B------:R3:W-:Y:S03]  /*3540*/  MUFU.EX2 R218, R5 ;  /* 0x0000000500da7308 */ /* 0x0007e60000000800 */
[----:B------:R-:W-:Y:S01]  /*3550*/  FMUL.FTZ R36, R36, c[0x0][0x2ec] ;  /* 0x0000bb0024247a20 */ /* 0x000fe20000410000 */
[----:B--2---:R-:W-:Y:S01]  /*3560*/  MOV R18, R200 ;  /* 0x000000c800127202 */ /* 0x004fe20000000f00 */
[----:B------:R-:W-:Y:S02]  /*3570*/  FMUL.FTZ R37, R37, c[0x0][0x2ec] ;  /* 0x0000bb0025257a20 */ /* 0x000fe40000410000 */
[----:B------:R-:W-:Y:S03]  /*3580*/  FMUL.FTZ R38, R38, c[0x0][0x2ec] ;  /* 0x0000bb0026267a20 */ /* 0x000fe60000410000 */
[----:B------:R-:W-:Y:S01]  /*3590*/  MUFU.TANH R167, R36 ;  /* 0x0000002400a77308 */ /* 0x000fe20000002400 */
[----:B------:R-:W-:Y:S02]  /*35a0*/  FMUL.FTZ R39, R39, c[0x0][0x2ec] ;  /* 0x0000bb0027277a20 */ /* 0x000fe40000410000 */
[----:B------:R-:W-:Y:S02]  /*35b0*/  FMUL.FTZ R40, R40, c[0x0][0x2ec] ;  /* 0x0000bb0028287a20 */ /* 0x000fe40000410000 */
[----:B------:R-:W-:Y:S02]  /*35c0*/  FMUL.FTZ R44, R44, c[0x0][0x2ec] ;  /* 0x0000bb002c2c7a20 */ /* 0x000fe40000410000 */
[----:B------:R-:W-:Y:S02]  /*35d0*/  FMUL.FTZ R41, R41, c[0x0][0x2ec] ;  /* 0x0000bb0029297a20 */ /* 0x000fe40000410000 */
[----:B------:R-:W-:Y:S01]  /*35e0*/  FMUL.FTZ R42, R42, c[0x0][0x2ec] ;  /* 0x0000bb002a2a7a20 */ /* 0x000fe20000410000 */
[----:B------:R-:W-:Y:S01]  /*35f0*/  MUFU.TANH R234, R40 ;  /* 0x0000002800ea7308 */ /* 0x000fe20000002400 */
[----:B------:R-:W-:Y:S02]  /*3600*/  FMUL.FTZ R43, R43, c[0x0][0x2ec] ;  /* 0x0000bb002b2b7a20 */ /* 0x000fe40000410000 */
[----:B------:R-:W-:Y:S02]  /*3610*/  FMUL.FTZ R49, R49, c[0x0][0x2ec] ;  /* 0x0000bb0031317a20 */ /* 0x000fe40000410000 */
[----:B------:R-:W-:Y:S02]  /*3620*/  FMUL.FTZ R45, R45, c[0x0][0x2ec] ;  /* 0x0000bb002d2d7a20 */ /* 0x000fe40000410000 */
[--C-:B---3--:R-:W-:Y:S01]  /*3630*/  FFMA.FTZ R5, R4, c[0x0][0x23c], -R12.reuse ;  /* 0x00008f0004057a23 */ /* 0x108fe2000001080c */
[----:B------:R-:W-:Y:S01]  /*3640*/  MOV R4, R235 ;  /* 0x000000eb00047202 */ /* 0x000fe20000000f00 */
[----:B------:R-:W-:Y:S01]  /*3650*/  FMUL.FTZ R46, R46, c[0x0][0x2ec] ;  /* 0x0000bb002e2e7a20 */ /* 0x000fe20000410000 */
[----:B------:R-:W-:Y:S01]  /*3660*/  @!P0 FSEL R4, R235, -INF , !P1 ;  /* 0xff800000eb048808 */ /* 0x000fe20004800000 */
[----:B------:R-:W-:Y:S01]  /*3670*/  FMUL.FTZ R50, R50, c[0x0][0x2ec] ;  /* 0x0000bb0032327a20 */ /* 0x000fe20000410000 */
[----:B------:R-:W-:Y:S01]  /*3680*/  MUFU.EX2 R161, R5 ;  /* 0x0000000500a17308 */ /* 0x000fe20000000800 */
[----:B------:R-:W-:Y:S01]  /*3690*/  FMUL.FTZ R47, R47, c[0x0][0x2ec] ;  /* 0x0000bb002f2f7a20 */ /* 0x000fe20000410000 */
[----:B------:R-:W-:Y:S01]  /*36a0*/  @!P0 ISETP.GE.AND P1, PT, R16, R11, PT ;  /* 0x0000000b1000820c */ /* 0x000fe20003f26270 */
[----:B------:R-:W-:Y:S02]  /*36b0*/  FFMA.FTZ R4, R4, c[0x0][0x23c], -R12 ;  /* 0x00008f0004047a23 */ /* 0x000fe4000001080c */
[----:B------:R-:W-:Y:S02]  /*36c0*/  FMUL.FTZ R48, R48, c[0x0][0x2ec] ;  /* 0x0000bb0030307a20 */ /* 0x000fe40000410000 */
[----:B------:R-:W-:Y:S03]  /*36d0*/  FMUL.FTZ R51, R51, c[0x0][0x2ec] ;  /* 0x0000bb0033337a20 */ /* 0x000fe60000410000 */
[----:B------:R2:W-:Y:S10]  /*36e0*/  MUFU.EX2 R160, R4 ;  /* 0x0000000400a07308 */ /* 0x0005f40000000800 */
[----:B------:R-:W3:Y:S10]  /*36f0*/  MUFU.TANH R216, R35 ;  /* 0x0000002300d87308 */ /* 0x000ef40000002400 */
[----:B------:R-:W1:Y:S01]  /*3700*/  MUFU.TANH R166, R37 ;  /* 0x0000002500a67308 */ /* 0x000e620000002400 */
[----:B--2---:R-:W-:Y:S02]  /*3710*/  MOV R4, R93 ;  /* 0x0000005d00047202 */ /* 0x004fe40000000f00 */
[----:B------:R-:W-:Y:S02]  /*3720*/  @!P0 FSEL R4, R93, -INF , !P1 ;  /* 0xff8000005d048808 */ /* 0x000fe40004800000 */
[C---:B------:R-:W-:Y:S05]  /*3730*/  @!P0 ISETP.GE.AND P1, PT, R17.reuse, R11, PT ;  /* 0x0000000b1100820c */ /* 0x040fea0003f26270 */
        /* <DEDUP_REMOVED lines=9> */
[----:B------:R-:W3:Y:S01]  /*37d0*/  MUFU.TANH R215, R38 ;  /* 0x0000002600d77308 */ /* 0x000ee20000002400 */
[----:B--2---:R-:W-:Y:S02]  /*37e0*/  MOV R5, R78 ;  /* 0x0000004e00057202 */ /* 0x004fe40000000f00 */
[----:B------:R-:W-:Y:S02]  /*37f0*/  @!P0 FSEL R5, R78, -INF , !P1 ;  /* 0xff8000004e058808 */ /* 0x000fe40004800000 */
[----:B------:R-:W-:Y:S05]  /*3800*/  @!P0 ISETP.GE.AND P1, PT, R17, R10, PT ;  /* 0x0000000a1100820c */ /* 0x000fea0003f26270 */
[----:B------:R-:W-:Y:S01]  /*3810*/  MUFU.TANH R69, R43 ;  /* 0x0000002b00457308 */ /* 0x000fe20000002400 */
[--C-:B------:R-:W-:Y:S01]  /*3820*/  FFMA.FTZ R5, R5, c[0x0][0x23c], -R8.reuse ;  /* 0x00008f0005057a23 */ /* 0x100fe20000010808 */
[----:B------:R-:W-:Y:S02]  /*3830*/  @!P0 IADD3 R17, R0, 0x19, RZ ;  /* 0x0000001900118810 */ /* 0x000fe40007ffe0ff */
[----:B-1----:R-:W-:Y:S02]  /*3840*/  MOV R4, R77 ;  /* 0x0000004d00047202 */ /* 0x002fe40000000f00 */
[----:B------:R-:W-:Y:S02]  /*3850*/  @!P0 FSEL R4, R77, -INF , !P1 ;  /* 0xff8000004d048808 */ /* 0x000fe40004800000 */
[-C--:B------:R-:W-:Y:S02]  /*3860*/  @!P0 ISETP.GE.AND P1, PT, R16, R11.reuse, PT ;  /* 0x0000000b1000820c */ /* 0x080fe40003f26270 */
[----:B------:R-:W-:Y:S01]  /*3870*/  MUFU.EX2 R82, R5 ;  /* 0x0000000500527308 */ /* 0x000fe20000000800 */
[--C-:B------:R-:W-:Y:S09]  /*3880*/  FFMA.FTZ R4, R4, c[0x0][0x23c], -R8.reuse ;  /* 0x00008f0004047a23 */ /* 0x100ff20000010808 */
[----:B------:R1:W-:Y:S10]  /*3890*/  MUFU.EX2 R81, R4 ;  /* 0x0000000400517308 */ /* 0x0003f40000000800 */
[----:B------:R-:W-:Y:S10]  /*38a0*/  MUFU.TANH R213, R39 ;  /* 0x0000002700d57308 */ /* 0x000ff40000002400 */
[----:B------:R-:W-:Y:S01]  /*38b0*/  MUFU.TANH R233, R41 ;  /* 0x0000002900e97308 */ /* 0x000fe20000002400 */
        /* <DEDUP_REMOVED lines=16> */
[----:B------:R-:W-:Y:S10]  /*39c0*/  MUFU.TANH R250, R47 ;  /* 0x0000002f00fa7308 */ /* 0x000ff40000002400 */
        /* <DEDUP_REMOVED lines=8> */
[----:B------:R-:W-:Y:S03]  /*3a50*/  @!P0 ISETP.GE.AND P1, PT, R17, R15, PT ;  /* 0x0000000f1100820c */ /* 0x000fe60003f26270 */
[--C-:B------:R-:W-:Y:S01]  /*3a60*/  FFMA.FTZ R19, R18, c[0x0][0x23c], -R13.reuse ;  /* 0x00008f0012137a23 */ /* 0x100fe2000001080d */
[----:B------:R-:W-:Y:S02]  /*3a70*/  MOV R18, R169 ;  /* 0x000000a900127202 */ /* 0x000fe40000000f00 */
[----:B------:R1:W-:Y:S01]  /*3a80*/  MUFU.EX2 R79, R4 ;  /* 0x00000004004f7308 */ /* 0x0003e20000000800 */
[----:B------:R-:W-:Y:S02]  /*3a90*/  @!P0 FSEL R18, R169, -INF , !P1 ;  /* 0xff800000a9128808 */ /* 0x000fe40004800000 */
[-C--:B------:R-:W-:Y:S02]  /*3aa0*/  @!P0 ISETP.GE.AND P1, PT, R16, R14.reuse, PT ;  /* 0x0000000e1000820c */ /* 0x080fe40003f26270 */
[----:B------:R-:W-:Y:S01]  /*3ab0*/  MOV R16, R217 ;  /* 0x000000d900107202 */ /* 0x000fe20000000f00 */
[--C-:B------:R-:W-:Y:S01]  /*3ac0*/  FFMA.FTZ R18, R18, c[0x0][0x23c], -R13.reuse ;  /* 0x00008f0012127a23 */ /* 0x100fe2000001080d */
[----:B------:R-:W-:Y:S02]  /*3ad0*/  @!P0 FSEL R16, R217, -INF , !P1 ;  /* 0xff800000d9108808 */ /* 0x000fe40004800000 */
[----:B------:R-:W-:Y:S01]  /*3ae0*/  @!P0 ISETP.GE.AND P1, PT, R17, R14, PT ;  /* 0x0000000e1100820c */ /* 0x000fe20003f26270 */
[----:B------:R2:W-:Y:S02]  /*3af0*/  MUFU.EX2 R204, R18 ;  /* 0x0000001200cc7308 */ /* 0x0005e40000000800 */
[--C-:B------:R-:W-:Y:S01]  /*3b00*/  FFMA.FTZ R17, R16, c[0x0][0x23c], -R12.reuse ;  /* 0x00008f0010117a23 */ /* 0x100fe2000001080c */
[----:B---3--:R-:W-:Y:S02]  /*3b10*/  MOV R16, R216 ;  /* 0x000000d800107202 */ /* 0x008fe40000000f00 */
        /* <DEDUP_REMOVED lines=20> */
[-C--:B------:R-:W-:Y:S05]  /*3c60*/  @!P0 ISETP.GE.AND P1, PT, R16, R14.reuse, PT ;  /* 0x0000000e1000820c */ /* 0x080fea0003f26270 */
        /* <DEDUP_REMOVED lines=60> */
[-C--:B------:R-:W-:Y:S04]  /*4030*/  @!P0 ISETP.GE.AND P1, PT, R17, R11.reuse, PT ;  /* 0x0000000b1100820c */ /* 0x080fe80003f26270 */
        /* <DEDUP_REMOVED lines=10> */
[----:B---3--:R-:W-:Y:S02]  /*40e0*/  MOV R4, R223 ;  /* 0x000000df00047202 */ /* 0x008fe40000000f00 */
[----:B------:R-:W-:Y:S02]  /*40f0*/  @!P0 FSEL R4, R223, -INF , !P1 ;  /* 0xff800000df048808 */ /* 0x000fe40004800000 */
[-C--:B------:R-:W-:Y:S04]  /*4100*/  @!P0 ISETP.GE.AND P1, PT, R17, R10.reuse, PT ;  /* 0x0000000a1100820c */ /* 0x080fe80003f26270 */
[----:B------:R1:W-:Y:S10]  /*4110*/  MUFU.EX2 R246, R5 ;  /* 0x0000000500f67308 */ /* 0x0003f40000000800 */
[----:B------:R-:W-:Y:S10]  /*4120*/  MUFU.TANH R225, R63 ;  /* 0x0000003f00e17308 */ /* 0x000ff40000002400 */
[----:B------:R-:W3:Y:S01]  /*4130*/  MUFU.TANH R198, R55 ;  /* 0x0000003700c67308 */ /* 0x000ee20000002400 */
        /* <DEDUP_REMOVED lines=10> */
[----:B------:R-:W-:Y:S04]  /*41e0*/  @!P0 ISETP.GE.AND P1, PT, R17, R15, PT ;  /* 0x0000000f1100820c */ /* 0x000fe80003f26270 */
[----:B------:R1:W-:Y:S01]  /*41f0*/  MUFU.EX2 R72, R5 ;  /* 0x0000000500487308 */ /* 0x0003e20000000800 */
[----:B------:R-:W-:Y:S09]  /*4200*/  FFMA.FTZ R4, R4, c[0x0][0x23c], -R8 ;  /* 0x00008f0004047a23 */ /* 0x000ff20000010808 */
[----:B------:R2:W-:Y:S10]  /*4210*/  MUFU.EX2 R71, R4 ;  /* 0x0000000400477308 */ /* 0x0005f40000000800 */
[----:B------:R-:W3:Y:S01]  /*4220*/  MUFU.TANH R237, R59 ;  /* 0x0000003b00ed7308 */ /* 0x000ee20000002400 */
[----:B-1----:R-:W-:Y:S02]  /*4230*/  MOV R5, R195 ;  /* 0x000000c300057202 */ /* 0x002fe40000000f00 */
[----:B------:R-:W-:Y:S05]  /*4240*/  @!P0 FSEL R5, R195, -INF , !P1 ;  /* 0xff800000c3058808 */ /* 0x000fea0004800000 */
[--C-:B------:R-:W-:Y:S01]  /*4250*/  FFMA.FTZ R7, R5, c[0x0][0x23c], -R13.reuse ;  /* 0x00008f0005077a23 */ /* 0x100fe2000001080d */
[----:B--2---:R-:W-:Y:S03]  /*4260*/  IADD3 R4, P1, R3, UR12, RZ ;  /* 0x0000000c03047c10 */ /* 0x004fe6000ff3e0ff */
[----:B------:R1:W-:Y:S01]  /*4270*/  MUFU.EX2 R193, R7 ;  /* 0x0000000700c17308 */ /* 0x0003e20000000800 */
[----:B------:R-:W-:Y:S02]  /*4280*/  IADD3.X R5, R2, UR11, RZ, P1, !PT ;  /* 0x0000000b02057c10 */ /* 0x000fe40008ffe4ff */
[-C--:B------:R-:W-:Y:S03]  /*4290*/  @!P0 ISETP.GE.AND P1, PT, R17, R14.reuse, PT ;  /* 0x0000000e1100820c */ /* 0x080fe60003f26270 */
[----:B------:R2:W2:Y:S04]  /*42a0*/  LDG.E R110, [R4.64] ;  /* 0x00000004046e7981 */ /* 0x0004a8000c1e1900 */
[----:B------:R2:W2:Y:S04]  /*42b0*/  LDG.E R109, [R4.64+0x20] ;  /* 0x00002004046d7981 */ /* 0x0004a8000c1e1900 */
[----:B------:R2:W2:Y:S01]  /*42c0*/  LDG.E R108, [R4.64+0x100] ;  /* 0x00010004046c7981 */ /* 0x0004a2000c1e1900 */
[--C-:B-1----:R-:W-:Y:S01]  /*42d0*/  FFMA.FTZ R7, R6, c[0x0][0x23c], -R13.reuse ;  /* 0x00008f0006077a23 */ /* 0x102fe2000001080d */
[----:B----4-:R-:W-:Y:S02]  /*42e0*/  MOV R6, R203 ;  /* 0x000000cb00067202 */ /* 0x010fe40000000f00 */
[----:B------:R-:W-:Y:S01]  /*42f0*/  @!P0 FSEL R6, R203, -INF , !P1 ;  /* 0xff800000cb068808 */ /* 0x000fe20004800000 */
[----:B------:R1:W4:Y:S01]  /*4300*/  MUFU.EX2 R191, R7 ;  /* 0x0000000700bf7308 */ /* 0x0003220000000800 */
[----:B------:R-:W-:Y:S03]  /*4310*/  @!P0 ISETP.GE.AND P1, PT, R16, R14, PT ;  /* 0x0000000e1000820c */ /* 0x000fe60003f26270 */
[--C-:B------:R-:W-:Y:S01]  /*4320*/  FFMA.FTZ R16, R6, c[0x0][0x23c], -R12.reuse ;  /* 0x00008f0006107a23 */ /* 0x100fe2000001080c */
[----:B------:R-:W-:Y:S05]  /*4330*/  @!P0 IADD3 R6, R0, 0x30, RZ ;  /* 0x0000003000068810 */ /* 0x000fea0007ffe0ff */
[----:B------:R3:W-:Y:S01]  /*4340*/  MUFU.EX2 R208, R16 ;  /* 0x0000001000d07308 */ /* 0x0007e20000000800 */
[----:B-1----:R-:W-:Y:S02]  /*4350*/  MOV R7, R201 ;  /* 0x000000c900077202 */ /* 0x002fe40000000f00 */
[----:B------:R-:W-:Y:S02]  /*4360*/  @!P0 FSEL R7, R201, -INF , !P1 ;  /* 0xff800000c9078808 */ /* 0x000fe40004800000 */
[----:B------:R-:W-:Y:S03]  /*4370*/  @!P0 ISETP.GE.AND P1, PT, R6, R15, PT ;  /* 0x0000000f0600820c */ /* 0x000fe60003f26270 */
[--C-:B------:R-:W-:Y:S01]  /*4380*/  FFMA.FTZ R17, R7, c[0x0][0x23c], -R12.reuse ;  /* 0x00008f0007117a23 */ /* 0x100fe2000001080c */
[----:B------:R-:W-:Y:S02]  /*4390*/  @!P0 IADD3 R7, R0, 0x31, RZ ;  /* 0x0000003100078810 */ /* 0x000fe40007ffe0ff */
[----:B---3--:R-:W-:Y:S01]  /*43a0*/  MOV R16, R189 ;  /* 0x000000bd00107202 */ /* 0x008fe20000000f00 */
[----:B------:R1:W3:Y:S01]  /*43b0*/  MUFU.EX2 R207, R17 ;  /* 0x0000001100cf7308 */ /* 0x0002e20000000800 */
[----:B------:R-:W-:Y:S02]  /*43c0*/  @!P0 FSEL R16, R189, -INF , !P1 ;  /* 0xff800000bd108808 */ /* 0x000fe40004800000 */
[----:B------:R-:W-:Y:S03]  /*43d0*/  @!P0 ISETP.GE.AND P1, PT, R7, R15, PT ;  /* 0x0000000f0700820c */ /* 0x000fe60003f26270 */
[--C-:B-1----:R-:W-:Y:S01]  /*43e0*/  FFMA.FTZ R17, R16, c[0x0][0x23c], -R13.reuse ;  /* 0x00008f0010117a23 */ /* 0x102fe2000001080d */
[----:B------:R-:W-:Y:S02]  /*43f0*/  MOV R16, R188 ;  /* 0x000000bc00107202 */ /* 0x000fe40000000f00 */
[----:B------:R-:W-:Y:S01]  /*4400*/  @!P0 FSEL R16, R188, -INF , !P1 ;  /* 0xff800000bc108808 */ /* 0x000fe20004800000 */
[----:B------:R1:W-:Y:S01]  /*4410*/  MUFU.EX2 R163, R17 ;  /* 0x0000001100a37308 */ /* 0x0003e20000000800 */
[-C--:B------:R-:W-:Y:S03]  /*4420*/  @!P0 ISETP.GE.AND P1, PT, R6, R14.reuse, PT ;  /* 0x0000000e0600820c */ /* 0x080fe60003f26270 */
[----:B-1----:R-:W-:Y:S01]  /*4430*/  FFMA.FTZ R17, R16, c[0x0][0x23c], -R13 ;  /* 0x00008f0010117a23 */ /* 0x002fe2000001080d */
[----:B------:R-:W-:Y:S02]  /*4440*/  MOV R16, R199 ;  /* 0x000000c700107202 */ /* 0x000fe40000000f00 */
[----:B------:R-:W-:Y:S03]  /*4450*/  @!P0 FSEL R16, R199, -INF , !P1 ;  /* 0xff800000c7108808 */ /* 0x000fe60004800000 */
[----:B------:R1:W-:Y:S01]  /*4460*/  MUFU.EX2 R115, R17 ;  /* 0x0000001100737308 */ /* 0x0003e20000000800 */
[C---:B------:R-:W-:Y:S01]  /*4470*/  @!P0 ISETP.GE.AND P1, PT, R7.reuse, R14, PT ;  /* 0x0000000e0700820c */ /* 0x040fe20003f26270 */
[--C-:B-1----:R-:W-:Y:S01]  /*4480*/  FFMA.FTZ R17, R16, c[0x0][0x23c], -R12.reuse ;  /* 0x00008f0010117a23 */ /* 0x102fe2000001080c */
[----:B------:R-:W-:Y:S02]  /*4490*/  MOV R16, R198 ;  /* 0x000000c600107202 */ /* 0x000fe40000000f00 */
[----:B------:R-:W-:Y:S05]  /*44a0*/  @!P0 FSEL R16, R198, -INF , !P1 ;  /* 0xff800000c6108808 */ /* 0x000fea0004800000 */
[----:B------:R1:W-:Y:S01]  /*44b0*/  MUFU.EX2 R206, R17 ;  /* 0x0000001100ce7308 */ /* 0x0003e20000000800 */
[-C--:B------:R-:W-:Y:S01]  /*44c0*/  @!P0 ISETP.GE.AND P1, PT, R6, R11.reuse, PT ;  /* 0x0000000b0600820c */ /* 0x080fe20003f26270 */
[----:B-1----:R-:W-:Y:S01]  /*44d0*/  FFMA.FTZ R17, R16, c[0x0][0x23c], -R12 ;  /* 0x00008f0010117a23 */ /* 0x002fe2000001080c */
[----:B------:R-:W-:Y:S02]  /*44e0*/  MOV R16, R214 ;  /* 0x000000d600107202 */ /* 0x000fe40000000f00 */
[----:B------:R-:W-:Y:S05]  /*44f0*/  @!P0 FSEL R16, R214, -INF , !P1 ;  /* 0xff800000d6108808 */ /* 0x000fea0004800000 */
[----:B------:R1:W1:Y:S01]  /*4500*/  MUFU.EX2 R205, R17 ;  /* 0x0000001100cd7308 */ /* 0x0002620000000800 */
[C---:B------:R-:W-:Y:S01]  /*4510*/  @!P0 ISETP.GE.AND P1, PT, R7.reuse, R11, PT ;  /* 0x0000000b0700820c */ /* 0x040fe20003f26270 */
[--C-:B-1----:R-:W-:Y:S01]  /*4520*/  FFMA.FTZ R17, R16, c[0x0][0x23c], -R9.reuse ;  /* 0x00008f0010117a23 */ /* 0x102fe20000010809 */
[----:B------:R-:W-:Y:S02]  /*4530*/  MOV R16, R212 ;  /* 0x000000d400107202 */ /* 0x000fe40000000f00 */
[----:B------:R-:W-:Y:S05]  /*4540*/  @!P0 FSEL R16, R212, -INF , !P1 ;  /* 0xff800000d4108808 */ /* 0x000fea0004800000 */
[----:B------:R-:W-:Y:S01]  /*4550*/  MUFU.EX2 R241, R17 ;  /* 0x0000001100f17308 */ /* 0x000fe20000000800 */
[----:B------:R-:W-:Y:S02]  /*4560*/  @!P0 ISETP.GE.AND P1, PT, R6, R10, PT ;  /* 0x0000000a0600820c */ /* 0x000fe40003f26270 */
        /* <DEDUP_REMOVED lines=9> */
[--C-:B-1----:R-:W-:Y:S01]  /*4600*/  FFMA.FTZ R16, R6, c[0x0][0x23c], -R8.reuse ;  /* 0x00008f0006107a23 */ /* 0x102fe20000010808 */
[C---:B------:R-:W-:Y:S02]  /*4610*/  @!P0 IADD3 R6, R0.reuse, 0x38, RZ ;  /* 0x0000003800068810 */ /* 0x040fe40007ffe0ff */
[----:B------:R-:W-:Y:S06]  /*4620*/  @!P0 IADD3 R0, R0, 0x39, RZ ;  /* 0x0000003900008810 */ /* 0x000fec0007ffe0ff */
[----:B------:R1:W-:Y:S01]  /*4630*/  MUFU.EX2 R68, R16 ;  /* 0x0000001000447308 */ /* 0x0003e20000000800 */
[C---:B------:R-:W-:Y:S02]  /*4640*/  @!P0 ISETP.GE.AND P1, PT, R6.reuse, R11, PT ;  /* 0x0000000b0600820c */ /* 0x040fe40003f26270 */
[CC--:B------:R-:W-:Y:S02]  /*4650*/  @!P0 ISETP.GE.AND P5, PT, R6.reuse, R15.reuse, PT ;  /* 0x0000000f0600820c */ /* 0x0c0fe40003fa6270 */
[----:B------:R-:W-:Y:S02]  /*4660*/  @!P0 ISETP.GE.AND P3, PT, R6, R14, PT ;  /* 0x0000000e0600820c */ /* 0x000fe40003f66270 */
[----:B---3--:R-:W-:Y:S02]  /*4670*/  MOV R7, R210 ;  /* 0x000000d200077202 */ /* 0x008fe40000000f00 */
[C---:B------:R-:W-:Y:S02]  /*4680*/  @!P0 ISETP.GE.AND P4, PT, R0.reuse, R15, PT ;  /* 0x0000000f0000820c */ /* 0x040fe40003f86270 */
[C---:B------:R-:W-:Y:S02]  /*4690*/  @!P0 ISETP.GE.AND P2, PT, R0.reuse, R14, PT ;  /* 0x0000000e0000820c */ /* 0x040fe40003f46270 */
[----:B-1----:R-:W-:Y:S02]  /*46a0*/  MOV R16, R211 ;  /* 0x000000d300107202 */ /* 0x002fe40000000f00 */
        /* <DEDUP_REMOVED lines=38> */
[----:B------:R-:W-:Y:S02]  /*4910*/  @!P0 FSEL R10, R190, -INF , !P2 ;  /* 0xff800000be0a8808 */ /* 0x000fe40005000000 */
[----:B------:R-:W-:Y:S01]  /*4920*/  PLOP3.LUT P2, PT, PT, PT, UP3, 0x80, 0x0 ;  /* 0x000000000000781c */ /* 0x000fe20003f4f038 */
[----:B------:R-:W-:Y:S02]  /*4930*/  MUFU.EX2 R197, R11 ;  /* 0x0000000b00c57308 */ /* 0x000fe40000000800 */
[----:B------:R-:W-:Y:S01]  /*4940*/  FFMA.FTZ R12, R10, c[0x0][0x23c], -R12 ;  /* 0x00008f000a0c7a23 */ /* 0x000fe2000001080c */
[----:B------:R-:W-:Y:S02]  /*4950*/  MOV R10, R225 ;  /* 0x000000e1000a7202 */ /* 0x000fe40000000f00 */
[----:B-1----:R-:W-:Y:S02]  /*4960*/  F2FP.PACK_AB R0, R218, R220 ;  /* 0x000000dcda00723e */ /* 0x002fe400000000ff */
[----:B------:R-:W-:Y:S02]  /*4970*/  @!P0 FSEL R10, R225, -INF , !P1 ;  /* 0xff800000e10a8808 */ /* 0x000fe40004800000 */
[----:B---3--:R-:W-:Y:S01]  /*4980*/  F2FP.PACK_AB R7, R153, R156 ;  /* 0x0000009c9907723e */ /* 0x008fe200000000ff */
[----:B------:R-:W1:Y:S02]  /*4990*/  MUFU.EX2 R196, R12 ;  /* 0x0000000c00c47308 */ /* 0x000e640000000800 */
        /* <DEDUP_REMOVED lines=88> */
[-C--:B------:R-:W-:Y:S07]  /*4f20*/  HMMA.16816.F32 R60, R104, R146.reuse, R60 ;  /* 0x00000092683c723c */ /* 0x080fee000000183c */
[----:B------:R-:W-:Y:S01]  /*4f30*/  MOV R107, c[0x0][0x22c] ;  /* 0x00008b00006b7a02 */ /* 0x000fe20000000f00 */
[----:B------:R-:W-:Y:S04]  /*4f40*/  HMMA.16816.F32 R64, R100, R146, R64 ;  /* 0x000000926440723c */ /* 0x000fe80000001840 */
[----:B------:R-:W-:Y:S03]  /*4f50*/  IMAD R107, R107, c[0x0][0x1c0], RZ ;  /* 0x000070006b6b7a24 */ /* 0x000fe600078e02ff */
[C---:B------:R-:W-:Y:S02]  /*4f60*/  FADD.FTZ R101, -R110.reuse, R4 ;  /* 0x000000046e657221 */ /* 0x040fe40000010100 */
[----:B------:R-:W-:Y:S03]  /*4f70*/  FADD.FTZ R100, -R110, R5 ;  /* 0x000000056e647221 */ /* 0x000fe60000010100 */
[----:B------:R-:W-:Y:S01]  /*4f80*/  FFMA.FTZ R5, -R183, R183, 1 ;  /* 0x3f800000b7057423 */ /* 0x000fe200000101b7 */
[----:B------:R-:W-:Y:S01]  /*4f90*/  LEA R107, -R107, RZ, 0x7 ;  /* 0x000000ff6b6b7211 */ /* 0x000fe200078e39ff */
[----:B------:R-:W-:Y:S02]  /*4fa0*/  FFMA.FTZ R4, -R174, R174, 1 ;  /* 0x3f800000ae047423 */ /* 0x000fe400000101ae */
[----:B------:R-:W-:Y:S01]  /*4fb0*/  FMUL.FTZ R101, R219, R101 ;  /* 0x00000065db657220 */ /* 0x000fe20000410000 */
[----:B------:R-:W-:Y:S01]  /*4fc0*/  LEA R164, P0, R107, R164, 0x2 ;  /* 0x000000a46ba47211 */ /* 0x000fe200078010ff */
[----:B------:R-:W-:Y:S01]  /*4fd0*/  FMUL.FTZ R100, R187, R100 ;  /* 0x00000064bb647220 */ /* 0x000fe20000410000 */
[----:B------:R1:W5:Y:S01]  /*4fe0*/  LDL.LU R219, [R1+0xf4] ;  /* 0x0000f40001db7983 */ /* 0x0003620000300800 */
[----:B------:R-:W-:Y:S01]  /*4ff0*/  FMUL.FTZ R5, R5, c[0x0][0x2ec] ;  /* 0x0000bb0005057a20 */ /* 0x000fe20000410000 */
[----:B------:R-:W-:Y:S01]  /*5000*/  LEA.HI.X.SX32 R165, R107, R165, 0x2, P0 ;  /* 0x000000a56ba57211 */ /* 0x000fe200000f16ff */
        /* <DEDUP_REMOVED lines=68> */
[----:B------:R-:W-:Y:S02]  /*5450*/  FADD.FTZ R16, -R109, R6 ;  /* 0x000000066d107221 */ /* 0x000fe40000010100 */
        /* <DEDUP_REMOVED lines=40> */
[C---:B------:R-:W-:Y:S02]  /*56e0*/  FADD.FTZ R18, -R109.reuse, R35 ;  /* 0x000000236d127221 */ /* 0x040fe40000010100 */
        /* <DEDUP_REMOVED lines=41> */
[C---:B------:R-:W-:Y:S02]  /*5980*/  FADD.FTZ R8, -R108.reuse, R13 ;  /* 0x0000000d6c087221 */ /* 0x040fe40000010100 */
        /* <DEDUP_REMOVED lines=23> */
[----:B------:R-:W-:Y:S02]  /*5b00*/  FFMA.FTZ R4, -R98, R98, 1 ;  /* 0x3f80000062047423 */ /* 0x000fe40000010162 */
[----:B------:R-:W-:Y:S01]  /*5b10*/  FMUL.FTZ R7, R7, c[0x0][0x2ec] ;  /* 0x0000bb0007077a20 */ /* 0x000fe20000410000 */
[----:B------:R1:W5:Y:S01]  /*5b20*/  LDL.LU R99, [R1+0xbc] ;  /* 0x0000bc0001637983 */ /* 0x0003620000300800 */
[----:B------:R-:W-:Y:S02]  /*5b30*/  FMUL.FTZ R6, R6, c[0x0][0x2ec] ;  /* 0x0000bb0006067a20 */ /* 0x000fe40000410000 */
[----:B------:R-:W-:Y:S01]  /*5b40*/  FMUL.FTZ R4, R4, c[0x0][0x2ec] ;  /* 0x0000bb0004047a20 */ /* 0x000fe20000410000 */
[----:B------:R1:W5:Y:S01]  /*5b50*/  LDL.LU R98, [R1+0xb8] ;  /* 0x0000b80001627983 */ /* 0x0003620000300800 */
[----:B------:R-:W-:Y:S02]  /*5b60*/  FMUL.FTZ R50, R13, R7 ;  /* 0x000000070d327220 */ /* 0x000fe40000410000 */
[----:B------:R-:W-:Y:S02]  /*5b70*/  FADD.FTZ R13, -R108, R24 ;  /* 0x000000186c0d7221 */ /* 0x000fe40000010100 */
[----:B------:R-:W-:Y:S02]  /*5b80*/  FMUL.FTZ R5, R5, c[0x0][0x2ec] ;  /* 0x0000bb0005057a20 */ /* 0x000fe40000410000 */
[----:B------:R-:W-:Y:S02]  /*5b90*/  FMUL.FTZ R23, R12, R6 ;  /* 0x000000060c177220 */ /* 0x000fe40000410000 */
[----:B------:R-:W-:Y:S02]  /*5ba0*/  FMUL.FTZ R19, R8, R4 ;  /* 0x0000000408137220 */ /* 0x000fe40000410000 */
[C---:B------:R-:W-:Y:S02]  /*5bb0*/  FADD.FTZ R12, -R108.reuse, R25 ;  /* 0x000000196c0c7221 */ /* 0x040fe40000010100 */
[C---:B------:R-:W-:Y:S02]  /*5bc0*/  FADD.FTZ R8, -R108.reuse, R29 ;  /* 0x0000001d6c087221 */ /* 0x040fe40000010100 */
[----:B------:R-:W-:Y:S02]  /*5bd0*/  FMUL.FTZ R13, R97, R13 ;  /* 0x0000000d610d7220 */ /* 0x000fe40000410000 */
[----:B------:R-:W-:Y:S01]  /*5be0*/  FFMA.FTZ R4, -R247, R247, 1 ;  /* 0x3f800000f7047423 */ /* 0x000fe200000101f7 */
[----:B------:R1:W5:Y:S01]  /*5bf0*/  LDL.LU R97, [R1+0xb4] ;  /* 0x0000b40001617983 */ /* 0x0003620000300800 */
[----:B------:R-:W-:Y:S02]  /*5c00*/  FMUL.FTZ R20, R9, R5 ;  /* 0x0000000509147220 */ /* 0x000fe40000410000 */
[----:B------:R-:W-:Y:S02]  /*5c10*/  FADD.FTZ R9, -R108, R28 ;  /* 0x0000001c6c097221 */ /* 0x000fe40000010100 */
[----:B------:R-:W-:Y:S02]  /*5c20*/  FMUL.FTZ R12, R96, R12 ;  /* 0x0000000c600c7220 */ /* 0x000fe40000410000 */
[----:B------:R-:W-:Y:S01]  /*5c30*/  FMUL.FTZ R8, R94, R8 ;  /* 0x000000085e087220 */ /* 0x000fe20000410000 */
[----:B------:R1:W5:Y:S01]  /*5c40*/  LDL.LU R96, [R1+0xb0] ;  /* 0x0000b00001607983 */ /* 0x0003620000300800 */
[----:B------:R-:W-:Y:S02]  /*5c50*/  FMUL.FTZ R4, R4, c[0x0][0x2ec] ;  /* 0x0000bb0004047a20 */ /* 0x000fe40000410000 */
[----:B------:R-:W-:Y:S02]  /*5c60*/  FMUL.FTZ R9, R95, R9 ;  /* 0x000000095f097220 */ /* 0x000fe40000410000 */
[----:B------:R-:W-:Y:S01]  /*5c70*/  FFMA.FTZ R6, -R92, R92, 1 ;  /* 0x3f8000005c067423 */ /* 0x000fe2000001015c */
[----:B------:R1:W5:Y:S01]  /*5c80*/  LDL.LU R95, [R1+0xac] ;  /* 0x0000ac00015f7983 */ /* 0x0003620000300800 */
[----:B------:R-:W-:Y:S02]  /*5c90*/  FFMA.FTZ R5, -R248, R248, 1 ;  /* 0x3f800000f8057423 */ /* 0x000fe400000101f8 */
[----:B------:R-:W-:Y:S01]  /*5ca0*/  FMUL.FTZ R18, R8, R4 ;  /* 0x0000000408127220 */ /* 0x000fe20000410000 */
[----:B------:R1:W5:Y:S01]  /*5cb0*/  LDL.LU R94, [R1+0xa8] ;  /* 0x0000a800015e7983 */ /* 0x0003620000300800 */
[----:B------:R-:W-:Y:S02]  /*5cc0*/  FADD.FTZ R8, -R108, R45 ;  /* 0x0000002d6c087221 */ /* 0x000fe40000010100 */
[----:B------:R-:W-:Y:S02]  /*5cd0*/  FFMA.FTZ R4, -R223, R223, 1 ;  /* 0x3f800000df047423 */ /* 0x000fe400000101df */
[----:B------:R-:W-:Y:S02]  /*5ce0*/  FFMA.FTZ R7, -R93, R93, 1 ;  /* 0x3f8000005d077423 */ /* 0x000fe4000001015d */
[----:B------:R-:W-:Y:S01]  /*5cf0*/  FMUL.FTZ R6, R6, c[0x0][0x2ec] ;  /* 0x0000bb0006067a20 */ /* 0x000fe20000410000 */
[----:B------:R1:W5:Y:S01]  /*5d00*/  LDL.LU R93, [R1+0xa4] ;  /* 0x0000a400015d7983 */ /* 0x0003620000300800 */
[----:B------:R-:W-:Y:S02]  /*5d10*/  FMUL.FTZ R5, R5, c[0x0][0x2ec] ;  /* 0x0000bb0005057a20 */ /* 0x000fe40000410000 */
[----:B------:R-:W-:Y:S01]  /*5d20*/  FMUL.FTZ R8, R243, R8 ;  /* 0x00000008f3087220 */ /* 0x000fe20000410000 */
[----:B------:R1:W5:Y:S01]  /*5d30*/  LDL.LU R92, [R1+0xa0] ;  /* 0x0000a000015c7983 */ /* 0x0003620000300800 */
[----:B------:R-:W-:Y:S02]  /*5d40*/  FMUL.FTZ R4, R4, c[0x0][0x2ec] ;  /* 0x0000bb0004047a20 */ /* 0x000fe40000410000 */
[----:B------:R-:W-:Y:S02]  /*5d50*/  FMUL.FTZ R7, R7, c[0x0][0x2ec] ;  /* 0x0000bb0007077a20 */ /* 0x000fe40000410000 */
[----:B------:R-:W-:Y:S02]  /*5d60*/  FMUL.FTZ R22, R12, R6 ;  /* 0x000000060c167220 */ /* 0x000fe40000410000 */
[----:B------:R-:W-:Y:S02]  /*5d70*/  FMUL.FTZ R16, R9, R5 ;  /* 0x0000000509107220 */ /* 0x000fe40000410000 */
[C---:B------:R-:W-:Y:S02]  /*5d80*/  FADD.FTZ R12, -R108.reuse, R41 ;  /* 0x000000296c0c7221 */ /* 0x040fe40000010100 */
[----:B------:R-:W-:Y:S02]  /*5d90*/  FADD.FTZ R9, -R108, R44 ;  /* 0x0000002c6c097221 */ /* 0x000fe40000010100 */
[----:B------:R-:W-:Y:S02]  /*5da0*/  FFMA.FTZ R5, -R224, R224, 1 ;  /* 0x3f800000e0057423 */ /* 0x000fe400000101e0 */
[----:B------:R-:W-:Y:S02]  /*5db0*/  FMUL.FTZ R41, R8, R4 ;  /* 0x0000000408297220 */ /* 0x000fe40000410000 */
[----:B------:R-:W-:Y:S02]  /*5dc0*/  FADD.FTZ R8, -R108, R61 ;  /* 0x0000003d6c087221 */ /* 0x000fe40000010100 */
[----:B------:R-:W-:Y:S02]  /*5dd0*/  FFMA.FTZ R4, -R210, R210, 1 ;  /* 0x3f800000d2047423 */ /* 0x000fe400000101d2 */
[----:B------:R-:W-:Y:S02]  /*5de0*/  FMUL.FTZ R49, R13, R7 ;  /* 0x000000070d317220 */ /* 0x000fe40000410000 */
[----:B------:R-:W-:Y:S02]  /*5df0*/  FADD.FTZ R13, -R108, R40 ;  /* 0x000000286c0d7221 */ /* 0x000fe40000010100 */
[----:B------:R-:W-:Y:S02]  /*5e00*/  FMUL.FTZ R9, R246, R9 ;  /* 0x00000009f6097220 */ /* 0x000fe40000410000 */
        /* <DEDUP_REMOVED lines=21> */
[----:B------:R-:W-:Y:S01]  /*5f60*/  FMUL.FTZ R12, R252, R12 ;  /* 0x0000000cfc0c7220 */ /* 0x000fe20000410000 */
[----:B------:R1:W5:Y:S01]  /*5f70*/  LDL.LU R89, [R1+0x94] ;  /* 0x0000940001597983 */ /* 0x0003620000300800 */
[----:B------:R-:W-:Y:S02]  /*5f80*/  FMUL.FTZ R6, R6, c[0x0][0x2ec] ;  /* 0x0000bb0006067a20 */ /* 0x000fe40000410000 */
[----:B------:R-:W-:Y:S02]  /*5f90*/  FMUL.FTZ R48, R13, R7 ;  /* 0x000000070d307220 */ /* 0x000fe40000410000 */
[----:B------:R-:W-:Y:S02]  /*5fa0*/  FADD.FTZ R13, -R108, R56 ;  /* 0x000000386c0d7221 */ /* 0x000fe40000010100 */
[----:B------:R-:W-:Y:S02]  /*5fb0*/  FFMA.FTZ R7, -R214, R214, 1 ;  /* 0x3f800000d6077423 */ /* 0x000fe400000101d6 */
[----:B------:R-:W-:Y:S02]  /*5fc0*/  FADD.FTZ R8, -R0, R15 ;  /* 0x0000000f00087221 */ /* 0x000fe40000010100 */
[----:B------:R-:W-:Y:S02]  /*5fd0*/  FMUL.FTZ R9, R88, R9 ;  /* 0x0000000958097220 */ /* 0x000fe40000410000 */
[----:B------:R-:W-:Y:S01]  /*5fe0*/  FMUL.FTZ R45, R12, R6 ;  /* 0x000000060c2d7220 */ /* 0x000fe20000410000 */
[----:B------:R1:W5:Y:S01]  /*5ff0*/  LDL.LU R88, [R1+0x90] ;  /* 0x0000900001587983 */ /* 0x0003620000300800 */
[----:B------:R-:W-:Y:S02]  /*6000*/  FADD.FTZ R12, -R108, R57 ;  /* 0x000000396c0c7221 */ /* 0x000fe40000010100 */
        /* <DEDUP_REMOVED lines=18> */
[----:B------:R-:W-:Y:S01]  /*6130*/  FMUL.FTZ R25, R8, R4 ;  /* 0x0000000408197220 */ /* 0x000fe20000410000 */
[----:B------:R1:W5:Y:S01]  /*6140*/  LDL.LU R83, [R1+0x7c] ;  /* 0x00007c0001537983 */ /* 0x0003620000300800 */
[C---:B------:R-:W-:Y:S02]  /*6150*/  FADD.FTZ R8, -R0.reuse, R26 ;  /* 0x0000001a00087221 */ /* 0x040fe40000010100 */
        /* <DEDUP_REMOVED lines=9> */
[----:B------:R-:W-:Y:S01]  /*61f0*/  FMUL.FTZ R7, R7, c[0x0][0x2ec] ;  /* 0x0000bb0007077a20 */ /* 0x000fe20000410000 */
        /* <DEDUP_REMOVED lines=16> */
[C---:B------:R-:W-:Y:S02]  /*6300*/  FADD.FTZ R8, -R0.reuse, R42 ;  /* 0x0000002a00087221 */ /* 0x040fe40000010100 */
[----:B------:R-:W-:Y:S02]  /*6310*/  FADD.FTZ R13, -R0, R43 ;  /* 0x0000002b000d7221 */ /* 0x000fe40000010100 */
[----:B------:R-:W-:Y:S02]  /*6320*/  FMUL.FTZ R8, R74, R8 ;  /* 0x000000084a087220 */ /* 0x000fe40000410000 */
[C---:B------:R-:W-:Y:S01]  /*6330*/  FADD.FTZ R9, -R0.reuse, R46 ;  /* 0x0000002e00097221 */ /* 0x040fe20000010100 */
[----:B------:R1:W5:Y:S01]  /*6340*/  LDL.LU R74, [R1+0x58] ;  /* 0x00005800014a7983 */ /* 0x0003620000300800 */
[----:B------:R-:W-:Y:S02]  /*6350*/  FMUL.FTZ R13, R73, R13 ;  /* 0x0000000d490d7220 */ /* 0x000fe40000410000 */
[----:B------:R-:W-:Y:S01]  /*6360*/  FADD.FTZ R11, -R0, R47 ;  /* 0x0000002f000b7221 */ /* 0x000fe20000010100 */
[----:B------:R1:W5:Y:S01]  /*6370*/  LDL.LU R73, [R1+0x54] ;  /* 0x0000540001497983 */ /* 0x0003620000300800 */
[----:B------:R-:W-:Y:S02]  /*6380*/  FMUL.FTZ R9, R72, R9 ;  /* 0x0000000948097220 */ /* 0x000fe40000410000 */
[----:B------:R-:W-:Y:S01]  /*6390*/  FMUL.FTZ R11, R71, R11 ;  /* 0x0000000b470b7220 */ /* 0x000fe20000410000 */
[----:B------:R1:W5:Y:S01]  /*63a0*/  LDL.LU R72, [R1+0x50] ;  /* 0x0000500001487983 */ /* 0x0003620000300800 */
[----:B------:R-:W-:Y:S02]  /*63b0*/  FMUL.FTZ R6, R6, c[0x0][0x2ec] ;  /* 0x0000bb0006067a20 */ /* 0x000fe40000410000 */
        /* <DEDUP_REMOVED lines=19> */
[----:B------:R-:W-:Y:S02]  /*64f0*/  FFMA.FTZ R5, -R251, R251, 1 ;  /* 0x3f800000fb057423 */ /* 0x000fe400000101fb */
[----:B------:R-:W-:Y:S02]  /*6500*/  FFMA.FTZ R4, -R250, R250, 1 ;  /* 0x3f800000fa047423 */ /* 0x000fe400000101fa */
[----:B------:R-:W-:Y:S02]  /*6510*/  FMUL.FTZ R7, R7, c[0x0][0x2ec] ;  /* 0x0000bb0007077a20 */ /* 0x000fe40000410000 */
[----:B------:R-:W-:Y:S02]  /*6520*/  FMUL.FTZ R6, R6, c[0x0][0x2ec] ;  /* 0x0000bb0006067a20 */ /* 0x000fe40000410000 */
        /* <DEDUP_REMOVED lines=23> */
[----:B------:R-:W-:Y:S02]  /*66a0*/  IMAD.MOV.U32 R6, RZ, RZ, c[0x0][0x194] ;  /* 0x00006500ff067624 */ /* 0x000fe400078e00ff */
[----:B------:R-:W-:Y:S01]  /*66b0*/  IMAD.U32 R0, R5, -0x80, RZ ;  /* 0xffffff8005007824 */ /* 0x000fe200078e00ff */
[----:B------:R-:W-:Y:S04]  /*66c0*/  UISETP.NE.U32.AND UP0, UPT, UR8, 0x1, UPT ;  /* 0x000000010800788c */ /* 0x000fe8000bf05070 */
[C---:B-----5:R-:W-:Y:S01]  /*66d0*/  LEA R4, P0, R0.reuse, R186, 0x1 ;  /* 0x000000ba00047211 */ /* 0x060fe200078008ff */
        /* <DEDUP_REMOVED lines=14> */
.L_x_244:
[----:B-1----:R-:W-:Y:S02]  /*67c0*/  F2FP.PACK_AB R32, R174, R183 ;  /* 0x000000b7ae20723e */ /* 0x002fe400000000ff */
        /* <DEDUP_REMOVED lines=123> */
[----:B------:R-:W2:Y:S01]  /*6f80*/  LDL R42, [R1+0x10] ;  /* 0x00001000012a7983 */ /* 0x000ea20000100800 */
[----:B------:R-:W-:Y:S02]  /*6f90*/  IMAD.MOV.U32 R7, RZ, RZ, c[0x0][0x370] ;  /* 0x0000dc00ff077624 */ /* 0x000fe400078e00ff */
[----:B------:R-:W-:Y:S02]  /*6fa0*/  IMAD.MOV.U32 R8, RZ, RZ, c[0x0][0x374] ;  /* 0x0000dd00ff087624 */ /* 0x000fe400078e00ff */
[C---:B------:R-:W-:Y:S05]  /*6fb0*/  IMAD.U32 R4, R7.reuse, -0x80, RZ ;  /* 0xffffff8007047824 */ /* 0x040fea00078e00ff */
[C---:B------:R-:W-:Y:S04]  /*6fc0*/  LEA R5, P0, R4.reuse, R184, 0x1 ;  /* 0x000000b804057211 */ /* 0x040fe800078008ff */
[----:B------:R-:W-:Y:S02]  /*6fd0*/  LEA.HI.X.SX32 R4, R4, R185, 0x1, P0 ;  /* 0x000000b904047211 */ /* 0x000fe400000f0eff */
[----:B------:R-:W-:Y:S03]  /*6fe0*/  MOV R184, R5 ;  /* 0x0000000500b87202 */ /* 0x000fe60000000f00 */
[----:B------:R-:W-:Y:S01]  /*6ff0*/  IMAD.MOV.U32 R185, RZ, RZ, R4 ;  /* 0x000000ffffb97224 */ /* 0x000fe200078e0004 */
[C---:B------:R-:W-:Y:S04]  /*7000*/  LEA R4, P0, R7.reuse, R184, 0x7 ;  /* 0x000000b807047211 */ /* 0x040fe800078038ff */
[----:B------:R-:W-:Y:S02]  /*7010*/  LEA.HI.X R5, R7, R185, R8, 0x7, P0 ;  /* 0x000000b907057211 */ /* 0x000fe400000f3c08 */
[----:B--2---:R-:W-:Y:S05]  /*7020*/  SHF.L.U32 R6, R42, 0x1, RZ ;  /* 0x000000012a067819 */ /* 0x004fea00000006ff */
[----:B------:R-:W-:Y:S01]  /*7030*/  @!PT LDS RZ, [RZ] ;  /* 0x00000000fffff984 */ /* 0x000fe20000000800 */
[----:B------:R-:W-:Y:S01]  /*7040*/  @!PT LDS RZ, [RZ] ;  /* 0x00000000fffff984 */ /* 0x000fe20000000800 */
[----:B------:R-:W-:Y:S01]  /*7050*/  @!PT LDS RZ, [RZ] ;  /* 0x00000000fffff984 */ /* 0x000fe20000000800 */
[----:B------:R1:W-:Y:S04]  /*7060*/  LDGSTS.E.BYPASS.LTC128B.128 [R6+0x4000], [R184.64] ;  /* 0x04000000b8067fae */ /* 0x0003e8000b901d44 */
[----:B------:R1:W-:Y:S04]  /*7070*/  LDGSTS.E.BYPASS.LTC128B.128 [R6+0x5000], [R4.64] ;  /* 0x0500000004067fae */ /* 0x0003e8000b901d44 */
[----:B------:R-:W0:Y:S02]  /*7080*/  LDGDEPBAR ;  /* 0x00000000000079af */ /* 0x000e240000000000 */
.L_x_245:
[----:B------:R-:W2:Y:S01]  /*7090*/  LDL R57, [R1+0x14] ;  /* 0x0000140001397983 */ /* 0x000ea20000100800 */
[----:B------:R-:W-:Y:S02]  /*70a0*/  ULOP3.LUT UR8, UR6, 0x1, URZ, 0xc0, !UPT ;  /* 0x0000000106087892 */ /* 0x000fe4000f8ec03f */
[----:B------:R-:W-:Y:S01]  /*70b0*/  UISETP.GT.AND UP2, UPT, UR6, UR13, UPT ;  /* 0x0000000d0600728c */ /* 0x000fe2000bf44270 */
[----:B------:R-:W3:Y:S01]  /*70c0*/  LDL R56, [R1+0x28] ;  /* 0x0000280001387983 */ /* 0x000ee20000100800 */
[----:B------:R-:W-:Y:S02]  /*70d0*/  UISETP.NE.U32.AND UP0, UPT, UR8, 0x1, UPT ;  /* 0x000000010800788c */ /* 0x000fe4000bf05070 */
[----:B------:R-:W-:Y:S01]  /*70e0*/  UIADD3 UR6, UR6, -0x1, URZ ;  /* 0xffffffff06067890 */ /* 0x000fe2000fffe03f */
[----:B------:R4:W5:Y:S04]  /*70f0*/  LDL R52, [R1] ;  /* 0x0000000001347983 */ /* 0x0009680000100800 */
[----:B------:R4:W3:Y:S04]  /*7100*/  LDL R53, [R1+0x4] ;  /* 0x0000040001357983 */ /* 0x0008e80000100800 */
[----:B------:R4:W4:Y:S04]  /*7110*/  LDL R54, [R1+0x8] ;  /* 0x0000080001367983 */ /* 0x0009280000100800 */
        /* <DEDUP_REMOVED lines=45> */
[C---:B-1----:R-:W-:Y:S08]  /*73f0*/  HMMA.16816.F32 R8, R32.reuse, R40, R8 ;  /* 0x000000282008723c */ /* 0x042ff00000001808 */
[-C--:B------:R-:W-:Y:S01]  /*7400*/  HMMA.16816.F32 R12, R32, R42.reuse, R12 ;  /* 0x0000002a200c723c */ /* 0x080fe2000000180c */
[----:B------:R-:W1:Y:S03]  /*7410*/  LDSM.16.M88.4 R32, [R152+0x6000] ;  /* 0x006000009820783b */ /* 0x000e660000000200 */
[----:B------:R-:W-:Y:S04]  /*7420*/  IMAD.U32 R0, RZ, RZ, UR27 ;  /* 0x0000001bff007e24 */ /* 0x000fe8000f8e00ff */
[----:B------:R-:W-:Y:S08]  /*7430*/  HMMA.16816.F32 R16, R36, R42, R16 ;  /* 0x0000002a2410723c */ /* 0x000ff00000001810 */
[-C--:B------:R-:W-:Y:S08]  /*7440*/  HMMA.16816.F32 R4, R20, R48.reuse, R4 ;  /* 0x000000301404723c */ /* 0x080ff00000001804 */
[C---:B------:R-:W-:Y:S08]  /*7450*/  HMMA.16816.F32 R8, R44.reuse, R48, R8 ;  /* 0x000000302c08723c */ /* 0x040ff00000001808 */
[-C--:B------:R-:W-:Y:S08]  /*7460*/  HMMA.16816.F32 R12, R44, R50.reuse, R12 ;  /* 0x000000322c0c723c */ /* 0x080ff0000000180c */
[----:B------:R-:W-:Y:S07]  /*7470*/  HMMA.16816.F32 R16, R20, R50, R16 ;  /* 0x000000321410723c */ /* 0x000fee0000001810 */
[----:B------:R-:W-:Y:S01]  /*7480*/  IMAD.U32 R22, RZ, RZ, UR28 ;  /* 0x0000001cff167e24 */ /* 0x000fe2000f8e00ff */
[-C--:B--2---:R-:W-:Y:S01]  /*7490*/  HMMA.16816.F32 R4, R24, R28.reuse, R4 ;  /* 0x0000001c1804723c */ /* 0x084fe20000001804 */
[----:B------:R-:W-:Y:S04]  /*74a0*/  IMAD.U32 R23, RZ, RZ, UR28 ;  /* 0x0000001cff177e24 */ /* 0x000fe8000f8e00ff */
[-C--:B------:R-:W-:Y:S03]  /*74b0*/  LEA R22, P1, R22, R164.reuse, 0x2 ;  /* 0x000000a416167211 */ /* 0x080fe600078210ff */
[C---:B-1----:R-:W-:Y:S04]  /*74c0*/  HMMA.16816.F32 R8, R32.reuse, R28, R8 ;  /* 0x0000001c2008723c */ /* 0x042fe80000001808 */
[----:B------:R-:W-:Y:S01]  /*74d0*/  @P2 IADD3 R20, P0, R57, UR10, RZ ;  /* 0x0000000a39142c10 */ /* 0x000fe2000ff1e0ff */
[----:B------:R-:W-:Y:S01]  /*74e0*/  @UP3 UIADD3 UR10, UP1, UR10, -0x200, URZ ;  /* 0xfffffe000a0a3890 */ /* 0x000fe2000ff3e03f */
[-C--:B------:R-:W-:Y:S01]  /*74f0*/  LEA.HI.X.SX32 R23, R23, R165.reuse, 0x2, P1 ;  /* 0x000000a517177211 */ /* 0x080fe200008f16ff */
[----:B------:R-:W-:Y:S01]  /*7500*/  IMAD.U32 R28, RZ, RZ, UR27 ;  /* 0x0000001bff1c7e24 */ /* 0x000fe2000f8e00ff */
[-C--:B------:R-:W-:Y:S01]  /*7510*/  HMMA.16816.F32 R12, R32, R30.reuse, R12 ;  /* 0x0000001e200c723c */ /* 0x080fe2000000180c */
[----:B------:R-:W-:Y:S03]  /*7520*/  LDSM.16.MT88.4 R32, [R2+0xd000] ;  /* 0x00d000000220783b */ /* 0x000fe60000004200 */
[----:B---3--:R-:W-:Y:S01]  /*7530*/  @P2 IADD3.X R21, R56, UR9, RZ, P0, !PT ;  /* 0x0000000938152c10 */ /* 0x008fe200087fe4ff */
[----:B------:R-:W-:Y:S01]  /*7540*/  @UP3 UIADD3.X UR9, UR9, -0x1, URZ, UP1, !UPT ;  /* 0xffffffff09093890 */ /* 0x000fe20008ffe43f */
[-C--:B------:R-:W-:Y:S02]  /*7550*/  LEA R28, P0, R28, R164.reuse, 0x2 ;  /* 0x000000a41c1c7211 */ /* 0x080fe400078010ff */
[----:B------:R-:W-:Y:S01]  /*7560*/  HMMA.16816.F32 R16, R24, R30, R16 ;  /* 0x0000001e1810723c */ /* 0x000fe20000001810 */
[----:B-----5:R1:W2:Y:S03]  /*7570*/  @P2 LDG.E R52, [R20.64+0x120] ;  /* 0x0001200414342981 */ /* 0x0202a6000c1e1900 */
[-C--:B------:R-:W-:Y:S01]  /*7580*/  LEA.HI.X.SX32 R29, R0, R165.reuse, 0x2, P0 ;  /* 0x000000a5001d7211 */ /* 0x080fe200000f16ff */
[----:B------:R1:W3:Y:S01]  /*7590*/  @P2 LDG.E R53, [R20.64+0x100] ;  /* 0x0001000414352981 */ /* 0x0002e2000c1e1900 */
[----:B------:R-:W-:Y:S02]  /*75a0*/  IMAD.U32 R0, RZ, RZ, UR26 ;  /* 0x0000001aff007e24 */ /* 0x000fe4000f8e00ff */
[----:B------:R-:W-:Y:S01]  /*75b0*/  IMAD.U32 R24, RZ, RZ, UR26 ;  /* 0x0000001aff187e24 */ /* 0x000fe2000f8e00ff */
[----:B----4-:R1:W4:Y:S04]  /*75c0*/  @P2 LDG.E R54, [R20.64+0x20] ;  /* 0x0000200414362981 */ /* 0x010328000c1e1900 */
[----:B------:R1:W5:Y:S01]  /*75d0*/  @P2 LDG.E R55, [R20.64] ;  /* 0x0000000414372981 */ /* 0x000362000c1e1900 */
[-C--:B------:R-:W-:Y:S03]  /*75e0*/  LEA R24, P0, R24, R164.reuse, 0x2 ;  /* 0x000000a418187211 */ /* 0x080fe600078010ff */
[----:B------:R1:W-:Y:S01]  /*75f0*/  RED.E.ADD.F32.FTZ.RN.STRONG.GPU [R164.64], R4 ;  /* 0x00000004a400798e */ /* 0x0003e2000c10e784 */
[-C--:B------:R-:W-:Y:S01]  /*7600*/  LEA.HI.X.SX32 R25, R0, R165.reuse, 0x2, P0 ;  /* 0x000000a500197211 */ /* 0x080fe200000f16ff */
[----:B------:R-:W-:Y:S02]  /*7610*/  IMAD.U32 R0, RZ, RZ, UR23 ;  /* 0x00000017ff007e24 */ /* 0x000fe4000f8e00ff */
[----:B------:R1:W-:Y:S04]  /*7620*/  RED.E.ADD.F32.FTZ.RN.STRONG.GPU [R22.64], R5 ;  /* 0x000000051600798e */ /* 0x0003e8000c10e784 */
[----:B------:R1:W-:Y:S04]  /*7630*/  RED.E.ADD.F32.FTZ.RN.STRONG.GPU [R28.64], R6 ;  /* 0x000000061c00798e */ /* 0x0003e8000c10e784 */
[----:B------:R1:W-:Y:S04]  /*7640*/  RED.E.ADD.F32.FTZ.RN.STRONG.GPU [R24.64], R7 ;  /* 0x000000071800798e */ /* 0x0003e8000c10e784 */
[----:B------:R-:W-:Y:S04]  /*7650*/  LDSM.16.MT88.4 R24, [R2+0xc800] ;  /* 0x00c800000218783b */ /* 0x000fe80000004200 */
[----:B------:R-:W-:Y:S01]  /*7660*/  LDSM.16.MT88.4 R28, [R3+0x800] ;  /* 0x00080000031c783b */ /* 0x000fe20000004200 */
[----:B-1----:R-:W-:Y:S05]  /*7670*/  IMAD.U32 R20, RZ, RZ, UR24 ;  /* 0x00000018ff147e24 */ /* 0x002fea000f8e00ff */
[-C--:B------:R-:W-:Y:S01]  /*7680*/  LEA R20, P1, R20, R164.reuse, 0x2 ;  /* 0x000000a414147211 */ /* 0x080fe200078210ff */
[----:B------:R-:W-:Y:S02]  /*7690*/  IMAD.U32 R4, RZ, RZ, UR23 ;  /* 0x00000017ff047e24 */ /* 0x000fe4000f8e00ff */
[----:B------:R-:W-:Y:S03]  /*76a0*/  IMAD.U32 R22, RZ, RZ, UR25 ;  /* 0x00000019ff167e24 */ /* 0x000fe6000f8e00ff */
[-C--:B------:R-:W-:Y:S01]  /*76b0*/  LEA R4, P0, R4, R164.reuse, 0x2 ;  /* 0x000000a404047211 */ /* 0x080fe200078010ff */
[----:B------:R-:W-:Y:S02]  /*76c0*/  IMAD.U32 R5, RZ, RZ, UR24 ;  /* 0x00000018ff057e24 */ /* 0x000fe4000f8e00ff */
[----:B------:R-:W-:Y:S03]  /*76d0*/  IMAD.U32 R6, RZ, RZ, UR25 ;  /* 0x00000019ff067e24 */ /* 0x000fe6000f8e00ff */
[-C--:B------:R-:W-:Y:S01]  /*76e0*/  LEA.HI.X.SX32 R21, R5, R165.reuse, 0x2, P1 ;  /* 0x000000a505157211 */ /* 0x080fe200008f16ff */
[----:B------:R-:W-:Y:S01]  /*76f0*/  IMAD.U32 R7, RZ, RZ, UR21 ;  /* 0x00000015ff077e24 */ /* 0x000fe2000f8e00ff */
[-C--:B------:R-:W-:Y:S01]  /*7700*/  LEA.HI.X.SX32 R5, R0, R165.reuse, 0x2, P0 ;  /* 0x000000a500057211 */ /* 0x080fe200000f16ff */
[----:B------:R-:W-:Y:S01]  /*7710*/  IMAD.U32 R0, RZ, RZ, UR22 ;  /* 0x00000016ff007e24 */ /* 0x000fe2000f8e00ff */
[----:B--2---:R-:W-:Y:S04]  /*7720*/  @P2 STL [R1], R52 ;  /* 0x0000003401002387 */ /* 0x004fe80000100800 */
[----:B---3--:R-:W-:Y:S04]  /*7730*/  @P2 STL [R1+0x4], R53 ;  /* 0x0000043501002387 */ /* 0x008fe80000100800 */
[----:B----4-:R-:W-:Y:S04]  /*7740*/  @P2 STL [R1+0x8], R54 ;  /* 0x0000083601002387 */ /* 0x010fe80000100800 */
[----:B-----5:R-:W-:Y:S01]  /*7750*/  @P2 STL [R1+0xc], R55 ;  /* 0x00000c3701002387 */ /* 0x020fe20000100800 */
[-C--:B------:R-:W-:Y:S04]  /*7760*/  LEA R22, P2, R22, R164.reuse, 0x2 ;  /* 0x000000a416167211 */ /* 0x080fe800078410ff */
[-C--:B------:R-:W-:Y:S01]  /*7770*/  LEA.HI.X.SX32 R23, R6, R165.reuse, 0x2, P2 ;  /* 0x000000a506177211 */ /* 0x080fe200010f16ff */
[----:B------:R-:W-:Y:S04]  /*7780*/  IMAD.U32 R6, RZ, RZ, UR20 ;  /* 0x00000014ff067e24 */ /* 0x000fe8000f8e00ff */
[----:B------:R1:W-:Y:S01]  /*7790*/  RED.E.ADD.F32.FTZ.RN.STRONG.GPU [R22.64], R8 ;  /* 0x000000081600798e */ /* 0x0003e2000c10e784 */
[-C--:B------:R-:W-:Y:S03]  /*77a0*/  LEA R6, P1, R6, R164.reuse, 0x2 ;  /* 0x000000a406067211 */ /* 0x080fe600078210ff */
[----:B------:R2:W-:Y:S04]  /*77b0*/  RED.E.ADD.F32.FTZ.RN.STRONG.GPU [R20.64], R9 ;  /* 0x000000091400798e */ /* 0x0005e8000c10e784 */
[----:B------:R3:W-:Y:S01]  /*77c0*/  RED.E.ADD.F32.FTZ.RN.STRONG.GPU [R4.64], R10 ;  /* 0x0000000a0400798e */ /* 0x0007e2000c10e784 */
[----:B-1----:R-:W-:Y:S02]  /*77d0*/  IMAD.U32 R8, RZ, RZ, UR21 ;  /* 0x00000015ff087e24 */ /* 0x002fe4000f8e00ff */
[----:B--2---:R-:W-:Y:S03]  /*77e0*/  IMAD.U32 R20, RZ, RZ, UR22 ;  /* 0x00000016ff147e24 */ /* 0x004fe6000f8e00ff */
[-C--:B------:R-:W-:Y:S01]  /*77f0*/  LEA R8, P2, R8, R164.reuse, 0x2 ;  /* 0x000000a408087211 */ /* 0x080fe200078410ff */
[----:B---3--:R-:W-:Y:S01]  /*7800*/  IMAD.U32 R5, RZ, RZ, UR20 ;  /* 0x00000014ff057e24 */ /* 0x008fe2000f8e00ff */
[-C--:B------:R-:W-:Y:S01]  /*7810*/  LEA R20, P0, R20, R164.reuse, 0x2 ;  /* 0x000000a414147211 */ /* 0x080fe200078010ff */
[----:B------:R-:W-:Y:S01]  /*7820*/  IMAD.U32 R4, RZ, RZ, UR19 ;  /* 0x00000013ff047e24 */ /* 0x000fe2000f8e00ff */
[-C--:B------:R-:W-:Y:S01]  /*7830*/  LEA.HI.X.SX32 R9, R7, R165.reuse, 0x2, P2 ;  /* 0x000000a507097211 */ /* 0x080fe200010f16ff */
[----:B------:R-:W-:Y:S01]  /*7840*/  IMAD.U32 R10, RZ, RZ, UR17 ;  /* 0x00000011ff0a7e24 */ /* 0x000fe2000f8e00ff */
[-C--:B------:R-:W-:Y:S01]  /*7850*/  LEA.HI.X.SX32 R21, R0, R165.reuse, 0x2, P0 ;  /* 0x000000a500157211 */ /* 0x080fe200000f16ff */
[----:B------:R-:W-:Y:S01]  /*7860*/  IMAD.U32 R0, RZ, RZ, UR19 ;  /* 0x00000013ff007e24 */ /* 0x000fe2000f8e00ff */
[-C--:B------:R-:W-:Y:S02]  /*7870*/  LEA.HI.X.SX32 R7, R5, R165.reuse, 0x2, P1 ;  /* 0x000000a505077211 */ /* 0x080fe400008f16ff */
[-C--:B------:R-:W-:Y:S01]  /*7880*/  LEA R4, P0, R4, R164.reuse, 0x2 ;  /* 0x000000a404047211 */ /* 0x080fe200078010ff */
[----:B------:R1:W-:Y:S01]  /*7890*/  RED.E.ADD.F32.FTZ.RN.STRONG.GPU [R20.64], R11 ;  /* 0x0000000b1400798e */ /* 0x0003e2000c10e784 */
[-C--:B------:R-:W-:Y:S02]  /*78a0*/  LEA R10, P3, R10, R164.reuse, 0x2 ;  /* 0x000000a40a0a7211 */ /* 0x080fe400078610ff */
[-C--:B------:R-:W-:Y:S01]  /*78b0*/  LEA.HI.X.SX32 R5, R0, R165.reuse, 0x2, P0 ;  /* 0x000000a500057211 */ /* 0x080fe200000f16ff */
[----:B------:R2:W-:Y:S01]  /*78c0*/  RED.E.ADD.F32.FTZ.RN.STRONG.GPU [R8.64], R16 ;  /* 0x000000100800798e */ /* 0x0005e2000c10e784 */
[----:B------:R-:W-:Y:S03]  /*78d0*/  IMAD.U32 R0, RZ, RZ, UR18 ;  /* 0x00000012ff007e24 */ /* 0x000fe6000f8e00ff */
[----:B------:R3:W-:Y:S04]  /*78e0*/  RED.E.ADD.F32.FTZ.RN.STRONG.GPU [R6.64], R17 ;  /* 0x000000110600798e */ /* 0x0007e8000c10e784 */
[----:B------:R4:W-:Y:S04]  /*78f0*/  RED.E.ADD.F32.FTZ.RN.STRONG.GPU [R4.64], R18 ;  /* 0x000000120400798e */ /* 0x0009e8000c10e784 */
[----:B------:R-:W-:Y:S01]  /*7900*/  LDSM.16.MT88.4 R20, [R3+0x400] ;  /* 0x000400000314783b */ /* 0x000fe20000004200 */
[----:B-1----:R-:W-:Y:S02]  /*7910*/  IMAD.U32 R11, RZ, RZ, UR17 ;  /* 0x00000011ff0b7e24 */ /* 0x002fe4000f8e00ff */
[----:B--2---:R-:W-:Y:S03]  /*7920*/  IMAD.U32 R16, RZ, RZ, UR18 ;  /* 0x00000012ff107e24 */ /* 0x004fe6000f8e00ff */
[-C--:B------:R-:W-:Y:S01]  /*7930*/  LEA.HI.X.SX32 R11, R11, R165.reuse, 0x2, P3 ;  /* 0x000000a50b0b7211 */ /* 0x080fe200018f16ff */
[----:B------:R-:W-:Y:S02]  /*7940*/  IMAD.U32 R8, RZ, RZ, UR16 ;  /* 0x00000010ff087e24 */ /* 0x000fe4000f8e00ff */
[----:B---3--:R-:W-:Y:S01]  /*7950*/  IMAD.U32 R6, RZ, RZ, UR15 ;  /* 0x0000000fff067e24 */ /* 0x008fe2000f8e00ff */
[-C--:B------:R-:W-:Y:S01]  /*7960*/  LEA R16, P0, R16, R164.reuse, 0x2 ;  /* 0x000000a410107211 */ /* 0x080fe200078010ff */
[----:B------:R-:W-:Y:S01]  /*7970*/  IMAD.U32 R9, RZ, RZ, UR16 ;  /* 0x00000010ff097e24 */ /* 0x000fe2000f8e00ff */
[-C--:B------:R-:W-:Y:S01]  /*7980*/  LEA R8, P2, R8, R164.reuse, 0x2 ;  /* 0x000000a408087211 */ /* 0x080fe200078410ff */
[----:B----4-:R-:W-:Y:S01]  /*7990*/  IMAD.U32 R4, RZ, RZ, UR14 ;  /* 0x0000000eff047e24 */ /* 0x010fe2000f8e00ff */
[-C--:B------:R-:W-:Y:S01]  /*79a0*/  LEA.HI.X.SX32 R17, R0, R165.reuse, 0x2, P0 ;  /* 0x000000a500117211 */ /* 0x080fe200000f16ff */
[----:B------:R-:W-:Y:S01]  /*79b0*/  IMAD.U32 R7, RZ, RZ, UR15 ;  /* 0x0000000fff077e24 */ /* 0x000fe2000f8e00ff */
[-C--:B------:R-:W-:Y:S01]  /*79c0*/  LEA R6, P1, R6, R164.reuse, 0x2 ;  /* 0x000000a406067211 */ /* 0x080fe200078210ff */
[----:B------:R-:W-:Y:S01]  /*79d0*/  IMAD.U32 R5, RZ, RZ, UR14 ;  /* 0x0000000eff057e24 */ /* 0x000fe2000f8e00ff */
[-C--:B------:R-:W-:Y:S01]  /*79e0*/  LEA.HI.X.SX32 R9, R9, R165.reuse, 0x2, P2 ;  /* 0x000000a509097211 */ /* 0x080fe200010f16ff */
[----:B------:R-:W-:Y:S01]  /*79f0*/  RED.E.ADD.F32.FTZ.RN.STRONG.GPU [R16.64], R19 ;  /* 0x000000131000798e */ /* 0x000fe2000c10e784 */
[----:B------:R-:W-:Y:S02]  /*7a00*/  LEA R4, P0, R4, R164, 0x2 ;  /* 0x000000a404047211 */ /* 0x000fe400078010ff */
[-C--:B------:R-:W-:Y:S01]  /*7a10*/  LEA.HI.X.SX32 R7, R7, R165.reuse, 0x2, P1 ;  /* 0x000000a507077211 */ /* 0x080fe200008f16ff */
[----:B------:R-:W-:Y:S01]  /*7a20*/  RED.E.ADD.F32.FTZ.RN.STRONG.GPU [R10.64], R12 ;  /* 0x0000000c0a00798e */ /* 0x000fe2000c10e784 */
[----:B------:R-:W-:Y:S02]  /*7a30*/  LEA.HI.X.SX32 R5, R5, R165, 0x2, P0 ;  /* 0x000000a505057211 */ /* 0x000fe400000f16ff */
[----:B------:R-:W-:Y:S01]  /*7a40*/  PLOP3.LUT P1, PT, PT, PT, UP0, 0x80, 0x0 ;  /* 0x000000000000781c */ /* 0x000fe20003f2f008 */
[----:B------:R-:W-:Y:S01]  /*7a50*/  RED.E.ADD.F32.FTZ.RN.STRONG.GPU [R8.64], R13 ;  /* 0x0000000d0800798e */ /* 0x000fe2000c10e784 */
[----:B------:R-:W-:Y:S01]  /*7a60*/  PLOP3.LUT P0, PT, PT, PT, UP2, 0x80, 0x0 ;  /* 0x000000000000781c */ /* 0x000fe20003f0f028 */
[----:B------:R-:W-:Y:S01]  /*7a70*/  @UP3 UIADD3 UR12, UP0, UR12, -0x200, URZ ;  /* 0xfffffe000c0c3890 */ /* 0x000fe2000ff1e03f */
[C---:B------:R-:W-:Y:S01]  /*7a80*/  IADD3 R0, R3.reuse, -0x2000, RZ ;  /* 0xffffe00003007810 */ /* 0x040fe20007ffe0ff */
[----:B------:R-:W-:Y:S02]  /*7a90*/  RED.E.ADD.F32.FTZ.RN.STRONG.GPU [R6.64], R14 ;  /* 0x0000000e0600798e */ /* 0x000fe4000c10e784 */
[----:B------:R-:W-:Y:S02]  /*7aa0*/  @UP3 UIADD3.X UR11, UR11, -0x1, URZ, UP0, !UPT ;  /* 0xffffffff0b0b3890 */ /* 0x000fe400087fe43f */
[----:B------:R-:W-:Y:S04]  /*7ab0*/  LDSM.16.MT88.4 R8, [R3] ;  /* 0x000000000308783b */ /* 0x000fe80000004200 */
[----:B------:R-:W-:Y:S01]  /*7ac0*/  RED.E.ADD.F32.FTZ.RN.STRONG.GPU [R4.64], R15 ;  /* 0x0000000f0400798e */ /* 0x000fe2000c10e784 */
[----:B------:R-:W-:Y:S03]  /*7ad0*/  @P1 IADD3 R0, R3, 0x2000, RZ ;  /* 0x0000200003001810 */ /* 0x000fe60007ffe0ff */
[----:B------:R-:W1:Y:S04]  /*7ae0*/  LDSM.16.MT88.4 R4, [R2+0x8000] ;  /* 0x008000000204783b */ /* 0x000e680000004200 */
[----:B------:R-:W2:Y:S04]  /*7af0*/  LDSM.16.MT88.4 R12, [R2+0xc000] ;  /* 0x00c00000020c783b */ /* 0x000ea80000004200 */
[----:B------:R-:W3:Y:S01]  /*7b00*/  LDSM.16.MT88.4 R16, [R2+0x8800] ;  /* 0x008800000210783b */ /* 0x000ee20000004200 */
[-C--:B-1----:R-:W-:Y:S08]  /*7b10*/  HMMA.16816.F32 R84, R4, R8.reuse, R84 ;  /* 0x000000080454723c */ /* 0x082ff00000001854 */
[C---:B--2---:R-:W-:Y:S08]  /*7b20*/  HMMA.16816.F32 R88, R12.reuse, R8, R88 ;  /* 0x000000080c58723c */ /* 0x044ff00000001858 */
[-C--:B------:R-:W-:Y:S01]  /*7b30*/  HMMA.16816.F32 R92, R12, R10.reuse, R92 ;  /* 0x0000000a0c5c723c */ /* 0x080fe2000000185c */
[----:B------:R-:W1:Y:S07]  /*7b40*/  LDSM.16.MT88.4 R12, [R2+0x9000] ;  /* 0x00900000020c783b */ /* 0x000e6e0000004200 */
[----:B------:R-:W-:Y:S01]  /*7b50*/  HMMA.16816.F32 R96, R4, R10, R96 ;  /* 0x0000000a0460723c */ /* 0x000fe20000001860 */
[----:B------:R-:W-:Y:S04]  /*7b60*/  LDSM.16.MT88.4 R4, [R2+0x9800] ;  /* 0x009800000204783b */ /* 0x000fe80000004200 */
[----:B------:R-:W2:Y:S03]  /*7b70*/  LDSM.16.MT88.4 R8, [R3+0xc00] ;  /* 0x000c00000308783b */ /* 0x000ea60000004200 */
[-C--:B---3--:R-:W-:Y:S08]  /*7b80*/  HMMA.16816.F32 R84, R16, R20.reuse, R84 ;  /* 0x000000141054723c */ /* 0x088ff00000001854 */
[C---:B------:R-:W-:Y:S08]  /*7b90*/  HMMA.16816.F32 R88, R24.reuse, R20, R88 ;  /* 0x000000141858723c */ /* 0x040ff00000001858 */
[-C--:B------:R-:W-:Y:S01]  /*7ba0*/  HMMA.16816.F32 R92, R24, R22.reuse, R92 ;  /* 0x00000016185c723c */ /* 0x080fe2000000185c */
[----:B------:R-:W3:Y:S07]  /*7bb0*/  LDSM.16.MT88.4 R24, [R2+0xd800] ;  /* 0x00d800000218783b */ /* 0x000eee0000004200 */
[----:B------:R-:W-:Y:S01]  /*7bc0*/  HMMA.16816.F32 R96, R16, R22, R96 ;  /* 0x000000161060723c */ /* 0x000fe20000001860 */
[----:B------:R-:W-:Y:S04]  /*7bd0*/  LDSM.16.MT88.4 R16, [R2+0xa000] ;  /* 0x00a000000210783b */ /* 0x000fe80000004200 */
[----:B------:R-:W4:Y:S03]  /*7be0*/  LDSM.16.MT88.4 R20, [R3+0x1000] ;  /* 0x001000000314783b */ /* 0x000f260000004200 */
[-C--:B-1----:R-:W-:Y:S08]  /*7bf0*/  HMMA.16816.F32 R84, R12, R28.reuse, R84 ;  /* 0x0000001c0c54723c */ /* 0x082ff00000001854 */
[C---:B------:R-:W-:Y:S08]  /*7c00*/  HMMA.16816.F32 R88, R32.reuse, R28, R88 ;  /* 0x0000001c2058723c */ /* 0x040ff00000001858 */
[-C--:B------:R-:W-:Y:S01]  /*7c10*/  HMMA.16816.F32 R92, R32, R30.reuse, R92 ;  /* 0x0000001e205c723c */ /* 0x080fe2000000185c */
[----:B------:R-:W1:Y:S07]  /*7c20*/  LDSM.16.MT88.4 R32, [R2+0xe000] ;  /* 0x00e000000220783b */ /* 0x000e6e0000004200 */
[----:B------:R-:W-:Y:S01]  /*7c30*/  HMMA.16816.F32 R96, R12, R30, R96 ;  /* 0x0000001e0c60723c */ /* 0x000fe20000001860 */
[----:B------:R-:W-:Y:S04]  /*7c40*/  LDSM.16.MT88.4 R12, [R2+0xa800] ;  /* 0x00a80000020c783b */ /* 0x000fe80000004200 */
[----:B------:R-:W-:Y:S03]  /*7c50*/  LDSM.16.MT88.4 R28, [R2+0xe800] ;  /* 0x00e80000021c783b */ /* 0x000fe60000004200 */
[-C--:B--2---:R-:W-:Y:S08]  /*7c60*/  HMMA.16816.F32 R84, R4, R8.reuse, R84 ;  /* 0x000000080454723c */ /* 0x084ff00000001854 */
[C---:B---3--:R-:W-:Y:S08]  /*7c70*/  HMMA.16816.F32 R88, R24.reuse, R8, R88 ;  /* 0x000000081858723c */ /* 0x048ff00000001858 */
[-C--:B------:R-:W-:Y:S01]  /*7c80*/  HMMA.16816.F32 R92, R24, R10.reuse, R92 ;  /* 0x0000000a185c723c */ /* 0x080fe2000000185c */
[----:B------:R-:W2:Y:S07]  /*7c90*/  LDSM.16.MT88.4 R24, [R3+0x1400] ;  /* 0x001400000318783b */ /* 0x000eae0000004200 */
[----:B------:R-:W-:Y:S01]  /*7ca0*/  HMMA.16816.F32 R96, R4, R10, R96 ;  /* 0x0000000a0460723c */ /* 0x000fe20000001860 */
[----:B------:R-:W-:Y:S04]  /*7cb0*/  LDSM.16.MT88.4 R4, [R2+0xb000] ;  /* 0x00b000000204783b */ /* 0x000fe80000004200 */
[----:B------:R-:W3:Y:S03]  /*7cc0*/  LDSM.16.MT88.4 R8, [R3+0x1800] ;  /* 0x001800000308783b */ /* 0x000ee60000004200 */
[-C--:B----4-:R-:W-:Y:S08]  /*7cd0*/  HMMA.16816.F32 R84, R16, R20.reuse, R84 ;  /* 0x000000141054723c */ /* 0x090ff00000001854 */
[C---:B-1----:R-:W-:Y:S08]  /*7ce0*/  HMMA.16816.F32 R88, R32.reuse, R20, R88 ;  /* 0x000000142058723c */ /* 0x042ff00000001858 */
[-C--:B------:R-:W-:Y:S01]  /*7cf0*/  HMMA.16816.F32 R92, R32, R22.reuse, R92 ;  /* 0x00000016205c723c */ /* 0x080fe2000000185c */
[----:B------:R-:W1:Y:S07]  /*7d00*/  LDSM.16.MT88.4 R32, [R2+0xf000] ;  /* 0x00f000000220783b */ /* 0x000e6e0000004200 */
[----:B------:R-:W-:Y:S01]  /*7d10*/  HMMA.16816.F32 R96, R16, R22, R96 ;  /* 0x000000161060723c */ /* 0x000fe20000001860 */
[----:B------:R-:W-:Y:S04]  /*7d20*/  LDSM.16.MT88.4 R16, [R2+0xb800] ;  /* 0x00b800000210783b */ /* 0x000fe80000004200 */
[----:B------:R4:W5:Y:S03]  /*7d30*/  LDSM.16.MT88.4 R20, [R3+0x1c00] ;  /* 0x001c00000314783b */ /* 0x0009660000004200 */
[-C--:B--2---:R-:W-:Y:S08]  /*7d40*/  HMMA.16816.F32 R84, R12, R24.reuse, R84 ;  /* 0x000000180c54723c */ /* 0x084ff00000001854 */
[C---:B------:R-:W-:Y:S08]  /*7d50*/  HMMA.16816.F32 R88, R28.reuse, R24, R88 ;  /* 0x000000181c58723c */ /* 0x040ff00000001858 */
[-C--:B------:R-:W-:Y:S01]  /*7d60*/  HMMA.16816.F32 R92, R28, R26.reuse, R92 ;  /* 0x0000001a1c5c723c */ /* 0x080fe2000000185c */
[----:B------:R-:W2:Y:S03]  /*7d70*/  LDSM.16.MT88.4 R28, [R2+0xf800] ;  /* 0x00f80000021c783b */ /* 0x000ea60000004200 */
[----:B----4-:R-:W-:Y:S04]  /*7d80*/  IMAD.MOV.U32 R3, RZ, RZ, R0 ;  /* 0x000000ffff037224 */ /* 0x010fe800078e0000 */
[----:B------:R-:W-:Y:S08]  /*7d90*/  HMMA.16816.F32 R96, R12, R26, R96 ;  /* 0x0000001a0c60723c */ /* 0x000ff00000001860 */
[-C--:B---3--:R-:W-:Y:S08]  /*7da0*/  HMMA.16816.F32 R84, R4, R8.reuse, R84 ;  /* 0x000000080454723c */ /* 0x088ff00000001854 */
[C---:B-1----:R-:W-:Y:S08]  /*7db0*/  HMMA.16816.F32 R88, R32.reuse, R8, R88 ;  /* 0x000000082058723c */ /* 0x042ff00000001858 */
[-C--:B------:R-:W-:Y:S08]  /*7dc0*/  HMMA.16816.F32 R92, R32, R10.reuse, R92 ;  /* 0x0000000a205c723c */ /* 0x080ff0000000185c */
[----:B------:R-:W-:Y:S08]  /*7dd0*/  HMMA.16816.F32 R96, R4, R10, R96 ;  /* 0x0000000a0460723c */ /* 0x000ff00000001860 */
[-C--:B-----5:R-:W-:Y:S08]  /*7de0*/  HMMA.16816.F32 R84, R16, R20.reuse, R84 ;  /* 0x000000141054723c */ /* 0x0a0ff00000001854 */
[C---:B--2---:R-:W-:Y:S08]  /*7df0*/  HMMA.16816.F32 R88, R28.reuse, R20, R88 ;  /* 0x000000141c58723c */ /* 0x044ff00000001858 */
[-C--:B------:R-:W-:Y:S08]  /*7e00*/  HMMA.16816.F32 R92, R28, R22.reuse, R92 ;  /* 0x000000161c5c723c */ /* 0x080ff0000000185c */
[----:B------:R-:W-:Y:S01]  /*7e10*/  HMMA.16816.F32 R96, R16, R22, R96 ;  /* 0x000000161060723c */ /* 0x000fe20000001860 */
[----:B------:R-:W-:-:S07]  /*7e20*/  @P0 BRA `(.L_x_246) ;  /* 0xffffa52000000947 */ /* 0x000fce000383ffff */
.L_x_243:
[----:B--234-:R-:W2:Y:S04]  /*7e30*/  LDL R13, [R1+0x2c] ;  /* 0x00002c00010d7983 */ /* 0x01cea80000100800 */
[----:B------:R-:W3:Y:S04]  /*7e40*/  LDL R16, [R1+0x30] ;  /* 0x0000300001107983 */ /* 0x000ee80000100800 */
[----:B------:R-:W4:Y:S04]  /*7e50*/  LDL R15, [R1+0x10] ;  /* 0x00001000010f7983 */ /* 0x000f280000100800 */
[----:B-----5:R-:W1:Y:S01]  /*7e60*/  S2R R11, SR_TID.X ;  /* 0x00000000000b7919 */ /* 0x020e620000002100 */
[----:B------:R-:W-:Y:S01]  /*7e70*/  FMUL.FTZ R84, R84, c[0x0][0x2e0] ;  /* 0x0000b80054547a20 */ /* 0x000fe20000410000 */
[----:B------:R-:W-:Y:S01]  /*7e80*/  F2FP.PACK_AB R68, R69, R68 ;  /* 0x000000444544723e */ /* 0x000fe200000000ff */
[----:B------:R-:W-:-:S02]  /*7e90*/  FMUL.FTZ R7, R85, c[0x0][0x2e0] ;  /* 0x0000b80055077a20 */ /* 0x000fc40000410000 */
[----:B------:R-:W-:Y:S02]  /*7ea0*/  FMUL.FTZ R86, R86, c[0x0][0x2e0] ;  /* 0x0000b80056567a20 */ /* 0x000fe40000410000 */
[----:B------:R-:W-:Y:S02]  /*7eb0*/  FMUL.FTZ R6, R87, c[0x0][0x2e0] ;  /* 0x0000b80057067a20 */ /* 0x000fe40000410000 */
[----:B------:R-:W-:Y:S02]  /*7ec0*/  FMUL.FTZ R96, R96, c[0x0][0x2e0] ;  /* 0x0000b80060607a20 */ /* 0x000fe40000410000 */
[----:B------:R-:W-:Y:S01]  /*7ed0*/  FMUL.FTZ R3, R97, c[0x0][0x2e0] ;  /* 0x0000b80061037a20 */ /* 0x000fe20000410000 */
[----:B------:R-:W2:Y:S01]  /*7ee0*/  S2R R12, SR_CTAID.Y ;  /* 0x00000000000c7919 */ /* 0x000ea20000002600 */
[----:B------:R-:W-:Y:S02]  /*7ef0*/  FMUL.FTZ R98, R98, c[0x0][0x2e0] ;  /* 0x0000b80062627a20 */ /* 0x000fe40000410000 */
[----:B------:R-:W-:Y:S01]  /*7f00*/  FMUL.FTZ R0, R99, c[0x0][0x2e0] ;  /* 0x0000b80063007a20 */ /* 0x000fe20000410000 */
[----:B------:R-:W-:Y:S01]  /*7f10*/  F2FP.PACK_AB R7, R7, R84 ;  /* 0x000000540707723e */ /* 0x000fe200000000ff */
[----:B------:R-:W-:Y:S01]  /*7f20*/  BAR.SYNC.DEFER_BLOCKING 0x0 ;  /* 0x0000000000007b1d */ /* 0x000fe20000010000 */
[----:B------:R-:W-:Y:S01]  /*7f30*/  FMUL.FTZ R88, R88, c[0x0][0x2e0] ;  /* 0x0000b80058587a20 */ /* 0x000fe20000410000 */
[----:B------:R-:W-:Y:S01]  /*7f40*/  F2FP.PACK_AB R6, R6, R86 ;  /* 0x000000560606723e */ /* 0x000fe200000000ff */
[----:B------:R-:W-:Y:S01]  /*7f50*/  FMUL.FTZ R5, R89, c[0x0][0x2e0] ;  /* 0x0000b80059057a20 */ /* 0x000fe20000410000 */
[----:B------:R-:W-:Y:S01]  /*7f60*/  F2FP.PACK_AB R3, R3, R96 ;  /* 0x000000600303723e */ /* 0x000fe200000000ff */
[----:B------:R-:W-:-:S02]  /*7f70*/  FMUL.FTZ R90, R90, c[0x0][0x2e0] ;  /* 0x0000b8005a5a7a20 */ /* 0x000fc40000410000 */
[----:B------:R-:W-:Y:S01]  /*7f80*/  FMUL.FTZ R4, R91, c[0x0][0x2e0] ;  /* 0x0000b8005b047a20 */ /* 0x000fe20000410000 */
[----:B-1----:R-:W-:Y:S01]  /*7f90*/  SHF.R.S32.HI R10, RZ, 0x1f, R11 ;  /* 0x0000001fff0a7819 */ /* 0x002fe2000001140b */
[----:B------:R-:W-:Y:S01]  /*7fa0*/  FMUL.FTZ R92, R92, c[0x0][0x2e0] ;  /* 0x0000b8005c5c7a20 */ /* 0x000fe20000410000 */
[----:B------:R-:W-:Y:S01]  /*7fb0*/  F2FP.PACK_AB R0, R0, R98 ;  /* 0x000000620000723e */ /* 0x000fe200000000ff */
[----:B------:R-:W-:Y:S01]  /*7fc0*/  FMUL.FTZ R9, R93, c[0x0][0x2e0] ;  /* 0x0000b8005d097a20 */ /* 0x000fe20000410000 */
[----:B------:R-:W-:Y:S01]  /*7fd0*/  LEA.HI R10, R10, R11, RZ, 0x2 ;  /* 0x0000000b0a0a7211 */ /* 0x000fe200078f10ff */
[----:B------:R-:W-:Y:S02]  /*7fe0*/  FMUL.FTZ R94, R94, c[0x0][0x2e0] ;  /* 0x0000b8005e5e7a20 */ /* 0x000fe40000410000 */
[----:B------:R-:W-:Y:S01]  /*7ff0*/  FMUL.FTZ R8, R95, c[0x0][0x2e0] ;  /* 0x0000b8005f087a20 */ /* 0x000fe20000410000 */
[----:B------:R-:W-:Y:S02]  /*8000*/  F2FP.PACK_AB R5, R5, R88 ;  /* 0x000000580505723e */ /* 0x000fe400000000ff */
[----:B------:R-:W-:-:S02]  /*8010*/  F2FP.PACK_AB R70, R71, R70 ;  /* 0x000000464746723e */ /* 0x000fc400000000ff */
[----:B------:R-:W-:Y:S02]  /*8020*/  F2FP.PACK_AB R80, R81, R80 ;  /* 0x000000505150723e */ /* 0x000fe400000000ff */
[----:B------:R-:W-:Y:S02]  /*8030*/  F2FP.PACK_AB R82, R83, R82 ;  /* 0x000000525352723e */ /* 0x000fe400000000ff */
[----:B------:R-:W-:Y:S02]  /*8040*/  F2FP.PACK_AB R72, R73, R72 ;  /* 0x000000484948723e */ /* 0x000fe400000000ff */
[----:B------:R-:W-:Y:S02]  /*8050*/  F2FP.PACK_AB R74, R75, R74 ;  /* 0x0000004a4b4a723e */ /* 0x000fe400000000ff */
[----:B------:R-:W-:Y:S02]  /*8060*/  F2FP.PACK_AB R76, R77, R76 ;  /* 0x0000004c4d4c723e */ /* 0x000fe400000000ff */
[----:B------:R-:W-:Y:S01]  /*8070*/  F2FP.PACK_AB R78, R79, R78 ;  /* 0x0000004e4f4e723e */ /* 0x000fe200000000ff */
[----:B------:R-:W1:Y:S01]  /*8080*/  S2R R14, SR_CTAID.Z ;  /* 0x00000000000e7919 */ /* 0x000e620000002700 */
[----:B------:R-:W-:Y:S01]  /*8090*/  F2FP.PACK_AB R4, R4, R90 ;  /* 0x0000005a0404723e */ /* 0x000fe200000000ff */
[----:B------:R-:W-:Y:S01]  /*80a0*/  ULDC.64 UR6, c[0x0][0x3a0] ;  /* 0x0000e80000067ab9 */ /* 0x000fe20000000a00 */
[----:B------:R-:W-:Y:S01]  /*80b0*/  F2FP.PACK_AB R9, R9, R92 ;  /* 0x0000005c0909723e */ /* 0x000fe200000000ff */
[----:B------:R-:W-:Y:S01]  /*80c0*/  ULDC.64 UR8, c[0x0][0x3a8] ;  /* 0x0000ea0000087ab9 */ /* 0x000fe20000000a00 */
[----:B------:R-:W-:Y:S01]  /*80d0*/  F2FP.PACK_AB R8, R8, R94 ;  /* 0x0000005e0808723e */ /* 0x000fe200000000ff */
[----:B------:R-:W-:-:S02]  /*80e0*/  UIMAD UR6, UR32, UR6, URZ ;  /* 0x00000006200672a4 */ /* 0x000fc4000f8e023f */
[----:B------:R-:W-:Y:S02]  /*80f0*/  UIMAD UR32, UR32, UR8, URZ ;  /* 0x00000008202072a4 */ /* 0x000fe4000f8e023f */
[----:B------:R-:W-:Y:S01]  /*8100*/  UIMAD UR6, UR31, UR7, UR6 ;  /* 0x000000071f0672a4 */ /* 0x000fe2000f8e0206 */
[----:B--2---:R-:W-:Y:S04]  /*8110*/  STS [R13], R7 ;  /* 0x000000070d007388 */ /* 0x004fe80000000800 */
[----:B------:R-:W-:Y:S04]  /*8120*/  STS [R13+0x200], R6 ;  /* 0x000200060d007388 */ /* 0x000fe80000000800 */
[----:B---3--:R2:W-:Y:S04]  /*8130*/  STS [R16], R3 ;  /* 0x0000000310007388 */ /* 0x0085e80000000800 */
[----:B------:R3:W-:Y:S04]  /*8140*/  STS [R16+0x200], R0 ;  /* 0x0002000010007388 */ /* 0x0007e80000000800 */
[----:B------:R1:W-:Y:S04]  /*8150*/  STS [R13+0x1000], R5 ;  /* 0x001000050d007388 */ /* 0x0003e80000000800 */
[----:B------:R4:W-:Y:S04]  /*8160*/  STS [R13+0x1200], R4 ;  /* 0x001200040d007388 */ /* 0x0009e80000000800 */
[----:B------:R-:W-:Y:S04]  /*8170*/  STS [R16+0x1000], R9 ;  /* 0x0010000910007388 */ /* 0x000fe80000000800 */
[----:B------:R4:W-:Y:S01]  /*8180*/  STS [R16+0x1200], R8 ;  /* 0x0012000810007388 */ /* 0x0009e20000000800 */
[----:B--2---:R-:W-:-:S02]  /*8190*/  LOP3.LUT R3, R10, 0xfffffffc, RZ, 0xc0, !PT ;  /* 0xfffffffc0a037812 */ /* 0x004fc400078ec0ff */
[----:B---3--:R-:W-:Y:S01]  /*81a0*/  SHF.R.S32.HI R0, RZ, 0x2, R10 ;  /* 0x00000002ff007819 */ /* 0x008fe2000001140a */
[----:B------:R-:W-:Y:S03]  /*81b0*/  STS [R13+0x2000], R68 ;  /* 0x002000440d007388 */ /* 0x000fe60000000800 */
[----:B-1----:R-:W-:Y:S01]  /*81c0*/  SHF.R.S32.HI R5, RZ, 0x1f, R0 ;  /* 0x0000001fff057819 */ /* 0x002fe20000011400 */
[----:B------:R-:W-:Y:S01]  /*81d0*/  STS [R13+0x2200], R70 ;  /* 0x002200460d007388 */ /* 0x000fe20000000800 */
[----:B----4-:R-:W-:-:S03]  /*81e0*/  IADD3 R4, -R3, R11, RZ ;  /* 0x0000000b03047210 */ /* 0x010fc60007ffe1ff */
[----:B------:R-:W-:Y:S01]  /*81f0*/  STS [R16+0x2000], R80 ;  /* 0x0020005010007388 */ /* 0x000fe20000000800 */
[----:B------:R-:W-:-:S03]  /*8200*/  IMAD R3, R5, c[0x0][0x3a0], RZ ;  /* 0x0000e80005037a24 */ /* 0x000fc600078e02ff */
[----:B------:R-:W-:Y:S01]  /*8210*/  STS [R16+0x2200], R82 ;  /* 0x0022005210007388 */ /* 0x000fe20000000800 */
[----:B------:R-:W-:-:S03]  /*8220*/  IMAD R3, R0, c[0x0][0x3a4], R3 ;  /* 0x0000e90000037a24 */ /* 0x000fc600078e0203 */
[----:B------:R-:W-:Y:S01]  /*8230*/  STS [R13+0x3000], R72 ;  /* 0x003000480d007388 */ /* 0x000fe20000000800 */
[----:B------:R-:W-:-:S03]  /*8240*/  IMAD.WIDE.U32 R8, R0, c[0x0][0x3a0], RZ ;  /* 0x0000e80000087a25 */ /* 0x000fc600078e00ff */
[----:B------:R1:W-:Y:S01]  /*8250*/  STS [R13+0x3200], R74 ;  /* 0x0032004a0d007388 */ /* 0x0003e20000000800 */
[----:B------:R-:W-:Y:S01]  /*8260*/  SHF.R.S32.HI R10, RZ, 0x1f, R12 ;  /* 0x0000001fff0a7819 */ /* 0x000fe2000001140c */
[----:B------:R-:W-:Y:S02]  /*8270*/  IMAD R5, R5, c[0x0][0x3a8], RZ ;  /* 0x0000ea0005057a24 */ /* 0x000fe400078e02ff */
[----:B------:R-:W-:Y:S01]  /*8280*/  STS [R16+0x3000], R76 ;  /* 0x0030004c10007388 */ /* 0x000fe20000000800 */
[----:B------:R-:W-:-:S03]  /*8290*/  SHF.L.U32 R4, R4, 0x3, RZ ;  /* 0x0000000304047819 */ /* 0x000fc600000006ff */
[----:B------:R-:W-:Y:S01]  /*82a0*/  STS [R16+0x3200], R78 ;  /* 0x0032004e10007388 */ /* 0x000fe20000000800 */
[----:B------:R-:W-:Y:S02]  /*82b0*/  IMAD.IADD R9, R9, 0x1, R3 ;  /* 0x0000000109097824 */ /* 0x000fe400078e0203 */
[C---:B------:R-:W-:Y:S02]  /*82c0*/  IMAD R3, R0.reuse, c[0x0][0x3ac], R5 ;  /* 0x0000eb0000037a24 */ /* 0x040fe400078e0205 */
[----:B------:R-:W-:Y:S01]  /*82d0*/  IMAD.WIDE.U32 R6, R0, c[0x0][0x3a8], RZ ;  /* 0x0000ea0000067a25 */ /* 0x000fe200078e00ff */
[----:B------:R-:W-:-:S04]  /*82e0*/  SHF.R.S32.HI R5, RZ, 0x1f, R4 ;  /* 0x0000001fff057819 */ /* 0x000fc80000011404 */
[----:B------:R-:W-:Y:S01]  /*82f0*/  IADD3 R7, R7, R3, RZ ;  /* 0x0000000307077210 */ /* 0x000fe20007ffe0ff */
[C---:B-1----:R-:W-:Y:S02]  /*8300*/  IMAD R13, R10.reuse, c[0x0][0x388], RZ ;  /* 0x0000e2000a0d7a24 */ /* 0x042fe400078e02ff */
[----:B------:R-:W-:Y:S01]  /*8310*/  IMAD R10, R10, c[0x0][0x390], RZ ;  /* 0x0000e4000a0a7a24 */ /* 0x000fe200078e02ff */
[----:B------:R-:W-:Y:S01]  /*8320*/  MOV R0, UR31 ;  /* 0x0000001f00007c02 */ /* 0x000fe20008000f00 */
[C---:B------:R-:W-:Y:S02]  /*8330*/  IMAD R13, R12.reuse, c[0x0][0x38c], R13 ;  /* 0x0000e3000c0d7a24 */ /* 0x040fe400078e020d */
[C---:B------:R-:W-:Y:S02]  /*8340*/  IMAD R3, R12.reuse, c[0x0][0x394], R10 ;  /* 0x0000e5000c037a24 */ /* 0x040fe400078e020a */
[----:B------:R-:W-:-:S04]  /*8350*/  IMAD.WIDE.U32 R10, R12, c[0x0][0x388], R4 ;  /* 0x0000e2000c0a7a25 */ /* 0x000fc800078e0004 */
[----:B------:R-:W-:-:S04]  /*8360*/  IMAD.WIDE.U32 R4, R12, c[0x0][0x390], R4 ;  /* 0x0000e4000c047a25 */ /* 0x000fc800078e0004 */
[----:B------:R-:W-:Y:S02]  /*8370*/  IMAD.U32 R12, RZ, RZ, UR31 ;  /* 0x0000001fff0c7e24 */ /* 0x000fe4000f8e00ff */
[----:B------:R-:W-:Y:S02]  /*8380*/  IMAD.IADD R11, R11, 0x1, R13 ;  /* 0x000000010b0b7824 */ /* 0x000fe400078e020d */
[----:B------:R-:W-:-:S04]  /*8390*/  IMAD.WIDE.U32 R12, R12, c[0x0][0x3a0], R8 ;  /* 0x0000e8000c0c7a25 */ /* 0x000fc800078e0008 */
[----:B------:R-:W-:Y:S01]  /*83a0*/  IMAD.WIDE.U32 R8, R0, c[0x0][0x3a8], R6 ;  /* 0x0000ea0000087a25 */ /* 0x000fe200078e0006 */
[----:B------:R-:W-:Y:S01]  /*83b0*/  SHF.L.U32 R0, R15, 0x1, RZ ;  /* 0x000000010f007819 */ /* 0x000fe200000006ff */
[----:B------:R-:W-:Y:S01]  /*83c0*/  BAR.SYNC.DEFER_BLOCKING 0x0 ;  /* 0x0000000000007b1d */ /* 0x000fe20000010000 */
[----:B------:R-:W-:Y:S01]  /*83d0*/  SHF.R.S32.HI R6, RZ, 0x1f, R14 ;  /* 0x0000001fff067819 */ /* 0x000fe2000001140e */
[----:B------:R-:W-:-:S04]  /*83e0*/  IMAD.IADD R5, R5, 0x1, R3 ;  /* 0x0000000105057824 */ /* 0x000fc800078e0203 */
[----:B------:R-:W-:Y:S02]  /*83f0*/  IMAD R3, R6, c[0x0][0x3b8], RZ ;  /* 0x0000ee0006037a24 */ /* 0x000fe400078e02ff */
[----:B------:R-:W-:-:S04]  /*8400*/  IMAD.WIDE.U32 R4, R14, c[0x0][0x3c0], R4 ;  /* 0x0000f0000e047a25 */ /* 0x000fc800078e0004 */
[----:B------:R-:W-:Y:S01]  /*8410*/  IMAD R3, R14, c[0x0][0x3bc], R3 ;  /* 0x0000ef000e037a24 */ /* 0x000fe200078e0203 */
[----:B------:R-:W1:Y:S04]  /*8420*/  LDS.128 R28, [R0+0x6000] ;  /* 0x00600000001c7984 */ /* 0x000e680000000c00 */
[----:B------:R-:W2:Y:S04]  /*8430*/  LDS.128 R24, [R0+0x7000] ;  /* 0x0070000000187984 */ /* 0x000ea80000000c00 */
[----:B------:R-:W3:Y:S04]  /*8440*/  LDS.128 R20, [R0+0x8000] ;  /* 0x0080000000147984 */ /* 0x000ee80000000c00 */
[----:B------:R4:W1:Y:S01]  /*8450*/  LDS.128 R16, [R0+0x9000] ;  /* 0x0090000000107984 */ /* 0x0008620000000c00 */
[----:B------:R-:W-:Y:S01]  /*8460*/  UIMAD UR31, UR31, UR9, UR32 ;  /* 0x000000091f1f72a4 */ /* 0x000fe2000f8e0220 */
[----:B----4-:R-:W-:-:S02]  /*8470*/  IMAD R0, R6, c[0x0][0x3c0], RZ ;  /* 0x0000f00006007a24 */ /* 0x010fc400078e02ff */
[----:B------:R-:W-:-:S04]  /*8480*/  IMAD.WIDE.U32 R6, R14, c[0x0][0x3b8], R10 ;  /* 0x0000ee000e067a25 */ /* 0x000fc800078e000a */
[----:B------:R-:W-:Y:S01]  /*8490*/  IMAD R0, R14, c[0x0][0x3c4], R0 ;  /* 0x0000f1000e007a24 */ /* 0x000fe200078e0200 */
[----:B------:R-:W-:Y:S02]  /*84a0*/  IADD3 R7, R7, R3, RZ ;  /* 0x0000000307077210 */ /* 0x000fe40007ffe0ff */
[----:B------:R-:W-:Y:S01]  /*84b0*/  IADD3 R3, P1, R6, R12, RZ ;  /* 0x0000000c06037210 */ /* 0x000fe20007f3e0ff */
[----:B------:R-:W-:Y:S01]  /*84c0*/  IMAD.IADD R5, R5, 0x1, R0 ;  /* 0x0000000105057824 */ /* 0x000fe200078e0200 */
[----:B------:R-:W-:Y:S02]  /*84d0*/  IADD3 R0, P0, R4, R8, RZ ;  /* 0x0000000804007210 */ /* 0x000fe40007f1e0ff */
[----:B------:R-:W-:Y:S02]  /*84e0*/  IADD3.X R12, R7, UR6, R13, P1, !PT ;  /* 0x00000006070c7c10 */ /* 0x000fe40008ffe40d */
[----:B------:R-:W-:Y:S02]  /*84f0*/  LEA R6, P1, R3, c[0x0][0x340], 0x1 ;  /* 0x0000d00003067a11 */ /* 0x000fe400078208ff */
[----:B------:R-:W-:-:S02]  /*8500*/  IADD3.X R5, R5, UR31, R9, P0, !PT ;  /* 0x0000001f05057c10 */ /* 0x000fc400087fe409 */
[C---:B------:R-:W-:Y:S02]  /*8510*/  LEA R4, P0, R0.reuse, c[0x0][0x348], 0x1 ;  /* 0x0000d20000047a11 */ /* 0x040fe400078008ff */
[----:B------:R-:W-:Y:S02]  /*8520*/  LEA.HI.X R7, R3, c[0x0][0x344], R12, 0x1, P1 ;  /* 0x0000d10003077a11 */ /* 0x000fe400008f0c0c */
[----:B------:R-:W-:Y:S02]  /*8530*/  MOV R3, c[0x0][0x3a0] ;  /* 0x0000e80000037a02 */ /* 0x000fe40000000f00 */
[----:B------:R-:W-:Y:S01]  /*8540*/  LEA.HI.X R5, R0, c[0x0][0x34c], R5, 0x1, P0 ;  /* 0x0000d30000057a11 */ /* 0x000fe200000f0c05 */
[----:B------:R-:W-:Y:S01]  /*8550*/  IMAD.MOV.U32 R0, RZ, RZ, c[0x0][0x3a8] ;  /* 0x0000ea00ff007624 */ /* 0x000fe200078e00ff */
[----:B------:R-:W-:Y:S01]  /*8560*/  MOV R11, c[0x0][0x3a4] ;  /* 0x0000e900000b7a02 */ /* 0x000fe20000000f00 */
[----:B------:R-:W-:Y:S01]  /*8570*/  IMAD.MOV.U32 R9, RZ, RZ, c[0x0][0x3ac] ;  /* 0x0000eb00ff097624 */ /* 0x000fe200078e00ff */
[----:B------:R-:W-:-:S02]  /*8580*/  LEA R10, P1, R3, R6, 0x7 ;  /* 0x00000006030a7211 */ /* 0x000fc400078238ff */
[C---:B------:R-:W-:Y:S02]  /*8590*/  LEA R8, P0, R0.reuse, R4, 0x7 ;  /* 0x0000000400087211 */ /* 0x040fe400078038ff */
[----:B------:R-:W-:Y:S02]  /*85a0*/  LEA.HI.X R11, R3, R7, R11, 0x7, P1 ;  /* 0x00000007030b7211 */ /* 0x000fe400008f3c0b */
[----:B------:R-:W-:Y:S01]  /*85b0*/  LEA.HI.X R9, R0, R5, R9, 0x7, P0 ;  /* 0x0000000500097211 */ /* 0x000fe200000f3c09 */
[----:B-1----:R1:W-:Y:S04]  /*85c0*/  STG.E.128 [R6.64], R28 ;  /* 0x0000001c06007986 */ /* 0x0023e8000c101d04 */
[----:B--2---:R1:W-:Y:S04]  /*85d0*/  STG.E.128 [R10.64], R24 ;  /* 0x000000180a007986 */ /* 0x0043e8000c101d04 */
[----:B---3--:R1:W-:Y:S04]  /*85e0*/  STG.E.128 [R4.64], R20 ;  /* 0x0000001404007986 */ /* 0x0083e8000c101d04 */
[----:B------:R1:W-:Y:S02]  /*85f0*/  STG.E.128 [R8.64], R16 ;  /* 0x0000001008007986 */ /* 0x0003e4000c101d04 */
.L_x_240:
        /* <DEDUP_REMOVED lines=11> */
.L_x_247:
[----:B------:R-:W-:Y:S05]  /*86b0*/  EXIT ;  /* 0x000000000000794d */ /* 0x000fea0003800000 */
.L_x_249:
        /* <DEDUP_REMOVED lines=12> */
.L_x_692:


//--------------------- .text._ZN5flash44flash_bwd_dq_dk_dv_loop_seqk_parallel_kernelI23Flash_bwd_kernel_traitsILi32ELi128ELi128ELi8ELi4ELi4ELi4ELb1ELb0EN7cutlass6half_tE19Flash_kernel_traitsILi32ELi128ELi128ELi8ES3_EELb1ELb1ELb0ELb0ELb0ELb1ELb0EEEvNS_16Flash_bwd_paramsE --------------------------
	.section	.text._ZN5flash44flash_bwd_dq_dk_dv_loop_seqk_parallel_kernelI23Flash_bwd_kernel_traitsILi32ELi128ELi128ELi8ELi4ELi4ELi4ELb1ELb0EN7cutlass6half_tE19Flash_kernel_traitsILi32ELi128ELi128ELi8ES3_EELb1ELb1ELb0ELb0ELb0ELb1ELb0EEEvNS_16Flash_bwd_paramsE,"ax",@progbits
	.sectioninfo	@"SHI_REGISTERS=255"
	.align	128
        .global         _ZN5flash44flash_bwd_dq_dk_dv_loop_seqk_parallel_kernelI23Flash_bwd_kernel_traitsILi32ELi128ELi128ELi8ELi4ELi4ELi4ELb1ELb0EN7cutlass6half_tE19Flash_kernel_traitsILi32ELi128ELi128ELi8ES3_EELb1ELb1ELb0ELb0ELb0ELb1ELb0EEEvNS_16Flash_bwd_paramsE
        .type           _ZN5flash44flash_bwd_dq_dk_dv_loop_seqk_parallel_kernelI23Flash_bwd_kernel_traitsILi32ELi128ELi128ELi8ELi4ELi4ELi4ELb1ELb0EN7cutlass6half_tE19Flash_kernel_traitsILi32ELi128ELi128ELi8ES3_EELb1ELb1ELb0ELb0ELb0ELb1ELb0EEEvNS_16Flash_bwd_paramsE,@function
        .size           _ZN5flash44flash_bwd_dq_dk_dv_loop_seqk_parallel_kernelI23Flash_bwd_kernel_traitsILi32ELi128ELi128ELi8ELi4ELi4ELi4ELb1ELb0EN7cutlass6half_tE19Flash_kernel_traitsILi32ELi128ELi128ELi8ES3_EELb1ELb1ELb0ELb0ELb0ELb1ELb0EEEvNS_16Flash_bwd_paramsE,(.L_x_693 - _ZN5flash44flash_bwd_dq_dk_dv_loop_seqk_parallel_kernelI23Flash_bwd_kernel_traitsILi32ELi128ELi128ELi8ELi4ELi4ELi4ELb1ELb0EN7cutlass6half_tE19Flash_kernel_traitsILi32ELi128ELi128ELi8ES3_EELb1ELb1ELb0ELb0ELb0ELb1ELb0EEEvNS_16Flash_bwd_paramsE)
        .other          _ZN5flash44flash_bwd_dq_dk_dv_loop_seqk_parallel_kernelI23Flash_bwd_kernel_traitsILi32ELi128ELi128ELi8ELi4ELi4ELi4ELb1ELb0EN7cutlass6half_tE19Flash_kernel_traitsILi32ELi128ELi128ELi8ES3_EELb1ELb1ELb0ELb0ELb0ELb1ELb0EEEvNS_16Flash_bwd_paramsE,@"STO_CUDA_ENTRY STV_DEFAULT"
_ZN5flash44flash_bwd_dq_dk_dv_loop_seqk_parallel_kernelI23Flash_bwd_kernel_traitsILi32ELi128ELi128ELi8ELi4ELi4ELi4ELb1ELb0EN7cutlass6half_tE19Flash_kernel_traitsILi32ELi128ELi128ELi8ES3_EELb1ELb1ELb0ELb0ELb0ELb1ELb0EEEvNS_16Flash_bwd_paramsE:
.text._ZN5flash44flash_bwd_dq_dk_dv_loop_seqk_parallel_kernelI23Flash_bwd_kernel_traitsILi32ELi128ELi128ELi8ELi4ELi4ELi4ELb1ELb0EN7cutlass6half_tE19Flash_kernel_traitsILi32ELi128ELi128ELi8ES3_EELb1ELb1ELb0ELb0ELb0ELb1ELb0EEEvNS_16Flash_bwd_paramsE:
        /* <DEDUP_REMOVED lines=26> */
[----:B------:R-:W-:Y:S02]  /*01a0*/  ULDC.U8 UR9, c[0x0][0x3d0] ;  /* 0x0000f40000097ab9 */ /* 0x000fe40000000000 */
[----:B------:R-:W-:Y:S01]  /*01b0*/  ULDC UR15, c[0x0][0x214] ;  /* 0x00008500000f7ab9 */ /* 0x000fe20000000800 */
[----:B-1----:R-:W-:Y:S01]  /*01c0*/  SHF.R.S32.HI R5, RZ, 0x1f, R6 ;  /* 0x0000001fff057819 */ /* 0x002fe20000011406 */
[----:B--2---:R-:W-:-:S02]  /*01d0*/  UIMAD UR19, UR52, UR58, URZ ;  /* 0x0000003a341372a4 */ /* 0x004fc4000f8e023f */
[----:B------:R-:W-:Y:S01]  /*01e0*/  ULDC UR18, c[0x0][0x224] ;  /* 0x0000890000127ab9 */ /* 0x000fe20000000800 */
[CC--:B------:R-:W-:Y:S01]  /*01f0*/  LEA.HI R3, R5.reuse, R6.reuse, RZ, 0x2 ;  /* 0x0000000605037211 */ /* 0x0c0fe200078f10ff */
[----:B------:R-:W-:Y:S01]  /*0200*/  UISETP.NE.AND UP6, UPT, UR9, URZ, UPT ;  /* 0x0000003f0900728c */ /* 0x000fe2000bfc5270 */
[-C--:B------:R-:W-:Y:S01]  /*0210*/  LEA.HI R9, R5, R6.reuse, RZ, 0x5 ;  /* 0x0000000605097211 */ /* 0x080fe200078f28ff */
[----:B------:R-:W-:Y:S01]  /*0220*/  ULDC UR20, c[0x0][0x224] ;  /* 0x0000890000147ab9 */ /* 0x000fe20000000800 */
[----:B------:R-:W-:Y:S01]  /*0230*/  LOP3.LUT R4, R3, 0xfffffffc, RZ, 0xc0, !PT ;  /* 0xfffffffc03047812 */ /* 0x000fe200078ec0ff */
[----:B---3--:R-:W-:Y:S01]  /*0240*/  UIMAD UR5, UR45, UR7, UR52 ;  /* 0x000000072d0572a4 */ /* 0x008fe2000f8e0234 */
[--C-:B------:R-:W-:Y:S01]  /*0250*/  SHF.R.S32.HI R0, RZ, 0x2, R3.reuse ;  /* 0x00000002ff007819 */ /* 0x100fe20000011403 */
[----:B------:R-:W-:Y:S01]  /*0260*/  USHF.R.S32.HI UR7, URZ, 0x1f, UR52 ;  /* 0x0000001f3f077899 */ /* 0x000fe20008011434 */
[CC--:B------:R-:W-:Y:S01]  /*0270*/  LEA.HI R145, R5.reuse, R6.reuse, RZ, 0x3 ;  /* 0x0000000605917211 */ /* 0x0c0fe200078f18ff */
[----:B------:R-:W-:Y:S01]  /*0280*/  IMAD.IADD R12, R6, 0x1, -R4 ;  /* 0x00000001060c7824 */ /* 0x000fe200078e0a04 */
[CC--:B------:R-:W-:Y:S01]  /*0290*/  LEA.HI R250, R5.reuse, R6.reuse, RZ, 0x7 ;  /* 0x0000000605fa7211 */ /* 0x0c0fe200078f38ff */
[----:B------:R-:W-:Y:S01]  /*02a0*/  USHF.L.U32 UR8, UR45, 0x7, URZ ;  /* 0x000000072d087899 */ /* 0x000fe2000800063f */
[----:B------:R-:W-:Y:S01]  /*02b0*/  SHF.R.S32.HI R2, RZ, 0x1f, R3 ;  /* 0x0000001fff027819 */ /* 0x000fe20000011403 */
[----:B------:R-:W-:Y:S01]  /*02c0*/  @UP5 UIMAD UR9, UR45, UR15, URZ ;  /* 0x0000000f2d0952a4 */ /* 0x000fe2000f8e023f */
[----:B------:R-:W-:Y:S01]  /*02d0*/  LEA.HI R5, R5, R6, RZ, 0x4 ;  /* 0x0000000605057211 */ /* 0x000fe200078f20ff */
[----:B------:R-:W-:Y:S01]  /*02e0*/  USHF.R.S32.HI UR6, URZ, 0x1f, UR20 ;  /* 0x0000001f3f067899 */ /* 0x000fe20008011414 */
[----:B------:R-:W-:Y:S01]  /*02f0*/  LOP3.LUT R7, R9, 0xffffffe0, RZ, 0xc0, !PT ;  /* 0xffffffe009077812 */ /* 0x000fe200078ec0ff */
[----:B------:R-:W-:Y:S01]  /*0300*/  ULDC UR16, c[0x0][0x1c0] ;  /* 0x0000700000107ab9 */ /* 0x000fe20000000800 */
[-C--:B------:R-:W-:Y:S01]  /*0310*/  LEA.HI R4, R3, R0.reuse, RZ, 0x1 ;  /* 0x0000000003047211 */ /* 0x080fe200078f08ff */
[----:B------:R-:W-:Y:S01]  /*0320*/  ULDC UR50, c[0x0][0x1c0] ;  /* 0x0000700000327ab9 */ /* 0x000fe20000000800 */
[----:B------:R-:W-:Y:S01]  /*0330*/  LEA.HI R3, R2, R0, RZ, 0x3 ;  /* 0x0000000002037211 */ /* 0x000fe200078f18ff */
[----:B------:R-:W-:Y:S01]  /*0340*/  IMAD.IADD R2, R6, 0x1, -R7 ;  /* 0x0000000106027824 */ /* 0x000fe200078e0a07 */
[----:B------:R-:W-:Y:S01]  /*0350*/  LOP3.LUT R8, R5, 0xfffffff0, RZ, 0xc0, !PT ;  /* 0xfffffff005087812 */ /* 0x000fe200078ec0ff */
[----:B------:R-:W-:Y:S01]  /*0360*/  UIMAD.WIDE UR50, UR58, UR50, URZ ;  /* 0x000000323a3272a5 */ /* 0x000fe2000f8e023f */
[----:B------:R-:W-:Y:S01]  /*0370*/  LOP3.LUT R10, R145, 0xfffffff8, RZ, 0xc0, !PT ;  /* 0xfffffff8910a7812 */ /* 0x000fe200078ec0ff */
[----:B------:R-:W-:Y:S01]  /*0380*/  UIMAD.WIDE.U32 UR60, UR45, UR20, URZ ;  /* 0x000000142d3c72a5 */ /* 0x000fe2000f8e003f */
[----:B------:R-:W-:Y:S01]  /*0390*/  LOP3.LUT R4, R4, 0x7fffffe, RZ, 0xc0, !PT ;  /* 0x07fffffe04047812 */ /* 0x000fe200078ec0ff */
[C---:B------:R-:W-:Y:S01]  /*03a0*/  IMAD.IADD R8, R6.reuse, 0x1, -R8 ;  /* 0x0000000106087824 */ /* 0x040fe200078e0a08 */
[----:B------:R-:W-:Y:S01]  /*03b0*/  LOP3.LUT R3, R3, 0xfffffff8, RZ, 0xc0, !PT ;  /* 0xfffffff803037812 */ /* 0x000fe200078ec0ff */
[----:B------:R-:W-:Y:S01]  /*03c0*/  IMAD.IADD R10, R6, 0x1, -R10 ;  /* 0x00000001060a7824 */ /* 0x000fe200078e0a0a */
[----:B------:R-:W-:Y:S01]  /*03d0*/  SHF.R.S32.HI R6, RZ, 0x1f, R2 ;  /* 0x0000001fff067819 */ /* 0x000fe20000011402 */
[C---:B------:R-:W-:Y:S01]  /*03e0*/  IMAD.IADD R11, R0.reuse, 0x1, -R4 ;  /* 0x00000001000b7824 */ /* 0x040fe200078e0a04 */
[----:B------:R-:W-:Y:S01]  /*03f0*/  SHF.R.S32.HI R4, RZ, 0x1f, R9 ;  /* 0x0000001fff047819 */ /* 0x000fe20000011409 */
[----:B------:R-:W-:Y:S01]  /*0400*/  IMAD.IADD R7, R0, 0x1, -R3 ;  /* 0x0000000100077824 */ /* 0x000fe200078e0a03 */
[----:B------:R-:W-:Y:S01]  /*0410*/  SHF.R.S32.HI R0, RZ, 0x4, R5 ;  /* 0x00000004ff007819 */ /* 0x000fe20000011405 */
[----:B------:R-:W-:Y:S01]  /*0420*/  ULDC UR10, c[0x0][0x1c0] ;  /* 0x00007000000a7ab9 */ /* 0x000fe20000000800 */
[----:B------:R-:W-:Y:S01]  /*0430*/  LEA.HI R243, R6, R2, RZ, 0x2 ;  /* 0x0000000206f37211 */ /* 0x000fe200078f10ff */
[----:B------:R-:W-:Y:S01]  /*0440*/  UIMAD UR58, UR58, UR10, URZ ;  /* 0x0000000a3a3a72a4 */ /* 0x000fe2000f8e023f */
[----:B------:R-:W-:Y:S01]  /*0450*/  SHF.R.S32.HI R6, RZ, 0x3, R145 ;  /* 0x00000003ff067819 */ /* 0x000fe20000011491 */
[----:B------:R-:W-:Y:S01]  /*0460*/  ULDC UR17, c[0x0][0x1c0] ;  /* 0x0000700000117ab9 */ /* 0x000fe20000000800 */
[----:B------:R-:W-:Y:S01]  /*0470*/  LEA.HI R2, R5, R0, RZ, 0x1 ;  /* 0x0000000005027211 */ /* 0x000fe200078f08ff */
[----:B------:R-:W-:Y:S01]  /*0480*/  USHF.L.U32 UR59, UR58, 0x7, URZ ;  /* 0x000000073a3b7899 */ /* 0x000fe2000800063f */
[----:B------:R-:W-:Y:S01]  /*0490*/  SHF.R.S32.HI R5, RZ, 0x5, R9 ;  /* 0x00000005ff057819 */ /* 0x000fe20000011409 */
[----:B------:R-:W-:Y:S01]  /*04a0*/  IMAD.SHL.U32 R6, R6, 0x40, RZ ;  /* 0x0000004006067824 */ /* 0x000fe200078e00ff */
[----:B------:R-:W-:Y:S01]  /*04b0*/  LOP3.LUT R3, R2, 0xfffffffe, RZ, 0xc0, !PT ;  /* 0xfffffffe02037812 */ /* 0x000fe200078ec0ff */
[----:B------:R-:W-:Y:S01]  /*04c0*/  ULDC.64 UR12, c[0x0][0x118] ;  /* 0x00004600000c7ab9 */ /* 0x000fe20000000a00 */
[----:B------:R-:W-:Y:S01]  /*04d0*/  SHF.R.S32.HI R250, RZ, 0x7, R250 ;  /* 0x00000007fffa7819 */ /* 0x000fe200000114fa */
[----:B------:R-:W-:Y:S01]  /*04e0*/  UIMAD.WIDE.U32 UR56, UR50, UR60, URZ ;  /* 0x0000003c323872a5 */ /* 0x000fe2000f8e003f */
[----:B------:R-:W-:Y:S01]  /*04f0*/  LOP3.LUT R2, R6, 0xc0, RZ, 0xc0, !PT ;  /* 0x000000c006027812 */ /* 0x000fe200078ec0ff */
[----:B------:R-:W-:Y:S01]  /*0500*/  IMAD.SHL.U32 R6, R12, 0x8, RZ ;  /* 0x000000080c067824 */ /* 0x000fe200078e00ff */
[C---:B------:R-:W-:Y:S01]  /*0510*/  LOP3.LUT P5, RZ, R7.reuse, 0x2, RZ, 0xc0, !PT ;  /* 0x0000000207ff7812 */ /* 0x040fe200078ac0ff */
[----:B------:R-:W-:Y:S01]  /*0520*/  IMAD.IADD R13, R0, 0x1, -R3 ;  /* 0x00000001000d7824 */ /* 0x000fe200078e0a03 */
[----:B------:R-:W-:Y:S01]  /*0530*/  LEA.HI R0, R4, R5, RZ, 0x2 ;  /* 0x0000000504007211 */ /* 0x000fe200078f10ff */
[----:B------:R-:W-:Y:S01]  /*0540*/  IMAD.U32 R4, RZ, RZ, UR4 ;  /* 0x00000004ff047e24 */ /* 0x000fe2000f8e00ff */
[----:B------:R-:W-:Y:S01]  /*0550*/  LOP3.LUT R3, R2, 0x18, R6, 0xf8, !PT ;  /* 0x0000001802037812 */ /* 0x000fe200078ef806 */
[----:B------:R-:W-:Y:S01]  /*0560*/  ULOP3.LUT UR4, UR52, UR14, URZ, 0x3c, !UPT ;  /* 0x0000000e34047292 */ /* 0x000fe2000f8e3c3f */
[----:B------:R-:W-:Y:S01]  /*0570*/  LOP3.LUT R0, R0, 0xfffffffc, RZ, 0xc0, !PT ;  /* 0xfffffffc00007812 */ /* 0x000fe200078ec0ff */
[----:B------:R-:W-:Y:S01]  /*0580*/  IMAD.SHL.U32 R6, R12, 0x2, RZ ;  /* 0x000000020c067824 */ /* 0x000fe200078e00ff */
[----:B------:R-:W-:Y:S01]  /*0590*/  SHF.R.U32.HI R2, RZ, 0x3, R2 ;  /* 0x00000003ff027819 */ /* 0x000fe20000011602 */
[----:B------:R1:W-:Y:S01]  /*05a0*/  STL [R1+0x30], R4 ;  /* 0x0000300401007387 */ /* 0x0003e20000100800 */
[----:B------:R-:W-:Y:S01]  /*05b0*/  LOP3.LUT P4, RZ, R7, 0x4, RZ, 0xc0, !PT ;  /* 0x0000000407ff7812 */ /* 0x000fe2000788c0ff */
[----:B------:R-:W-:Y:S01]  /*05c0*/  IMAD.IADD R18, R5, 0x1, -R0 ;  /* 0x0000000105127824 */ /* 0x000fe200078e0a00 */
[----:B------:R-:W-:Y:S01]  /*05d0*/  LOP3.LUT R2, R3, R2, RZ, 0x3c, !PT ;  /* 0x0000000203027212 */ /* 0x000fe200078e3cff */
[----:B------:R-:W-:Y:S01]  /*05e0*/  IMAD R0, R5, 0x8, R11 ;  /* 0x0000000805007824 */ /* 0x000fe200078e020b */
[----:B------:R-:W-:Y:S01]  /*05f0*/  LEA.HI R5, R10, R10, RZ, 0x1 ;  /* 0x0000000a0a057211 */ /* 0x000fe200078f08ff */
[----:B------:R-:W-:Y:S01]  /*0600*/  IMAD R234, R250, 0x2000, R6 ;  /* 0x00002000faea7824 */ /* 0x000fe200078e0206 */
[----:B------:R-:W-:Y:S01]  /*0610*/  STL [R1], R18 ;  /* 0x0000001201007387 */ /* 0x000fe20000100800 */
[----:B------:R-:W-:Y:S01]  /*0620*/  IMAD.U32 R252, R0, 0x20, R2 ;  /* 0x0000002000fc7824 */ /* 0x000fe200078e0002 */
[----:B------:R-:W-:Y:S01]  /*0630*/  LOP3.LUT R0, R5, 0x7fffffe, RZ, 0xc0, !PT ;  /* 0x07fffffe05007812 */ /* 0x000fe200078ec0ff */
[----:B------:R-:W-:Y:S01]  /*0640*/  IMAD.U32 R2, RZ, RZ, UR19 ;  /* 0x00000013ff027e24 */ /* 0x000fe2000f8e00ff */
[----:B------:R-:W-:Y:S01]  /*0650*/  SHF.R.S32.HI R11, RZ, 0x1f, R8 ;  /* 0x0000001fff0b7819 */ /* 0x000fe20000011408 */
[----:B------:R-:W-:Y:S01]  /*0660*/  USHF.L.U32 UR35, UR58, 0x3, URZ ;  /* 0x000000033a237899 */ /* 0x000fe2000800063f */
[----:B------:R-:W-:Y:S01]  /*0670*/  SEL R230, R153, 0xffffffe0, !P5 ;  /* 0xffffffe099e67807 */ /* 0x000fe20006800000 */
[----:B------:R-:W-:Y:S01]  /*0680*/  IMAD.IADD R3, R10, 0x1, -R0 ;  /* 0x000000010a037824 */ /* 0x000fe200078e0a00 */
[----:B------:R2:W-:Y:S01]  /*0690*/  STL [R1+0x2c], R2 ;  /* 0x00002c0201007387 */ /* 0x0005e20000100800 */
[-C--:B------:R-:W-:Y:S01]  /*06a0*/  LEA.HI R0, R8, R8.reuse, RZ, 0x1 ;  /* 0x0000000808007211 */ /* 0x080fe200078f08ff */
[----:B------:R-:W-:Y:S01]  /*06b0*/  USHF.L.U32 UR34, UR58, 0x4, URZ ;  /* 0x000000043a227899 */ /* 0x000fe2000800063f */
[----:B------:R-:W-:Y:S01]  /*06c0*/  LEA.HI R11, R11, R8, RZ, 0x3 ;  /* 0x000000080b0b7211 */ /* 0x000fe200078f18ff */
[----:B------:R-:W-:-:S02]  /*06d0*/  UIMAD UR33, UR58, 0x18, URZ ;  /* 0x000000183a2178a4 */ /* 0x000fc4000f8e023f */
[----:B------:R-:W-:Y:S02]  /*06e0*/  USHF.L.U32 UR32, UR58, 0x5, URZ ;  /* 0x000000053a207899 */ /* 0x000fe4000800063f */
[----:B------:R-:W-:Y:S01]  /*06f0*/  UIMAD UR31, UR58, 0x28, URZ ;  /* 0x000000283a1f78a4 */ /* 0x000fe2000f8e023f */
[----:B-1----:R-:W-:Y:S01]  /*0700*/  IMAD.U32 R4, RZ, RZ, UR4 ;  /* 0x00000004ff047e24 */ /* 0x002fe2000f8e00ff */
[----:B------:R-:W-:Y:S02]  /*0710*/  UIMAD UR4, UR45, UR16, UR52 ;  /* 0x000000102d0472a4 */ /* 0x000fe4000f8e0234 */
[----:B------:R-:W-:Y:S02]  /*0720*/  UIMAD UR30, UR58, 0x30, URZ ;  /* 0x000000303a1e78a4 */ /* 0x000fe4000f8e023f */
[----:B------:R1:W-:Y:S01]  /*0730*/  STL [R1+0x28], R4 ;  /* 0x0000280401007387 */ /* 0x0003e20000100800 */
[----:B------:R-:W-:Y:S02]  /*0740*/  USHF.L.U32 UR4, UR4, 0x5, URZ ;  /* 0x0000000504047899 */ /* 0x000fe4000800063f */
[----:B------:R-:W-:-:S02]  /*0750*/  UIMAD UR29, UR58, 0x38, URZ ;  /* 0x000000383a1d78a4 */ /* 0x000fc4000f8e023f */
[----:B------:R-:W-:Y:S02]  /*0760*/  USHF.L.U32 UR28, UR58, 0x6, URZ ;  /* 0x000000063a1c7899 */ /* 0x000fe4000800063f */
[----:B------:R-:W-:Y:S02]  /*0770*/  UIMAD UR27, UR58, 0x48, URZ ;  /* 0x000000483a1b78a4 */ /* 0x000fe4000f8e023f */
[----:B------:R-:W-:Y:S01]  /*0780*/  UIMAD UR26, UR58, 0x50, URZ ;  /* 0x000000503a1a78a4 */ /* 0x000fe2000f8e023f */
[----:B--2---:R-:W-:Y:S01]  /*0790*/  IMAD R2, R250, 0x8, R13 ;  /* 0x00000008fa027824 */ /* 0x004fe200078e020d */
[----:B------:R-:W-:Y:S02]  /*07a0*/  UIMAD UR25, UR58, 0x58, URZ ;  /* 0x000000583a1978a4 */ /* 0x000fe4000f8e023f */
[----:B------:R-:W-:Y:S01]  /*07b0*/  UIMAD UR24, UR58, 0x60, URZ ;  /* 0x000000603a1878a4 */ /* 0x000fe2000f8e023f */
[----:B------:R-:W-:Y:S01]  /*07c0*/  IMAD R17, R2, 0x8, R3 ;  /* 0x0000000802117824 */ /* 0x000fe200078e0203 */
[----:B------:R-:W-:Y:S01]  /*07d0*/  LOP3.LUT R3, R0, 0x7fffffe, RZ, 0xc0, !PT ;  /* 0x07fffffe00037812 */ /* 0x000fe200078ec0ff */
[----:B------:R-:W-:Y:S01]  /*07e0*/  UIMAD UR23, UR58, 0x68, URZ ;  /* 0x000000683a1778a4 */ /* 0x000fe2000f8e023f */
[----:B------:R-:W-:Y:S01]  /*07f0*/  LOP3.LUT R2, R11, 0xfffffff8, RZ, 0xc0, !PT ;  /* 0xfffffff80b027812 */ /* 0x000fe200078ec0ff */
[----:B------:R-:W-:-:S02]  /*0800*/  UIMAD UR22, UR58, 0x70, URZ ;  /* 0x000000703a1678a4 */ /* 0x000fc4000f8e023f */
[C---:B------:R-:W-:Y:S01]  /*0810*/  IMAD.IADD R16, R8.reuse, 0x1, -R3 ;  /* 0x0000000108107824 */ /* 0x040fe200078e0a03 */
[----:B------:R-:W-:Y:S01]  /*0820*/  UIMAD UR21, UR58, 0x78, URZ ;  /* 0x000000783a1578a4 */ /* 0x000fe2000f8e023f */
[----:B------:R-:W-:Y:S01]  /*0830*/  IMAD.IADD R15, R8, 0x1, -R2 ;  /* 0x00000001080f7824 */ /* 0x000fe200078e0a02 */
[C---:B------:R-:W-:Y:S01]  /*0840*/  LOP3.LUT R2, R7.reuse, 0x1, RZ, 0xc0, !PT ;  /* 0x0000000107027812 */ /* 0x040fe200078ec0ff */
[----:B------:R-:W-:Y:S01]  /*0850*/  IMAD.U32 R3, RZ, RZ, UR7 ;  /* 0x00000007ff037e24 */ /* 0x000fe2000f8e00ff */
[--C-:B-1----:R-:W-:Y:S01]  /*0860*/  SHF.R.S32.HI R4, RZ, 0x1, R0.reuse ;  /* 0x00000001ff047819 */ /* 0x102fe20000011400 */
[----:B------:R-:W-:Y:S01]  /*0870*/  USHF.R.S32.HI UR7, URZ, 0x1f, UR45 ;  /* 0x0000001f3f077899 */ /* 0x000fe2000801142d */
[----:B------:R-:W-:Y:S01]  /*0880*/  SHF.R.S32.HI R0, RZ, 0x1f, R0 ;  /* 0x0000001fff007819 */ /* 0x000fe20000011400 */
[----:B------:R-:W-:Y:S01]  /*0890*/  UIADD3 UR20, -UR59, URZ, URZ ;  /* 0x0000003f3b147290 */ /* 0x000fe2000fffe13f */
[----:B------:R-:W-:Y:S01]  /*08a0*/  ISETP.NE.U32.AND P6, PT, R2, 0x1, PT ;  /* 0x000000010200780c */ /* 0x000fe20003fc5070 */
[----:B------:R-:W-:Y:S01]  /*08b0*/  IMAD.U32 R2, RZ, RZ, UR8 ;  /* 0x00000008ff027e24 */ /* 0x000fe2000f8e00ff */
[----:B------:R-:W-:Y:S01]  /*08c0*/  LEA.HI R0, R0, R4, RZ, 0x2 ;  /* 0x0000000400007211 */ /* 0x000fe200078f10ff */
[----:B------:R-:W-:Y:S01]  /*08d0*/  IMAD.SHL.U32 R2, R10, 0x40, RZ ;  /* 0x000000400a027824 */ /* 0x000fe200078e00ff */
[----:B------:R-:W-:Y:S01]  /*08e0*/  LEA.HI R10, R7, R7, RZ, 0x1 ;  /* 0x00000007070a7211 */ /* 0x000fe200078f08ff */
[----:B------:R-:W-:Y:S01]  /*08f0*/  USHF.R.S32.HI UR8, URZ, 0x1f, UR52 ;  /* 0x0000001f3f087899 */ /* 0x000fe20008011434 */
[----:B------:R-:W-:Y:S01]  /*0900*/  LOP3.LUT R0, R0, 0xfffffffc, RZ, 0xc0, !PT ;  /* 0xfffffffc00007812 */ /* 0x000fe200078ec0ff */
[----:B------:R-:W-:Y:S01]  /*0910*/  UMOV UR55, 0xffffe000 ;  /* 0xffffe00000377882 */ /* 0x000fe20000000000 */
[----:B------:R-:W-:-:S02]  /*0920*/  LOP3.LUT R8, R2, 0x1c0, RZ, 0xc0, !PT ;  /* 0x000001c002087812 */ /* 0x000fc400078ec0ff */
[----:B------:R-:W-:Y:S01]  /*0930*/  LOP3.LUT R2, R10, 0x3fffffe, RZ, 0xc0, !PT ;  /* 0x03fffffe0a027812 */ /* 0x000fe200078ec0ff */
[----:B------:R-:W-:Y:S01]  /*0940*/  IMAD.IADD R14, R4, 0x1, -R0 ;  /* 0x00000001040e7824 */ /* 0x000fe200078e0a00 */
[----:B------:R-:W-:Y:S01]  /*0950*/  SEL R228, R228, 0x10, !P6 ;  /* 0x00000010e4e47807 */ /* 0x000fe20007000000 */
[----:B------:R-:W-:Y:S01]  /*0960*/  IMAD.U32 R0, RZ, RZ, UR7 ;  /* 0x00000007ff007e24 */ /* 0x000fe2000f8e00ff */
[----:B------:R-:W-:Y:S01]  /*0970*/  SHF.R.S32.HI R0, RZ, 0x1, R5 ;  /* 0x00000001ff007819 */ /* 0x000fe20000011405 */
[C---:B------:R-:W-:Y:S01]  /*0980*/  IMAD.IADD R12, R7.reuse, 0x1, -R2 ;  /* 0x00000001070c7824 */ /* 0x040fe200078e0a02 */
[----:B------:R-:W-:Y:S01]  /*0990*/  SHF.R.S32.HI R5, RZ, 0x3, R11 ;  /* 0x00000003ff057819 */ /* 0x000fe2000001140b */
[----:B------:R-:W-:Y:S01]  /*09a0*/  IMAD.SHL.U32 R2, R7, 0x40, RZ ;  /* 0x0000004007027824 */ /* 0x000fe200078e00ff */
[C---:B------:R-:W-:Y:S01]  /*09b0*/  LOP3.LUT P0, RZ, R0.reuse, 0x2, RZ, 0xc0, !PT ;  /* 0x0000000200ff7812 */ /* 0x040fe2000780c0ff */
[----:B------:R-:W-:Y:S01]  /*09c0*/  IMAD.SHL.U32 R9, R0, 0x40, RZ ;  /* 0x0000004000097824 */ /* 0x000fe200078e00ff */
[----:B------:R-:W-:Y:S01]  /*09d0*/  @!UP5 UIMAD UR7, UR45, UR17, UR52 ;  /* 0x000000112d07d2a4 */ /* 0x000fe2000f8e0234 */
[----:B------:R-:W-:Y:S01]  /*09e0*/  IMAD.SHL.U32 R0, R18, 0x10, RZ ;  /* 0x0000001012007824 */ /* 0x000fe200078e00ff */
[----:B------:R-:W-:Y:S01]  /*09f0*/  LOP3.LUT R2, R2, 0x1c0, RZ, 0xc0, !PT ;  /* 0x000001c002027812 */ /* 0x000fe200078ec0ff */
[----:B------:R-:W-:Y:S01]  /*0a00*/  IMAD.U32 R3, RZ, RZ, UR8 ;  /* 0x00000008ff037e24 */ /* 0x000fe2000f8e00ff */
[----:B------:R-:W-:Y:S01]  /*0a10*/  UIMAD UR8, UR5, UR18, URZ ;  /* 0x00000012050872a4 */ /* 0x000fe2000f8e023f */
[----:B------:R-:W-:Y:S01]  /*0a20*/  IMAD.SHL.U32 R4, R18, 0x400, RZ ;  /* 0x0000040012047824 */ /* 0x000fe200078e00ff */
[----:B------:R-:W-:Y:S01]  /*0a30*/  LEA.HI.SX32 R243, R243, R0, 0x1e ;  /* 0x00000000f3f37211 */ /* 0x000fe200078ff2ff */
[----:B------:R-:W-:Y:S01]  /*0a40*/  UIMAD UR5, UR6, UR45, URZ ;  /* 0x0000002d060572a4 */ /* 0x000fe2000f8e023f */
[----:B------:R-:W-:Y:S01]  /*0a50*/  LOP3.LUT R3, R8, 0x30, R0, 0xf8, !PT ;  /* 0x0000003008037812 */ /* 0x000fe200078ef800 */
[----:B------:R-:W-:Y:S01]  /*0a60*/  IMAD R147, R5, 0x200, R4 ;  /* 0x0000020005937824 */ /* 0x000fe200078e0204 */
[----:B------:R-:W-:Y:S01]  /*0a70*/  LOP3.LUT R0, R9, 0xc0, RZ, 0xc0, !PT ;  /* 0x000000c009007812 */ /* 0x000fe200078ec0ff */
[----:B------:R-:W-:Y:S01]  /*0a80*/  IMAD R16, R5, 0x8, R16 ;  /* 0x0000000805107824 */ /* 0x000fe200078e0210 */
[--C-:B------:R-:W-:Y:S01]  /*0a90*/  LOP3.LUT R3, R3, 0x8, R145.reuse, 0xf8, !PT ;  /* 0x0000000803037812 */ /* 0x100fe200078ef891 */
[----:B------:R-:W-:Y:S01]  /*0aa0*/  @!UP5 UIMAD UR6, UR7, UR15, URZ ;  /* 0x0000000f0706d2a4 */ /* 0x000fe2000f8e023f */
[----:B------:R-:W-:-:S02]  /*0ab0*/  LOP3.LUT R145, R0, 0x8, R145, 0xf8, !PT ;  /* 0x0000000800917812 */ /* 0x000fc400078ef891 */
[----:B------:R-:W-:Y:S02]  /*0ac0*/  SHF.R.U32.HI R0, RZ, 0x3, R0 ;  /* 0x00000003ff007819 */ /* 0x000fe40000011600 */
[----:B------:R-:W-:Y:S02]  /*0ad0*/  LEA.HI R2, R2, R2, RZ, 0x1d ;  /* 0x0000000202027211 */ /* 0x000fe400078fe8ff */
[----:B------:R-:W-:Y:S01]  /*0ae0*/  LOP3.LUT R145, R145, R0, RZ, 0x3c, !PT ;  /* 0x0000000091917212 */ /* 0x000fe200078e3cff */
[----:B------:R-:W-:Y:S01]  /*0af0*/  IMAD.U32 R0, RZ, RZ, UR9 ;  /* 0x00000009ff007e24 */ /* 0x000fe2000f8e00ff */
[----:B------:R-:W-:Y:S01]  /*0b00*/  IADD3 R234, R2, R234, R4 ;  /* 0x000000ea02ea7210 */ /* 0x000fe20007ffe004 */
[----:B------:R-:W-:Y:S01]  /*0b10*/  IMAD.U32 R4, RZ, RZ, UR8 ;  /* 0x00000008ff047e24 */ /* 0x000fe2000f8e00ff */
[----:B------:R-:W-:Y:S01]  /*0b20*/  SHF.R.U32.HI R2, RZ, 0x3, R8 ;  /* 0x00000003ff027819 */ /* 0x000fe20000011608 */
[----:B------:R-:W-:Y:S01]  /*0b30*/  IMAD.U32 R145, R17, 0x20, R145 ;  /* 0x0000002011917824 */ /* 0x000fe200078e0091 */
[----:B------:R1:W-:Y:S01]  /*0b40*/  STL [R1+0x24], R0 ;  /* 0x0000240001007387 */ /* 0x0003e20000100800 */
[----:B------:R-:W-:Y:S01]  /*0b50*/  IMAD.SHL.U32 R234, R234, 0x2, RZ ;  /* 0x00000002eaea7824 */ /* 0x000fe200078e00ff */
[----:B------:R-:W-:Y:S01]  /*0b60*/  LOP3.LUT R5, R3, R2, RZ, 0x3c, !PT ;  /* 0x0000000203057212 */ /* 0x000fe200078e3cff */
[----:B------:R-:W-:Y:S01]  /*0b70*/  IMAD.SHL.U32 R145, R145, 0x2, RZ ;  /* 0x0000000291917824 */ /* 0x000fe200078e00ff */
[----:B------:R2:W-:Y:S01]  /*0b80*/  STL [R1+0x20], R4 ;  /* 0x0000200401007387 */ /* 0x0005e20000100800 */
[----:B------:R-:W-:Y:S01]  /*0b90*/  SEL R146, R153, 0xffffffe0, !P0 ;  /* 0xffffffe099927807 */ /* 0x000fe20004000000 */
[C---:B------:R-:W-:Y:S01]  /*0ba0*/  IMAD.IADD R233, R234.reuse, 0x1, R228 ;  /* 0x00000001eae97824 */ /* 0x040fe200078e02e4 */
[C---:B------:R-:W-:Y:S01]  /*0bb0*/  IADD3 R229, R234.reuse, 0x40, RZ ;  /* 0x00000040eae57810 */ /* 0x040fe20007ffe0ff */
[C-C-:B------:R-:W-:Y:S01]  /*0bc0*/  IMAD.IADD R235, R234.reuse, 0x1, R230.reuse ;  /* 0x00000001eaeb7824 */ /* 0x140fe200078e02e6 */
[----:B------:R-:W-:Y:S01]  /*0bd0*/  @P4 IADD3 R229, R234, -0x40, RZ ;  /* 0xffffffc0eae54810 */ /* 0x000fe20007ffe0ff */
[----:B------:R-:W-:-:S02]  /*0be0*/  IMAD.IADD R232, R233, 0x1, R230 ;  /* 0x00000001e9e87824 */ /* 0x000fc400078e02e6 */
[----:B------:R-:W-:Y:S02]  /*0bf0*/  IMAD.IADD R146, R145, 0x1, R146 ;  /* 0x0000000191927824 */ /* 0x000fe400078e0292 */
[--C-:B------:R-:W-:Y:S02]  /*0c00*/  IMAD.IADD R228, R228, 0x1, R229.reuse ;  /* 0x00000001e4e47824 */ /* 0x100fe400078e02e5 */
[C---:B------:R-:W-:Y:S02]  /*0c10*/  IMAD.IADD R231, R230.reuse, 0x1, R229 ;  /* 0x00000001e6e77824 */ /* 0x040fe400078e02e5 */
[----:B------:R-:W-:Y:S02]  /*0c20*/  IMAD.IADD R230, R230, 0x1, R228 ;  /* 0x00000001e6e67824 */ /* 0x000fe400078e02e4 */
[----:B-1----:R-:W-:Y:S02]  /*0c30*/  IMAD R0, R18, 0x200, R6 ;  /* 0x0000020012007824 */ /* 0x002fe400078e0206 */
[----:B--2---:R-:W-:Y:S01]  /*0c40*/  IMAD.U32 R4, RZ, RZ, UR5 ;  /* 0x00000005ff047e24 */ /* 0x004fe2000f8e00ff */
[----:B------:R-:W-:Y:S01]  /*0c50*/  UIMAD UR5, UR51, UR60, URZ ;  /* 0x0000003c330572a4 */ /* 0x000fe2000f8e023f */
[----:B------:R-:W-:-:S02]  /*0c60*/  IMAD R12, R12, 0x20, R0 ;  /* 0x000000200c0c7824 */ /* 0x000fc400078e0200 */
[----:B------:R-:W-:Y:S01]  /*0c70*/  IMAD.U32 R0, RZ, RZ, UR4 ;  /* 0x00000004ff007e24 */ /* 0x000fe2000f8e00ff */
[----:B------:R1:W-:Y:S01]  /*0c80*/  STL [R1+0x1c], R4 ;  /* 0x00001c0401007387 */ /* 0x0003e20000100800 */
[----:B------:R-:W-:Y:S01]  /*0c90*/  USHF.R.S32.HI UR4, URZ, 0x1f, UR4 ;  /* 0x0000001f3f047899 */ /* 0x000fe20008011404 */
[----:B------:R-:W-:Y:S01]  /*0ca0*/  IMAD.U32 R2, RZ, RZ, UR5 ;  /* 0x00000005ff027e24 */ /* 0x000fe2000f8e00ff */
[----:B------:R-:W-:Y:S01]  /*0cb0*/  USHF.R.S32.HI UR5, URZ, 0x1f, UR19 ;  /* 0x0000001f3f057899 */ /* 0x000fe20008011413 */
[----:B------:R2:W-:Y:S05]  /*0cc0*/  STL [R1+0x18], R0 ;  /* 0x0000180001007387 */ /* 0x0005ea0000100800 */
[----:B------:R-:W-:Y:S01]  /*0cd0*/  IMAD.U32 R2, RZ, RZ, UR5 ;  /* 0x00000005ff027e24 */ /* 0x000fe2000f8e00ff */
[----:B------:R-:W-:-:S04]  /*0ce0*/  USHF.R.S32.HI UR5, URZ, 0x1f, UR59 ;  /* 0x0000001f3f057899 */ /* 0x000fc8000801143b */
[----:B------:R3:W-:Y:S01]  /*0cf0*/  STL [R1+0x14], R2 ;  /* 0x0000140201007387 */ /* 0x0007e20000100800 */
[----:B-1----:R-:W-:Y:S01]  /*0d00*/  IMAD.SHL.U32 R4, R13, 0x10, RZ ;  /* 0x000000100d047824 */ /* 0x002fe200078e00ff */
[----:B--2---:R-:W-:-:S04]  /*0d10*/  SHF.R.S32.HI R0, RZ, 0x1, R10 ;  /* 0x00000001ff007819 */ /* 0x004fc8000001140a */
[C---:B------:R-:W-:Y:S01]  /*0d20*/  LOP3.LUT P3, RZ, R0.reuse, 0x2, RZ, 0xc0, !PT ;  /* 0x0000000200ff7812 */ /* 0x040fe2000786c0ff */
[----:B------:R-:W-:-:S03]  /*0d30*/  IMAD.SHL.U32 R0, R0, 0x40, RZ ;  /* 0x0000004000007824 */ /* 0x000fc600078e00ff */
[----:B------:R-:W-:Y:S01]  /*0d40*/  R2P PR, R15, 0x6 ;  /* 0x000000060f007804 */ /* 0x000fe20000000000 */
[----:B---3--:R-:W-:Y:S01]  /*0d50*/  IMAD.SHL.U32 R2, R250, 0x8, RZ ;  /* 0x00000008fa027824 */ /* 0x008fe200078e00ff */
[----:B------:R-:W-:-:S03]  /*0d60*/  LOP3.LUT R0, R0, 0xc0, RZ, 0xc0, !PT ;  /* 0x000000c000007812 */ /* 0x000fc600078ec0ff */
[----:B------:R-:W-:Y:S02]  /*0d70*/  SEL R148, R148, 0xffffffc0, !P2 ;  /* 0xffffffc094947807 */ /* 0x000fe40005000000 */
[----:B------:R-:W-:Y:S02]  /*0d80*/  LOP3.LUT R2, R2, 0x8, RZ, 0xc0, !PT ;  /* 0x0000000802027812 */ /* 0x000fe400078ec0ff */
[----:B------:R-:W-:Y:S02]  /*0d90*/  SHF.R.U32.HI R3, RZ, 0x3, R0 ;  /* 0x00000003ff037819 */ /* 0x000fe40000011600 */
[----:B------:R-:W-:Y:S02]  /*0da0*/  LOP3.LUT R7, R2, 0x10, R4, 0xf8, !PT ;  /* 0x0000001002077812 */ /* 0x000fe400078ef804 */
[----:B------:R-:W-:Y:S01]  /*0db0*/  LOP3.LUT R8, R3, R0, R2, 0x1e, !PT ;  /* 0x0000000003087212 */ /* 0x000fe200078e1e02 */
[----:B------:R-:W-:Y:S01]  /*0dc0*/  IMAD.SHL.U32 R0, R15, 0x40, RZ ;  /* 0x000000400f007824 */ /* 0x000fe200078e00ff */
[C---:B------:R-:W-:Y:S01]  /*0dd0*/  LOP3.LUT P0, RZ, R14.reuse, 0x2, RZ, 0xc0, !PT ;  /* 0x000000020eff7812 */ /* 0x040fe2000780c0ff */
[----:B------:R-:W-:-:S02]  /*0de0*/  IMAD.SHL.U32 R2, R14, 0x40, RZ ;  /* 0x000000400e027824 */ /* 0x000fc400078e00ff */
[C---:B------:R-:W-:Y:S01]  /*0df0*/  IMAD R3, R13.reuse, 0x200, R5 ;  /* 0x000002000d037824 */ /* 0x040fe200078e0205 */
        /* <DEDUP_REMOVED lines=13> */
[----:B------:R-:W-:Y:S01]  /*0ed0*/  IMAD.IADD R147, R147, 0x1, R6 ;  /* 0x0000000193937824 */ /* 0x000fe200078e0206 */
[----:B------:R-:W-:Y:S01]  /*0ee0*/  SEL R153, R153, 0xffffffe0, !P0 ;  /* 0xffffffe099997807 */ /* 0x000fe20004000000 */
        /* <DEDUP_REMOVED lines=20> */
.L_x_278:
        /* <DEDUP_REMOVED lines=53> */
.L_x_250:
        /* <DEDUP_REMOVED lines=13> */
[----:B------:R-:W-:Y:S02]  /*1450*/  @!UP2 USEL UR5, URZ, UR7, !UP0 ;  /* 0x000000073f05a287 */ /* 0x000fe4000c000000 */
[----:B------:R-:W-:Y:S01]  /*1460*/  USHF.L.U32 UR37, UR11, 0x7, URZ ;  /* 0x000000070b257899 */ /* 0x000fe2000800063f */
[----:B--2---:R-:W1:Y:S02]  /*1470*/  @P0 R2UR UR9, R0 ;  /* 0x00000000000903c2 */ /* 0x004e6400000e0000 */
[----:B-1----:R-:W-:Y:S02]  /*1480*/  @UP2 UIADD3 UR9, UR9, -UR36, URZ ;  /* 0x8000002409092290 */ /* 0x002fe4000fffe03f */
[----:B------:R-:W-:-:S04]  /*1490*/  @!UP2 UIADD3 UR9, UR5, UR6, -UR36 ;  /* 0x000000060509a290 */ /* 0x000fc8000fffe824 */
        /* <DEDUP_REMOVED lines=41> */
.L_x_252:
        /* <DEDUP_REMOVED lines=18> */
.L_x_253:
        /* <DEDUP_REMOVED lines=12> */
[----:B------:R-:W-:Y:S01]  /*1910*/  UIMAD UR10, UR51, UR60, URZ ;  /* 0x0000003c330a72a4 */ /* 0x000fe2000f8e023f */
[----:B------:R-:W-:Y:S01]  /*1920*/  IABS R7, c[0x0][0x1c8] ;  /* 0x0000720000077a13 */ /* 0x000fe20000000000 */
[----:B------:R-:W-:-:S03]  /*1930*/  ULDC.64 UR14, c[0x0][0x3d8] ;  /* 0x0000f600000e7ab9 */ /* 0x000fc60000000a00 */
[----:B------:R-:W-:Y:S02]  /*1940*/  @!UP2 UMOV UR38, UR6 ;  /* 0x000000060026ac82 */ /* 0x000fe40008000000 */
[----:B------:R-:W-:Y:S01]  /*1950*/  @!UP2 UIADD3 UR39, UR7, UR8, URZ ;  /* 0x000000080727a290 */ /* 0x000fe2000fffe03f */
[----:B--2---:R1:W2:Y:S02]  /*1960*/  R2UR UR17, R0 ;  /* 0x00000000001173c2 */ /* 0x0042a400000e0000 */
[----:B-1----:R-:W5:Y:S01]  /*1970*/  LDL R0, [R1+0x24] ;  /* 0x0000240001007983 */ /* 0x002f620000100800 */
[----:B--2---:R-:W-:-:S04]  /*1980*/  UIMAD UR6, UR54, UR16, UR17 ;  /* 0x00000010360672a4 */ /* 0x004fc8000f8e0211 */
[----:B------:R-:W-:-:S04]  /*1990*/  UIADD3 UR6, UR61, UR6, URZ ;  /* 0x000000063d067290 */ /* 0x000fc8000fffe03f */
[----:B------:R-:W-:Y:S01]  /*19a0*/  UIMAD UR6, UR50, UR6, UR10 ;  /* 0x00000006320672a4 */ /* 0x000fe2000f8e020a */
[----:B------:R-:W1:Y:S08]  /*19b0*/  S2UR UR10, SR_CTAID.X ;  /* 0x00000000000a79c3 */ /* 0x000e700000002500 */
[----:B---3--:R2:W3:Y:S01]  /*19c0*/  R2UR UR41, R4 ;  /* 0x00000000042973c2 */ /* 0x0084e200000e0000 */
[----:B------:R-:W-:-:S02]  /*19d0*/  UIADD3 UR16, UR57, UR6, URZ ;  /* 0x0000000639107290 */ /* 0x000fc4000fffe03f */
[----:B------:R-:W-:Y:S02]  /*19e0*/  UIMAD UR8, UR51, UR4, URZ ;  /* 0x00000004330872a4 */ /* 0x000fe4000f8e023f */
[----:B------:R-:W-:Y:S01]  /*19f0*/  UIMAD.WIDE.U32 UR6, UR50, UR4, URZ ;  /* 0x00000004320672a5 */ /* 0x000fe2000f8e003f */
[----:B--2---:R-:W2:Y:S03]  /*1a00*/  I2F.RP R4, R7 ;  /* 0x0000000700047306 */ /* 0x004ea60000209400 */
[----:B------:R-:W-:Y:S02]  /*1a10*/  @UP2 UIADD3 UR16, UR7, UR8, URZ ;  /* 0x0000000807102290 */ /* 0x000fe4000fffe03f */
[----:B------:R-:W-:Y:S02]  /*1a20*/  USEL UR17, UR56, UR6, !UP2 ;  /* 0x0000000638117287 */ /* 0x000fe4000d000000 */
[----:B-1----:R-:W-:Y:S01]  /*1a30*/  UIMAD.WIDE.U32 UR6, UR10, UR14, URZ ;  /* 0x0000000e0a0672a5 */ /* 0x002fe2000f8e003f */
[----:B--2---:R-:W1:Y:S03]  /*1a40*/  MUFU.RCP R4, R4 ;  /* 0x0000000400047308 */ /* 0x004e660000001000 */
[----:B------:R-:W-:-:S02]  /*1a50*/  UIMAD UR14, UR10, UR15, UR7 ;  /* 0x0000000f0a0e72a4 */ /* 0x000fc4000f8e0207 */
[----:B------:R-:W-:Y:S02]  /*1a60*/  USEL UR15, UR6, URZ, UP6 ;  /* 0x0000003f060f7287 */ /* 0x000fe4000b000000 */
[----:B------:R-:W-:Y:S02]  /*1a70*/  USHF.L.U64.HI UR6, UR45, 0x7, UR54 ;  /* 0x000000072d067899 */ /* 0x000fe40008010236 */
[----:B------:R-:W-:Y:S02]  /*1a80*/  USHF.L.U32 UR10, UR45, 0x7, URZ ;  /* 0x000000072d0a7899 */ /* 0x000fe4000800063f */
[----:B------:R-:W-:Y:S02]  /*1a90*/  USEL UR7, UR6, URZ, UP1 ;  /* 0x0000003f06077287 */ /* 0x000fe40008800000 */
[----:B------:R-:W-:Y:S01]  /*1aa0*/  USEL UR6, UR10, URZ, UP1 ;  /* 0x0000003f0a067287 */ /* 0x000fe20008800000 */
[----:B-1----:R-:W-:-:S03]  /*1ab0*/  IADD3 R4, R4, 0xffffffe, RZ ;  /* 0x0ffffffe04047810 */ /* 0x002fc60007ffe0ff */
[----:B------:R-:W-:Y:S01]  /*1ac0*/  UIADD3 UR6, UP1, UR5, UR6, URZ ;  /* 0x0000000605067290 */ /* 0x000fe2000ff3e03f */
[----:B------:R1:W2:Y:S03]  /*1ad0*/  F2I.FTZ.U32.TRUNC.NTZ R5, R4 ;  /* 0x0000000400057305 */ /* 0x0002a6000021f000 */
[----:B------:R-:W-:Y:S02]  /*1ae0*/  UIADD3.X UR8, UR42, UR7, URZ, UP1, !UPT ;  /* 0x000000072a087290 */ /* 0x000fe40008ffe43f */
[----:B------:R-:W-:-:S04]  /*1af0*/  UIMAD UR7, UR51, UR6, URZ ;  /* 0x00000006330772a4 */ /* 0x000fc8000f8e023f */
[----:B------:R-:W-:Y:S01]  /*1b00*/  UIMAD UR10, UR50, UR8, UR7 ;  /* 0x00000008320a72a4 */ /* 0x000fe2000f8e0207 */
[----:B----4-:R4:W2:Y:S01]  /*1b10*/  R2UR UR19, R3 ;  /* 0x00000000031373c2 */ /* 0x0108a200000e0000 */
[----:B-1----:R-:W-:Y:S01]  /*1b20*/  IMAD.MOV.U32 R4, RZ, RZ, RZ ;  /* 0x000000ffff047224 */ /* 0x002fe200078e00ff */
[----:B----4-:R-:W-:Y:S02]  /*1b30*/  IABS R3, UR52 ;  /* 0x0000003400037c13 */ /* 0x010fe40008000000 */
[----:B------:R-:W-:Y:S01]  /*1b40*/  ISETP.NE.AND P2, PT, RZ, c[0x0][0x1c8], PT ;  /* 0x00007200ff007a0c */ /* 0x000fe20003f45270 */
[----:B------:R-:W-:-:S03]  /*1b50*/  USEL UR14, UR14, URZ, UP6 ;  /* 0x0000003f0e0e7287 */ /* 0x000fc6000b000000 */
[----:B-----5:R2:W1:Y:S02]  /*1b60*/  R2UR UR7, R0 ;  /* 0x00000000000773c2 */ /* 0x02046400000e0000 */
[----:B--2---:R-:W-:-:S04]  /*1b70*/  IMAD.MOV R0, RZ, RZ, -R5 ;  /* 0x000000ffff007224 */ /* 0x004fc800078e0a05 */
        /* <DEDUP_REMOVED lines=10> */
[----:B---3--:R-:W-:Y:S01]  /*1c20*/  ISETP.LE.AND P1, PT, RZ, UR41, PT ;  /* 0x00000029ff007c0c */ /* 0x008fe2000bf23270 */
[----:B-1----:R-:W-:-:S10]  /*1c30*/  @UP5 USEL UR7, UR7, UR4, !UP2 ;  /* 0x0000000407075287 */ /* 0x002fd4000d000000 */
[----:B------:R-:W-:Y:S01]  /*1c40*/  @P3 IADD3 R6, R6, 0x1, RZ ;  /* 0x0000000106063810 */ /* 0x000fe20007ffe0ff */
[----:B------:R-:W-:-:S04]  /*1c50*/  ULDC UR41, c[0x0][0x234] ;  /* 0x00008d0000297ab9 */ /* 0x000fc80000000800 */
[----:B------:R-:W-:Y:S01]  /*1c60*/  @!P1 IMAD.MOV R6, RZ, RZ, -R6 ;  /* 0x000000ffff069224 */ /* 0x000fe200078e0a06 */
[----:B------:R-:W-:Y:S01]  /*1c70*/  PLOP3.LUT P1, PT, PT, PT, UP5, 0x80, 0x0 ;  /* 0x000000000000781c */ /* 0x000fe20003f2f058 */
[----:B------:R-:W-:Y:S02]  /*1c80*/  @UP5 UIMAD UR8, UR52, UR41, UR7 ;  /* 0x00000029340852a4 */ /* 0x000fe4000f8e0207 */
[----:B------:R-:W-:Y:S01]  /*1c90*/  UIMAD.WIDE.U32 UR6, UR50, UR6, URZ ;  /* 0x00000006320672a5 */ /* 0x000fe2000f8e003f */
[----:B------:R-:W-:Y:S01]  /*1ca0*/  @!P2 LOP3.LUT R6, RZ, c[0x0][0x1c8], RZ, 0x33, !PT ;  /* 0x00007200ff06aa12 */ /* 0x000fe200078e33ff */
[----:B------:R-:W-:Y:S02]  /*1cb0*/  USHF.R.S32.HI UR41, URZ, 0x1f, UR37 ;  /* 0x0000001f3f297899 */ /* 0x000fe40008011425 */
[----:B------:R-:W-:Y:S02]  /*1cc0*/  UIADD3 UR10, UR7, UR10, URZ ;  /* 0x0000000a070a7290 */ /* 0x000fe4000fffe03f */
[----:B------:R-:W-:Y:S01]  /*1cd0*/  @!UP5 UMOV UR8, UR19 ;  /* 0x000000130008dc82 */ /* 0x000fe20008000000 */
[----:B------:R-:W-:-:S03]  /*1ce0*/  SHF.R.S32.HI R20, RZ, 0x1f, R6 ;  /* 0x0000001fff147819 */ /* 0x000fc60000011406 */
[----:B------:R-:W-:Y:S05]  /*1cf0*/  @!P1 BRA `(.L_x_254) ;  /* 0x0000008000009947 */ /* 0x000fea0003800000 */
[----:B------:R-:W2:Y:S01]  /*1d00*/  LDL R8, [R1+0x30] ;  /* 0x0000300001087983 */ /* 0x000ea20000100800 */
[----:B------:R-:W-:Y:S02]  /*1d10*/  ULDC UR52, c[0x0][0x224] ;  /* 0x0000890000347ab9 */ /* 0x000fe40000000800 */
[----:B------:R-:W-:Y:S02]  /*1d20*/  @!UP2 UIMAD UR4, UR45, UR52, URZ ;  /* 0x000000342d04a2a4 */ /* 0x000fe4000f8e023f */
[----:B------:R-:W1:Y:S02]  /*1d30*/  S2UR UR52, SR_CTAID.Z ;  /* 0x00000000003479c3 */ /* 0x000e640000002700 */
[----:B------:R-:W-:-:S06]  /*1d40*/  ULEA UR4, UR45, UR4, 0x7 ;  /* 0x000000042d047291 */ /* 0x000fcc000f8e383f */
[----:B--2---:R-:W1:Y:S02]  /*1d50*/  R2UR UR19, R8 ;  /* 0x00000000081373c2 */ /* 0x004e6400000e0000 */
[----:B-1----:R-:W-:Y:S01]  /*1d60*/  UIMAD UR4, UR19, UR52, UR4 ;  /* 0x00000034130472a4 */ /* 0x002fe2000f8e0204 */
[----:B------:R-:W-:Y:S05]  /*1d70*/  BRA `(.L_x_255) ;  /* 0x0000003000007947 */ /* 0x000fea0003800000 */
.L_x_254:
[----:B------:R-:W2:Y:S02]  /*1d80*/  LDL R0, [R1+0x20] ;  /* 0x0000200001007983 */ /* 0x000ea40000100800 */
[----:B--2---:R1:W2:Y:S01]  /*1d90*/  R2UR UR4, R0 ;  /* 0x00000000000473c2 */ /* 0x0042a200000e0000 */
[----:B------:R-:W-:-:S07]  /*1da0*/  DEPBAR.LE SB1, 0x0, {2} ;  /* 0x000090040000791a */ /* 0x000fce0000000000 */
.L_x_255:
[----:B------:R-:W2:Y:S04]  /*1db0*/  LDL R3, [R1+0x2c] ;  /* 0x00002c0001037983 */ /* 0x000ea80000100800 */
[----:B------:R-:W3:Y:S01]  /*1dc0*/  LDL R0, [R1+0x14] ;  /* 0x0000140001007983 */ /* 0x000ee20000100800 */
[----:B------:R-:W-:Y:S01]  /*1dd0*/  USHF.R.S32.HI UR7, URZ, 0x1f, UR59 ;  /* 0x0000001f3f077899 */ /* 0x000fe2000801143b */
[----:B------:R-:W-:Y:S01]  /*1de0*/  IMAD.U32 R12, RZ, RZ, UR5 ;  /* 0x00000005ff0c7e24 */ /* 0x000fe2000f8e00ff */
[----:B------:R-:W-:Y:S01]  /*1df0*/  UIADD3 UR4, UR5, UR4, URZ ;  /* 0x0000000405047290 */ /* 0x000fe2000fffe03f */
[----:B------:R-:W1:Y:S01]  /*1e00*/  S2R R13, SR_TID.X ;  /* 0x00000000000d7919 */ /* 0x000e620000002100 */
[----:B------:R-:W-:Y:S01]  /*1e10*/  UIADD3 UR8, UR5, UR8, URZ ;  /* 0x0000000805087290 */ /* 0x000fe2000fffe03f */
[----:B------:R-:W-:Y:S01]  /*1e20*/  BSSY B1, `(.L_x_251) ;  /* 0x0000809000017945 */ /* 0x000fe20003800000 */
[----:B-1----:R-:W-:-:S04]  /*1e30*/  SHF.R.S32.HI R14, RZ, 0x1f, R13 ;  /* 0x0000001fff0e7819 */ /* 0x002fc8000001140d */
[----:B------:R-:W-:Y:S01]  /*1e40*/  LEA.HI R4, R14, R13, RZ, 0x2 ;  /* 0x0000000d0e047211 */ /* 0x000fe200078f10ff */
[----:B--2---:R-:W1:Y:S02]  /*1e50*/  R2UR UR19, R3 ;  /* 0x00000000031373c2 */ /* 0x004e6400000e0000 */
[----:B-1----:R-:W-:-:S04]  /*1e60*/  UIADD3 UR6, UP4, UP3, UR6, UR59, UR19 ;  /* 0x0000003b06067290 */ /* 0x002fc8000fb9e013 */
[----:B------:R-:W-:Y:S02]  /*1e70*/  UIADD3 UR19, UP2, UP1, UR15, UR6, UR17 ;  /* 0x000000060f137290 */ /* 0x000fe4000f95e011 */
[----:B------:R-:W-:-:S05]  /*1e80*/  USHF.R.S32.HI UR17, URZ, 0x1f, UR52 ;  /* 0x0000001f3f117899 */ /* 0x000fca0008011434 */
[----:B---3--:R1:W2:Y:S02]  /*1e90*/  R2UR UR6, R0 ;  /* 0x00000000000673c2 */ /* 0x0082a400000e0000 */
[----:B-1----:R-:W-:Y:S01]  /*1ea0*/  SHF.R.S32.HI R0, RZ, 0x2, R4 ;  /* 0x00000002ff007819 */ /* 0x002fe20000011404 */
[----:B--2---:R-:W-:Y:S01]  /*1eb0*/  UIADD3.X UR6, UR10, UR7, UR6, UP4, UP3 ;  /* 0x000000070a067290 */ /* 0x004fe2000a7e6406 */
[----:B------:R-:W-:Y:S02]  /*1ec0*/  LOP3.LUT R4, R4, 0xfffffffc, RZ, 0xc0, !PT ;  /* 0xfffffffc04047812 */ /* 0x000fe400078ec0ff */
[----:B------:R-:W-:Y:S01]  /*1ed0*/  SHF.R.S32.HI R21, RZ, 0x1f, R0 ;  /* 0x0000001fff157819 */ /* 0x000fe20000011400 */
[----:B------:R-:W-:Y:S01]  /*1ee0*/  UIADD3.X UR15, UR14, UR6, UR16, UP2, UP1 ;  /* 0x000000060e0f7290 */ /* 0x000fe200097e2410 */
[----:B------:R-:W-:Y:S01]  /*1ef0*/  IADD3 R3, P1, R0, UR5, RZ ;  /* 0x0000000500037c10 */ /* 0x000fe2000ff3e0ff */
[----:B------:R-:W-:Y:S01]  /*1f00*/  IMAD.IADD R4, R13, 0x1, -R4 ;  /* 0x000000010d047824 */ /* 0x000fe200078e0a04 */
[----:B------:R-:W-:-:S02]  /*1f10*/  ULDC.64 UR6, c[0x0][0x1a8] ;  /* 0x00006a0000067ab9 */ /* 0x000fc40000000a00 */
[----:B------:R-:W-:Y:S01]  /*1f20*/  UIMAD UR6, UR17, UR6, URZ ;  /* 0x00000006110672a4 */ /* 0x000fe2000f8e023f */
[----:B------:R-:W-:Y:S01]  /*1f30*/  IMAD.SHL.U32 R4, R4, 0x8, RZ ;  /* 0x0000000804047824 */ /* 0x000fe200078e00ff */
[----:B------:R-:W-:Y:S02]  /*1f40*/  IADD3.X R7, R21, UR42, RZ, P1, !PT ;  /* 0x0000002a15077c10 */ /* 0x000fe40008ffe4ff */
[----:B------:R-:W-:Y:S02]  /*1f50*/  UIMAD UR14, UR52, UR7, UR6 ;  /* 0x00000007340e72a4 */ /* 0x000fe4000f8e0206 */
[--C-:B------:R-:W-:Y:S01]  /*1f60*/  SHF.R.S32.HI R5, RZ, 0x1f, R4.reuse ;  /* 0x0000001fff057819 */ /* 0x100fe20000011404 */
[----:B------:R-:W-:Y:S01]  /*1f70*/  ULDC.64 UR6, c[0x0][0x378] ;  /* 0x0000de0000067ab9 */ /* 0x000fe20000000a00 */
[----:B------:R-:W-:Y:S01]  /*1f80*/  IMAD R7, R7, c[0x0][0x190], RZ ;  /* 0x0000640007077a24 */ /* 0x000fe200078e02ff */
[----:B------:R-:W-:Y:S02]  /*1f90*/  UIMAD UR6, UR17, UR6, URZ ;  /* 0x00000006110672a4 */ /* 0x000fe4000f8e023f */
[----:B------:R-:W-:Y:S01]  /*1fa0*/  IMAD.WIDE.U32 R8, R3, c[0x0][0x190], R4 ;  /* 0x0000640003087a25 */ /* 0x000fe200078e0004 */
[----:B------:R-:W-:-:S02]  /*1fb0*/  ULDC.64 UR16, c[0x0][0x3c8] ;  /* 0x0000f20000107ab9 */ /* 0x000fc40000000a00 */
[----:B------:R-:W-:Y:S01]  /*1fc0*/  UIMAD UR10, UR52, UR7, UR6 ;  /* 0x00000007340a72a4 */ /* 0x000fe2000f8e0206 */
[----:B------:R-:W-:Y:S01]  /*1fd0*/  IMAD R3, R3, c[0x0][0x194], R7 ;  /* 0x0000650003037a24 */ /* 0x000fe200078e0207 */
[----:B------:R-:W-:Y:S01]  /*1fe0*/  IADD3 R10, P1, R8, UR53, RZ ;  /* 0x00000035080a7c10 */ /* 0x000fe2000ff3e0ff */
[----:B------:R-:W-:Y:S01]  /*1ff0*/  ULDC.64 UR6, c[0x0][0x370] ;  /* 0x0000dc0000067ab9 */ /* 0x000fe20000000a00 */
[----:B------:R-:W-:Y:S01]  /*2000*/  IADD3 R8, P2, R4, UR38, RZ ;  /* 0x0000002604087c10 */ /* 0x000fe2000ff5e0ff */
[----:B------:R-:W-:Y:S01]  /*2010*/  UIMAD UR6, UR42, UR6, URZ ;  /* 0x000000062a0672a4 */ /* 0x000fe2000f8e023f */
[----:B------:R-:W-:Y:S02]  /*2020*/  IADD3.X R11, R9, UR48, R3, P1, !PT ;  /* 0x00000030090b7c10 */ /* 0x000fe40008ffe403 */
[----:B------:R-:W-:Y:S01]  /*2030*/  LEA.HI R3, R14, R13, RZ, 0x5 ;  /* 0x0000000d0e037211 */ /* 0x000fe200078f28ff */
[----:B------:R-:W-:Y:S01]  /*2040*/  UMOV UR42, 0x4 ;  /* 0x00000004002a7882 */ /* 0x000fe20000000000 */
[----:B------:R-:W-:Y:S01]  /*2050*/  IADD3.X R9, R5, UR39, RZ, P2, !PT ;  /* 0x0000002705097c10 */ /* 0x000fe200097fe4ff */
[----:B------:R-:W-:Y:S01]  /*2060*/  UIMAD UR6, UR5, UR7, UR6 ;  /* 0x00000007050672a4 */ /* 0x000fe2000f8e0206 */
[----:B------:R-:W-:Y:S01]  /*2070*/  LOP3.LUT R19, R3, 0xffffffe0, RZ, 0xc0, !PT ;  /* 0xffffffe003137812 */ /* 0x000fe200078ec0ff */
[----:B------:R-:W-:Y:S01]  /*2080*/  UIMAD.WIDE UR4, UR4, UR42, UR16 ;  /* 0x0000002a040472a5 */ /* 0x000fe2000f8e0210 */
[----:B------:R-:W-:Y:S01]  /*2090*/  SHF.R.S32.HI R3, RZ, 0x5, R3 ;  /* 0x00000005ff037819 */ /* 0x000fe20000011403 */
[----:B------:R-:W-:Y:S01]  /*20a0*/  ULDC UR7, c[0x0][0x2e8] ;  /* 0x0000ba0000077ab9 */ /* 0x000fe20000000800 */
[----:B------:R-:W-:Y:S01]  /*20b0*/  IMAD.WIDE.U32 R8, R12, c[0x0][0x370], R8 ;  /* 0x0000dc000c087a25 */ /* 0x000fe200078e0008 */
[----:B------:R-:W-:-:S03]  /*20c0*/  ULDC.64 UR38, c[0x0][0x200] ;  /* 0x0000800000267ab9 */ /* 0x000fc60000000a00 */
[----:B------:R-:W-:Y:S01]  /*20d0*/  IMAD.IADD R19, R13, 0x1, -R19 ;  /* 0x000000010d137824 */ /* 0x000fe200078e0a13 */
[----:B------:R-:W-:Y:S01]  /*20e0*/  UMOV UR17, UR4 ;  /* 0x0000000400117c82 */ /* 0x000fe20008000000 */
[----:B------:R-:W-:Y:S01]  /*20f0*/  IADD3 R9, R9, UR6, RZ ;  /* 0x0000000609097c10 */ /* 0x000fe2000fffe0ff */
[----:B------:R-:W-:Y:S01]  /*2100*/  UIADD3 UR4, -UR9, UR18, UR37 ;  /* 0x0000001209047290 */ /* 0x000fe2000fffe125 */
[----:B------:R-:W-:Y:S01]  /*2110*/  IMAD R3, R3, UR58, R19 ;  /* 0x0000003a03037c24 */ /* 0x000fe2000f8e0213 */
[----:B------:R-:W-:Y:S02]  /*2120*/  UMOV UR16, UR5 ;  /* 0x0000000500107c82 */ /* 0x000fe40008000000 */
[----:B------:R-:W-:Y:S02]  /*2130*/  UIADD3 UR4, UR4, -UR7, URZ ;  /* 0x8000000704047290 */ /* 0x000fe4000fffe03f */
[----:B------:R-:W-:Y:S01]  /*2140*/  IADD3 R7, P1, R3, UR19, RZ ;  /* 0x0000001303077c10 */ /* 0x000fe2000ff3e0ff */
[----:B------:R-:W-:-:S02]  /*2150*/  UIADD3 UR7, UR47, -0x1, URZ ;  /* 0xffffffff2f077890 */ /* 0x000fc4000fffe03f */
[----:B------:R-:W-:Y:S01]  /*2160*/  USHF.R.S32.HI UR19, URZ, 0x1f, UR4 ;  /* 0x0000001f3f137899 */ /* 0x000fe20008011404 */
[----:B------:R-:W-:Y:S01]  /*2170*/  LEA.HI.X.SX32 R240, R3, UR15, 0x1, P1 ;  /* 0x0000000f03f07c11 */ /* 0x000fe200088f0eff */
[----:B------:R-:W-:Y:S01]  /*2180*/  IMAD.U32 R3, RZ, RZ, UR52 ;  /* 0x00000034ff037e24 */ /* 0x000fe2000f8e00ff */
[----:B------:R-:W-:Y:S01]  /*2190*/  LEA R241, P1, R7, c[0x0][0x350], 0x2 ;  /* 0x0000d40007f17a11 */ /* 0x000fe200078210ff */
[----:B------:R-:W-:Y:S02]  /*21a0*/  ULEA.HI UR19, UR19, UR4, URZ, 0x7 ;  /* 0x0000000413137291 */ /* 0x000fe4000f8f383f */
[----:B------:R-:W-:Y:S01]  /*21b0*/  IMAD.WIDE.U32 R8, R3, c[0x0][0x378], R8 ;  /* 0x0000de0003087a25 */ /* 0x000fe200078e0008 */
[----:B------:R-:W-:Y:S01]  /*21c0*/  LEA.HI.X R240, R7, c[0x0][0x354], R240, 0x2, P1 ;  /* 0x0000d50007f07a11 */ /* 0x000fe200008f14f0 */
[----:B------:R-:W-:Y:S02]  /*21d0*/  USHF.R.S32.HI UR19, URZ, 0x7, UR19 ;  /* 0x000000073f137899 */ /* 0x000fe40008011413 */
[----:B------:R-:W-:Y:S01]  /*21e0*/  IMAD.WIDE.U32 R10, R3, c[0x0][0x1a8], R10 ;  /* 0x00006a00030a7a25 */ /* 0x000fe200078e000a */
[----:B------:R-:W-:Y:S01]  /*21f0*/  IADD3 R9, R9, UR10, RZ ;  /* 0x0000000a09097c10 */ /* 0x000fe2000fffe0ff */
[----:B------:R-:W-:-:S02]  /*2200*/  UISETP.LT.AND UP1, UPT, URZ, UR19, UPT ;  /* 0x000000133f00728c */ /* 0x000fc4000bf21270 */
[----:B------:R-:W-:Y:S01]  /*2210*/  IMAD R3, R21, c[0x0][0x370], RZ ;  /* 0x0000dc0015037a24 */ /* 0x000fe200078e02ff */
[----:B------:R-:W-:Y:S01]  /*2220*/  IADD3 R11, R11, UR14, RZ ;  /* 0x0000000e0b0b7c10 */ /* 0x000fe2000fffe0ff */
[----:B------:R-:W-:Y:S01]  /*2230*/  USEL UR19, URZ, UR19, !UP1 ;  /* 0x000000133f137287 */ /* 0x000fe2000c800000 */
[----:B------:R-:W-:Y:S01]  /*2240*/  IMAD.WIDE.U32 R8, R0, c[0x0][0x370], R8 ;  /* 0x0000dc0000087a25 */ /* 0x000fe200078e0008 */
[----:B------:R-:W-:Y:S01]  /*2250*/  LEA R238, P3, R10, c[0x0][0x160], 0x1 ;  /* 0x000058000aee7a11 */ /* 0x000fe200078608ff */
[----:B------:R-:W-:Y:S02]  /*2260*/  UIMAD.WIDE UR14, UR8, UR42, UR38 ;  /* 0x0000002a080e72a5 */ /* 0x000fe4000f8e0226 */
[----:B------:R-:W-:Y:S01]  /*2270*/  UISETP.GT.AND UP1, UPT, UR47, UR19, UPT ;  /* 0x000000132f00728c */ /* 0x000fe2000bf24270 */
[----:B------:R-:W-:Y:S01]  /*2280*/  IMAD R3, R0, c[0x0][0x374], R3 ;  /* 0x0000dd0000037a24 */ /* 0x000fe200078e0203 */
[----:B------:R-:W-:Y:S02]  /*2290*/  LEA R236, P2, R8, c[0x0][0x330], 0x1 ;  /* 0x0000cc0008ec7a11 */ /* 0x000fe400078408ff */
[----:B------:R-:W-:Y:S01]  /*22a0*/  LEA.HI.X R239, R10, c[0x0][0x164], R11, 0x1, P3 ;  /* 0x000059000aef7a11 */ /* 0x000fe200018f0c0b */
[----:B------:R-:W-:Y:S01]  /*22b0*/  IMAD.IADD R3, R9, 0x1, R3 ;  /* 0x0000000109037824 */ /* 0x000fe200078e0203 */
[----:B------:R-:W-:-:S04]  /*22c0*/  PLOP3.LUT P1, PT, PT, PT, UP1, 0x80, 0x0 ;  /* 0x000000000000781c */ /* 0x000fc80003f2f018 */
[----:B------:R-:W-:-:S09]  /*22d0*/  LEA.HI.X R237, R8, c[0x0][0x334], R3, 0x1, P2 ;  /* 0x0000cd0008ed7a11 */ /* 0x000fd200010f0c03 */
[----:B------:R-:W-:Y:S05]  /*22e0*/  @P1 BRA `(.L_x_256) ;  /* 0x0000076000001947 */ /* 0x000fea0003800000 */
        /* <DEDUP_REMOVED lines=8> */
[----:B------:R-:W-:-:S04]  /*2370*/  UIMAD UR6, UR6, UR4, URZ ;  /* 0x00000004060672a4 */ /* 0x000fc8000f8e023f */
        /* <DEDUP_REMOVED lines=9> */
.L_x_257:
        /* <DEDUP_REMOVED lines=18> */
.L_x_258:
        /* <DEDUP_REMOVED lines=8> */
[----:B------:R-:W-:-:S02]  /*25b0*/  IADD3 R6, P0, R6, UR16, RZ ;  /* 0x0000001006067c10 */ /* 0x000fc4000ff1e0ff */
[----:B------:R-:W-:Y:S01]  /*25c0*/  MOV R3, UR6 ;  /* 0x0000000600037c02 */ /* 0x000fe20008000f00 */
[----:B------:R-:W-:Y:S01]  /*25d0*/  ULDC.64 UR6, c[0x0][0x3b8] ;  /* 0x0000ee0000067ab9 */ /* 0x000fe20000000a00 */
[----:B------:R-:W-:Y:S01]  /*25e0*/  ISETP.GE.AND P1, PT, R0, UR9, PT ;  /* 0x0000000900007c0c */ /* 0x000fe2000bf26270 */
[----:B------:R-:W-:Y:S01]  /*25f0*/  UIMAD UR6, UR8, UR6, URZ ;  /* 0x00000006080672a4 */ /* 0x000fe2000f8e023f */
[----:B------:R-:W-:Y:S01]  /*2600*/  IADD3.X R7, R7, UR17, R3, P0, !PT ;  /* 0x0000001107077c10 */ /* 0x000fe200087fe403 */
[----:B------:R-:W-:Y:S02]  /*2610*/  IMAD.U32 R3, RZ, RZ, UR52 ;  /* 0x00000034ff037e24 */ /* 0x000fe4000f8e00ff */
[----:B------:R-:W-:Y:S02]  /*2620*/  UIMAD UR6, UR52, UR7, UR6 ;  /* 0x00000007340672a4 */ /* 0x000fe4000f8e0206 */
        /* <DEDUP_REMOVED lines=12> */
.L_x_260:
[----:B------:R-:W-:Y:S05]  /*26f0*/  BSYNC B0 ;  /* 0x0000000000007941 */ /* 0x000fea0003800000 */
.L_x_259:
        /* <DEDUP_REMOVED lines=14> */
.L_x_262:
[----:B------:R-:W-:Y:S05]  /*27e0*/  BSYNC B0 ;  /* 0x0000000000007941 */ /* 0x000fea0003800000 */
.L_x_261:
        /* <DEDUP_REMOVED lines=25> */
.L_x_264:
[----:B------:R-:W-:Y:S05]  /*2980*/  BSYNC B0 ;  /* 0x0000000000007941 */ /* 0x000fea0003800000 */
.L_x_263:
        /* <DEDUP_REMOVED lines=12> */
.L_x_256:
[----:B------:R-:W2:Y:S01]  /*2a50*/  LDL R3, [R1+0xc] ;  /* 0x00000c0001037983 */ /* 0x000ea20000100800 */
[----:B------:R-:W-:-:S03]  /*2a60*/  ULDC.64 UR4, c[0x0][0x198] ;  /* 0x0000660000047ab9 */ /* 0x000fc60000000a00 */
[----:B------:R-:W3:Y:S01]  /*2a70*/  LDL R7, [R1+0x18] ;  /* 0x0000180001077983 */ /* 0x000ee20000100800 */
[----:B------:R-:W-:Y:S02]  /*2a80*/  UIMAD UR4, UR41, UR4, URZ ;  /* 0x00000004290472a4 */ /* 0x000fe4000f8e023f */
[----:B------:R-:W-:Y:S02]  /*2a90*/  ULDC.64 UR38, c[0x0][0x1a0] ;  /* 0x0000680000267ab9 */ /* 0x000fe40000000a00 */
[----:B------:R-:W-:Y:S02]  /*2aa0*/  UIMAD UR4, UR37, UR5, UR4 ;  /* 0x00000005250472a4 */ /* 0x000fe4000f8e0204 */
[----:B------:R-:W-:-:S04]  /*2ab0*/  UIMAD UR38, UR41, UR38, URZ ;  /* 0x00000026292672a4 */ /* 0x000fc8000f8e023f */
[----:B------:R-:W-:Y:S01]  /*2ac0*/  UIMAD UR39, UR37, UR39, UR38 ;  /* 0x00000027252772a4 */ /* 0x000fe2000f8e0226 */
[----:B------:R-:W-:-:S05]  /*2ad0*/  MOV R16, 0x80 ;  /* 0x0000008000107802 */ /* 0x000fca0000000f00 */
[C---:B------:R-:W-:Y:S02]  /*2ae0*/  IMAD R18, R16.reuse, c[0x0][0x374], RZ ;  /* 0x0000dd0010127a24 */ /* 0x040fe400078e02ff */
[C---:B------:R-:W-:Y:S02]  /*2af0*/  IMAD R11, R16.reuse, c[0x0][0x194], RZ ;  /* 0x00006500100b7a24 */ /* 0x040fe400078e02ff */
[----:B------:R-:W-:-:S04]  /*2b00*/  IMAD.WIDE.U32 R14, R16, c[0x0][0x370], RZ ;  /* 0x0000dc00100e7a25 */ /* 0x000fc800078e00ff */
[----:B------:R-:W-:Y:S01]  /*2b10*/  IMAD.WIDE.U32 R16, R16, c[0x0][0x190], RZ ;  /* 0x0000640010107a25 */ /* 0x000fe200078e00ff */
[----:B------:R-:W-:Y:S02]  /*2b20*/  MOV R246, 0x7f800000 ;  /* 0x7f80000000f67802 */ /* 0x000fe40000000f00 */
[----:B------:R-:W-:Y:S01]  /*2b30*/  MOV R244, 0x7f800000 ;  /* 0x7f80000000f47802 */ /* 0x000fe20000000f00 */
[----:B------:R-:W-:Y:S02]  /*2b40*/  IMAD.MOV.U32 R247, RZ, RZ, 0x7f800000 ;  /* 0x7f800000fff77424 */ /* 0x000fe400078e00ff */
[----:B------:R-:W-:Y:S01]  /*2b50*/  IMAD.MOV.U32 R245, RZ, RZ, 0x7f800000 ;  /* 0x7f800000fff57424 */ /* 0x000fe200078e00ff */
[----:B--2---:R1:W2:Y:S02]  /*2b60*/  R2UR UR6, R3 ;  /* 0x00000000030673c2 */ /* 0x0042a400000e0000 */
[----:B-1----:R-:W-:-:S04]  /*2b70*/  IMAD.U32 R3, RZ, RZ, UR37 ;  /* 0x00000025ff037e24 */ /* 0x002fc8000f8e00ff */
[----:B------:R-:W-:-:S04]  /*2b80*/  IMAD.WIDE.U32 R8, R3, c[0x0][0x1a0], R4 ;  /* 0x0000680003087a25 */ /* 0x000fc800078e0004 */
[----:B------:R-:W-:-:S04]  /*2b90*/  IMAD.WIDE.U32 R4, R3, c[0x0][0x198], R4 ;  /* 0x0000660003047a25 */ /* 0x000fc800078e0004 */
[----:B------:R-:W-:Y:S01]  /*2ba0*/  IMAD.U32 R3, RZ, RZ, UR4 ;  /* 0x00000004ff037e24 */ /* 0x000fe2000f8e00ff */
[----:B------:R-:W-:-:S04]  /*2bb0*/  ULEA.HI UR4, UR7, UR7, URZ, 0x1 ;  /* 0x0000000707047291 */ /* 0x000fc8000f8f083f */
[----:B------:R-:W-:Y:S01]  /*2bc0*/  ULOP3.LUT UR4, UR4, 0xfffffffe, URZ, 0xc0, !UPT ;  /* 0xfffffffe04047892 */ /* 0x000fe2000f8ec03f */
[----:B------:R-:W-:-:S03]  /*2bd0*/  IADD3 R12, P0, R4, UR46, RZ ;  /* 0x0000002e040c7c10 */ /* 0x000fc6000ff1e0ff */
[----:B------:R-:W-:Y:S01]  /*2be0*/  UIADD3 UR4, UR7, -UR4, URZ ;  /* 0x8000000407047290 */ /* 0x000fe2000fffe03f */
[----:B------:R-:W-:-:S03]  /*2bf0*/  IADD3.X R13, R5, UR49, R3, P0, !PT ;  /* 0x00000031050d7c10 */ /* 0x000fc600087fe403 */
[----:B------:R-:W-:Y:S02]  /*2c00*/  UISETP.NE.AND UP0, UPT, UR4, 0x1, UPT ;  /* 0x000000010400788c */ /* 0x000fe4000bf05270 */
[----:B------:R-:W-:Y:S01]  /*2c10*/  UIMAD UR4, UR11, -0x80, UR9 ;  /* 0xffffff800b0478a4 */ /* 0x000fe2000f8e0209 */
[----:B------:R-:W-:Y:S01]  /*2c20*/  IADD3 R3, R0, 0x40, RZ ;  /* 0x0000004000037810 */ /* 0x000fe20007ffe0ff */
[----:B---3--:R1:W3:Y:S01]  /*2c30*/  R2UR UR8, R7 ;  /* 0x00000000070873c2 */ /* 0x0082e200000e0000 */
[----:B------:R-:W-:-:S03]  /*2c40*/  IADD3 R8, P1, R8, UR43, RZ ;  /* 0x0000002b08087c10 */ /* 0x000fc6000ff3e0ff */
[----:B------:R-:W-:Y:S02]  /*2c50*/  ISETP.GE.AND P4, PT, R0, UR4, PT ;  /* 0x0000000400007c0c */ /* 0x000fe4000bf86270 */
[----:B------:R-:W-:Y:S01]  /*2c60*/  ISETP.GE.AND P3, PT, R3, UR4, PT ;  /* 0x0000000403007c0c */ /* 0x000fe2000bf66270 */
[----:B------:R-:W-:-:S06]  /*2c70*/  UIMAD UR4, UR7, -0x80, UR18 ;  /* 0xffffff80070478a4 */ /* 0x000fcc000f8e0212 */
[----:B------:R-:W-:Y:S01]  /*2c80*/  ISETP.GE.AND P2, PT, R3, UR4, PT ;  /* 0x0000000403007c0c */ /* 0x000fe2000bf46270 */
[----:B------:R-:W-:Y:S02]  /*2c90*/  IMAD R3, R20, c[0x0][0x1b8], RZ ;  /* 0x00006e0014037a24 */ /* 0x000fe400078e02ff */
[----:B-1----:R-:W-:-:S05]  /*2ca0*/  IMAD.U32 R7, RZ, RZ, UR39 ;  /* 0x00000027ff077e24 */ /* 0x002fca000f8e00ff */
[----:B------:R-:W-:Y:S01]  /*2cb0*/  IADD3.X R9, R9, UR44, R7, P1, !PT ;  /* 0x0000002c09097c10 */ /* 0x000fe20008ffe407 */
[----:B------:R-:W-:Y:S01]  /*2cc0*/  IMAD R10, R6, c[0x0][0x1bc], R3 ;  /* 0x00006f00060a7a24 */ /* 0x000fe200078e0203 */
[----:B------:R-:W-:Y:S01]  /*2cd0*/  @!P3 IADD3 R3, P0, R0, 0x40, RZ ;  /* 0x000000400003b810 */ /* 0x000fe20007f1e0ff */
[----:B------:R-:W-:Y:S02]  /*2ce0*/  @!P4 IMAD R7, R21, c[0x0][0x1a0], RZ ;  /* 0x000068001507ca24 */ /* 0x000fe400078e02ff */
[----:B------:R-:W-:-:S04]  /*2cf0*/  IMAD.WIDE.U32 R4, R6, c[0x0][0x1b8], R8 ;  /* 0x00006e0006047a25 */ /* 0x000fc800078e0008 */
[----:B------:R-:W-:Y:S02]  /*2d00*/  IMAD.IADD R5, R5, 0x1, R10 ;  /* 0x0000000105057824 */ /* 0x000fe400078e020a */
[C---:B------:R-:W-:Y:S02]  /*2d10*/  @!P4 IMAD R10, R0.reuse, c[0x0][0x1a4], R7 ;  /* 0x00006900000aca24 */ /* 0x040fe400078e0207 */
[----:B------:R-:W-:Y:S01]  /*2d20*/  @!P3 IMAD.X R7, RZ, RZ, R21, P0 ;  /* 0x000000ffff07b224 */ /* 0x000fe200000e0615 */
[----:B------:R-:W-:Y:S01]  /*2d30*/  PLOP3.LUT P0, PT, PT, PT, UP6, 0x80, 0x0 ;  /* 0x000000000000781c */ /* 0x000fe20003f0f068 */
[----:B------:R-:W-:Y:S01]  /*2d40*/  @!P4 IMAD.WIDE.U32 R8, R0, c[0x0][0x1a0], R4 ;  /* 0x000068000008ca25 */ /* 0x000fe200078e0004 */
[----:B------:R-:W-:Y:S02]  /*2d50*/  @!P2 IADD3 R16, P1, R238, R16, RZ ;  /* 0x00000010ee10a210 */ /* 0x000fe40007f3e0ff */
[----:B------:R-:W-:Y:S01]  /*2d60*/  @!P2 IADD3 R14, P5, R236, R14, RZ ;  /* 0x0000000eec0ea210 */ /* 0x000fe20007fbe0ff */
[----:B------:R-:W-:Y:S01]  /*2d70*/  @!P3 IMAD R7, R7, c[0x0][0x1a0], RZ ;  /* 0x000068000707ba24 */ /* 0x000fe200078e02ff */
[----:B------:R-:W-:Y:S01]  /*2d80*/  @!P2 IADD3.X R17, R239, R17, R11, P1, !PT ;  /* 0x00000011ef11a210 */ /* 0x000fe20000ffe40b */
[----:B------:R-:W-:Y:S01]  /*2d90*/  @!P4 IMAD.IADD R9, R9, 0x1, R10 ;  /* 0x000000010909c824 */ /* 0x000fe200078e020a */
[----:B------:R-:W-:-:S05]  /*2da0*/  @!P2 IADD3.X R15, R237, R15, R18, P5, !PT ;  /* 0x0000000fed0fa210 */ /* 0x000fca0002ffe412 */
[----:B------:R-:W-:Y:S01]  /*2db0*/  @P0 BAR.SYNC.DEFER_BLOCKING 0x0 ;  /* 0x0000000000000b1d */ /* 0x000fe20000010000 */
[----:B------:R-:W-:Y:S01]  /*2dc0*/  IADD3 R11, R243, 0x8, RZ ;  /* 0x00000008f30b7810 */ /* 0x000fe20007ffe0ff */
[C---:B------:R-:W-:Y:S01]  /*2dd0*/  @!P3 IMAD R18, R3.reuse, c[0x0][0x1a4], R7 ;  /* 0x000069000312ba24 */ /* 0x040fe200078e0207 */
[C---:B------:R-:W-:Y:S01]  /*2de0*/  @!P4 LEA R10, P1, R8.reuse, c[0x0][0x170], 0x1 ;  /* 0x00005c00080aca11 */ /* 0x040fe200078208ff */
[----:B------:R-:W-:Y:S01]  /*2df0*/  @!P3 IMAD.WIDE.U32 R4, R3, c[0x0][0x1a0], R4 ;  /* 0x000068000304ba25 */ /* 0x000fe200078e0004 */
[----:B------:R-:W-:Y:S02]  /*2e00*/  ISETP.GE.AND P6, PT, R11, UR4, PT ;  /* 0x000000040b007c0c */ /* 0x000fe4000bfc6270 */
[----:B------:R-:W-:Y:S01]  /*2e10*/  @!P4 LEA.HI.X R11, R8, c[0x0][0x174], R9, 0x1, P1 ;  /* 0x00005d00080bca11 */ /* 0x000fe200008f0c09 */
[----:B------:R-:W-:Y:S01]  /*2e20*/  @!P3 IMAD.IADD R5, R5, 0x1, R18 ;  /* 0x000000010505b824 */ /* 0x000fe200078e0212 */
[----:B------:R-:W-:Y:S01]  /*2e30*/  @!P3 LEA R8, P1, R4, c[0x0][0x170], 0x1 ;  /* 0x00005c000408ba11 */ /* 0x000fe200078208ff */
[----:B------:R-:W-:Y:S01]  /*2e40*/  IMAD R7, R20, c[0x0][0x1b0], RZ ;  /* 0x00006c0014077a24 */ /* 0x000fe200078e02ff */
[----:B------:R-:W-:-:S02]  /*2e50*/  PLOP3.LUT P0, PT, PT, PT, UP0, 0x80, 0x0 ;  /* 0x000000000000781c */ /* 0x000fc40003f0f008 */
[----:B------:R-:W-:Y:S02]  /*2e60*/  @!P3 LEA.HI.X R9, R4, c[0x0][0x174], R5, 0x1, P1 ;  /* 0x00005d000409ba11 */ /* 0x000fe400008f0c05 */
[----:B------:R-:W-:Y:S02]  /*2e70*/  IADD3 R4, R252, 0x1000, RZ ;  /* 0x00001000fc047810 */ /* 0x000fe40007ffe0ff */
[----:B------:R-:W-:Y:S01]  /*2e80*/  ISETP.GE.AND P1, PT, R0, UR4, PT ;  /* 0x0000000400007c0c */ /* 0x000fe2000bf26270 */
[----:B------:R-:W-:Y:S01]  /*2e90*/  IMAD R18, R6, c[0x0][0x1b4], R7 ;  /* 0x00006d0006127a24 */ /* 0x000fe200078e0207 */
[----:B------:R-:W-:Y:S01]  /*2ea0*/  SHF.L.U32 R3, R252, 0x1, RZ ;  /* 0x00000001fc037819 */ /* 0x000fe200000006ff */
[----:B------:R-:W-:Y:S01]  /*2eb0*/  IMAD.WIDE.U32 R6, R6, c[0x0][0x1b0], R12 ;  /* 0x00006c0006067a25 */ /* 0x000fe200078e000c */
[----:B------:R-:W-:-:S03]  /*2ec0*/  SEL R4, R4, R252, !P0 ;  /* 0x000000fc04047207 */ /* 0x000fc60004000000 */
[----:B------:R-:W-:Y:S02]  /*2ed0*/  @P4 STS [R3+0x8000], RZ ;  /* 0x008000ff03004388 */ /* 0x000fe40000000800 */
[----:B------:R-:W-:Y:S01]  /*2ee0*/  IMAD.SHL.U32 R242, R4, 0x2, RZ ;  /* 0x0000000204f27824 */ /* 0x000fe200078e00ff */
[----:B------:R-:W-:Y:S01]  /*2ef0*/  @!P4 MOV R4, R6 ;  /* 0x000000060004c202 */ /* 0x000fe20000000f00 */
[----:B------:R-:W-:Y:S01]  /*2f00*/  @P4 STS [R3+0x8004], RZ ;  /* 0x008004ff03004388 */ /* 0x000fe20000000800 */
[----:B------:R-:W-:-:S03]  /*2f10*/  IMAD.IADD R5, R7, 0x1, R18 ;  /* 0x0000000107057824 */ /* 0x000fc600078e0212 */
[----:B------:R-:W-:Y:S04]  /*2f20*/  @P4 STS.64 [R3+0x8008], RZ ;  /* 0x008008ff03004388 */ /* 0x000fe80000000a00 */
[----:B------:R-:W-:Y:S01]  /*2f30*/  @!PT LDS RZ, [RZ] ;  /* 0x00000000fffff984 */ /* 0x000fe20000000800 */
[----:B------:R-:W-:Y:S01]  /*2f40*/  @!PT LDS RZ, [RZ] ;  /* 0x00000000fffff984 */ /* 0x000fe20000000800 */
[----:B------:R-:W-:Y:S01]  /*2f50*/  @!PT LDS RZ, [RZ] ;  /* 0x00000000fffff984 */ /* 0x000fe20000000800 */
[----:B------:R1:W-:Y:S04]  /*2f60*/  @!P4 LDGSTS.E.BYPASS.LTC128B.128 [R3+0x8000], [R10.64] ;  /* 0x080000000a03cfae */ /* 0x0003e8000b901d4c */
[----:B------:R-:W-:Y:S04]  /*2f70*/  @P3 STS.128 [R3+0x9000], RZ ;  /* 0x009000ff03003388 */ /* 0x000fe80000000c00 */
[----:B------:R-:W-:Y:S01]  /*2f80*/  @!PT LDS RZ, [RZ] ;  /* 0x00000000fffff984 */ /* 0x000fe20000000800 */
[----:B------:R-:W-:Y:S01]  /*2f90*/  @!PT LDS RZ, [RZ] ;  /* 0x00000000fffff984 */ /* 0x000fe20000000800 */
[----:B------:R-:W-:Y:S01]  /*2fa0*/  @!PT LDS RZ, [RZ] ;  /* 0x00000000fffff984 */ /* 0x000fe20000000800 */
[----:B------:R4:W-:Y:S04]  /*2fb0*/  @!P3 LDGSTS.E.BYPASS.LTC128B.128 [R3+0x9000], [R8.64] ;  /* 0x090000000803bfae */ /* 0x0009e8000b901d4c */
[----:B------:R-:W0:Y:S04]  /*2fc0*/  LDGDEPBAR ;  /* 0x00000000000079af */ /* 0x000e280000000000 */
[----:B------:R-:W-:Y:S04]  /*2fd0*/  @P1 STS [R3+0x4000], RZ ;  /* 0x004000ff03001388 */ /* 0x000fe80000000800 */
[----:B------:R-:W-:Y:S01]  /*2fe0*/  @P1 STS [R3+0x4004], RZ ;  /* 0x004004ff03001388 */ /* 0x000fe20000000800 */
[----:B-1----:R-:W-:-:S03]  /*2ff0*/  @!P4 IMAD R10, R21, c[0x0][0x198], RZ ;  /* 0x00006600150aca24 */ /* 0x002fc600078e02ff */
[----:B------:R-:W-:Y:S01]  /*3000*/  @P1 STS.64 [R3+0x4008], RZ ;  /* 0x004008ff03001388 */ /* 0x000fe20000000a00 */
[----:B------:R-:W-:-:S03]  /*3010*/  @!P4 IMAD R7, R0, c[0x0][0x19c], R10 ;  /* 0x000067000007ca24 */ /* 0x000fc600078e020a */
[----:B------:R-:W-:Y:S01]  /*3020*/  @!PT LDS RZ, [RZ] ;  /* 0x00000000fffff984 */ /* 0x000fe20000000800 */
[----:B------:R-:W-:Y:S01]  /*3030*/  @!PT LDS RZ, [RZ] ;  /* 0x00000000fffff984 */ /* 0x000fe20000000800 */
[----:B------:R-:W-:Y:S01]  /*3040*/  @!PT LDS RZ, [RZ] ;  /* 0x00000000fffff984 */ /* 0x000fe20000000800 */
[----:B------:R1:W-:Y:S01]  /*3050*/  @!P1 LDGSTS.E.BYPASS.LTC128B.128 [R3+0x4000], [R236.64] ;  /* 0x04000000ec039fae */ /* 0x0003e2000b901d4c */
[----:B----4-:R-:W-:-:S03]  /*3060*/  @!P4 IMAD.WIDE.U32 R8, R0, c[0x0][0x198], R4 ;  /* 0x000066000008ca25 */ /* 0x010fc600078e0004 */
[----:B------:R-:W-:Y:S01]  /*3070*/  @P2 STS.128 [R3+0x5000], RZ ;  /* 0x005000ff03002388 */ /* 0x000fe20000000c00 */
[----:B------:R-:W-:Y:S01]  /*3080*/  IADD3 R4, R243, 0x40, RZ ;  /* 0x00000040f3047810 */ /* 0x000fe20007ffe0ff */
[----:B------:R-:W-:Y:S02]  /*3090*/  @!P4 IMAD.IADD R7, R9, 0x1, R7 ;  /* 0x000000010907c824 */ /* 0x000fe400078e0207 */
[----:B------:R-:W-:Y:S01]  /*30a0*/  @!PT LDS RZ, [RZ] ;  /* 0x00000000fffff984 */ /* 0x000fe20000000800 */
[----:B------:R-:W-:Y:S01]  /*30b0*/  @!PT LDS RZ, [RZ] ;  /* 0x00000000fffff984 */ /* 0x000fe20000000800 */
[----:B------:R-:W-:Y:S01]  /*30c0*/  @!PT LDS RZ, [RZ] ;  /* 0x00000000fffff984 */ /* 0x000fe20000000800 */
[----:B------:R1:W-:Y:S01]  /*30d0*/  @!P2 LDGSTS.E.BYPASS.LTC128B.128 [R3+0x5000], [R14.64] ;  /* 0x050000000e03afae */ /* 0x0003e2000b901d4c */
[----:B------:R-:W-:-:S03]  /*30e0*/  @!P4 LEA R10, P5, R8, c[0x0][0x168], 0x1 ;  /* 0x00005a00080aca11 */ /* 0x000fc600078a08ff */
        /* <DEDUP_REMOVED lines=9> */
[----:B------:R-:W-:Y:S02]  /*3180*/  @!P4 LEA.HI.X R11, R8, c[0x0][0x16c], R7, 0x1, P5 ;  /* 0x00005b00080bca11 */ /* 0x000fe400028f0c07 */
[----:B------:R-:W-:Y:S01]  /*3190*/  ISETP.GE.AND P5, PT, R4, UR4, PT ;  /* 0x0000000404007c0c */ /* 0x000fe2000bfa6270 */
[----:B------:R-:W-:-:S04]  /*31a0*/  @!P3 IMAD.X R4, RZ, RZ, R21, P1 ;  /* 0x000000ffff04b224 */ /* 0x000fc800008e0615 */
[----:B------:R-:W-:Y:S01]  /*31b0*/  @!P3 IMAD R7, R4, c[0x0][0x198], RZ ;  /* 0x000066000407ba24 */ /* 0x000fe200078e02ff */
[----:B------:R-:W-:Y:S01]  /*31c0*/  @!P3 MOV R4, R6 ;  /* 0x000000060004b202 */ /* 0x000fe20000000f00 */
[----:B------:R-:W-:Y:S02]  /*31d0*/  @P2 STS [R242+0x1000], RZ ;  /* 0x001000fff2002388 */ /* 0x000fe40000000800 */
[C---:B------:R-:W-:Y:S02]  /*31e0*/  @!P3 IMAD R6, R0.reuse, c[0x0][0x19c], R7 ;  /* 0x000067000006ba24 */ /* 0x040fe400078e0207 */
[----:B------:R-:W-:Y:S01]  /*31f0*/  @!P3 IMAD.WIDE.U32 R4, R0, c[0x0][0x198], R4 ;  /* 0x000066000004ba25 */ /* 0x000fe200078e0004 */
[----:B------:R-:W-:Y:S04]  /*3200*/  @P2 STS [R242+0x1004], RZ ;  /* 0x001004fff2002388 */ /* 0x000fe80000000800 */
[----:B------:R-:W-:Y:S01]  /*3210*/  @P2 STS [R242+0x1008], RZ ;  /* 0x001008fff2002388 */ /* 0x000fe20000000800 */
[----:B------:R-:W-:-:S03]  /*3220*/  @!P3 IMAD.IADD R0, R5, 0x1, R6 ;  /* 0x000000010500b824 */ /* 0x000fc600078e0206 */
[----:B------:R-:W-:Y:S04]  /*3230*/  @P2 STS [R242+0x100c], RZ ;  /* 0x00100cfff2002388 */ /* 0x000fe80000000800 */
[----:B------:R-:W-:Y:S01]  /*3240*/  @!PT LDS RZ, [RZ] ;  /* 0x00000000fffff984 */ /* 0x000fe20000000800 */
[----:B------:R-:W-:Y:S01]  /*3250*/  @!PT LDS RZ, [RZ] ;  /* 0x00000000fffff984 */ /* 0x000fe20000000800 */
[----:B------:R-:W-:Y:S01]  /*3260*/  @!PT LDS RZ, [RZ] ;  /* 0x00000000fffff984 */ /* 0x000fe20000000800 */
[----:B------:R4:W-:Y:S04]  /*3270*/  @!P2 LDGSTS.E.BYPASS.LTC128B.128 [R242+0x1000], [R16.64] ;  /* 0x0100000010f2afae */ /* 0x0009e8000b901d4c */
[----:B------:R-:W-:Y:S04]  /*3280*/  @P4 STS [R3+0x6000], RZ ;  /* 0x006000ff03004388 */ /* 0x000fe80000000800 */
[----:B------:R-:W-:Y:S04]  /*3290*/  @P4 STS [R3+0x6004], RZ ;  /* 0x006004ff03004388 */ /* 0x000fe80000000800 */
[----:B------:R-:W-:Y:S04]  /*32a0*/  @P4 STS.64 [R3+0x6008], RZ ;  /* 0x006008ff03004388 */ /* 0x000fe80000000a00 */
[----:B------:R-:W-:Y:S01]  /*32b0*/  @!PT LDS RZ, [RZ] ;  /* 0x00000000fffff984 */ /* 0x000fe20000000800 */
[----:B------:R-:W-:Y:S01]  /*32c0*/  @!PT LDS RZ, [RZ] ;  /* 0x00000000fffff984 */ /* 0x000fe20000000800 */
[----:B------:R-:W-:Y:S01]  /*32d0*/  @!PT LDS RZ, [RZ] ;  /* 0x00000000fffff984 */ /* 0x000fe20000000800 */
[----:B------:R1:W-:Y:S01]  /*32e0*/  @!P4 LDGSTS.E.BYPASS.LTC128B.128 [R3+0x6000], [R10.64] ;  /* 0x060000000a03cfae */ /* 0x0003e2000b901d4c */
[----:B------:R-:W-:-:S04]  /*32f0*/  @!P3 LEA R6, P4, R4, c[0x0][0x168], 0x1 ;  /* 0x00005a000406ba11 */ /* 0x000fc800078808ff */
[----:B------:R-:W-:Y:S01]  /*3300*/  @!P3 LEA.HI.X R7, R4, c[0x0][0x16c], R0, 0x1, P4 ;  /* 0x00005b000407ba11 */ /* 0x000fe200020f0c00 */
[----:B------:R1:W-:Y:S01]  /*3310*/  @P3 STS.128 [R3+0x7000], RZ ;  /* 0x007000ff03003388 */ /* 0x0003e20000000c00 */
[----:B------:R-:W-:-:S03]  /*3320*/  IADD3 R8, R243, 0x48, RZ ;  /* 0x00000048f3087810 */ /* 0x000fc60007ffe0ff */
[----:B------:R-:W-:Y:S01]  /*3330*/  @!PT LDS RZ, [RZ] ;  /* 0x00000000fffff984 */ /* 0x000fe20000000800 */
[----:B------:R-:W-:Y:S01]  /*3340*/  @!PT LDS RZ, [RZ] ;  /* 0x00000000fffff984 */ /* 0x000fe20000000800 */
[----:B------:R-:W-:Y:S01]  /*3350*/  @!PT LDS RZ, [RZ] ;  /* 0x00000000fffff984 */ /* 0x000fe20000000800 */
[----:B------:R1:W-:Y:S04]  /*3360*/  @!P3 LDGSTS.E.BYPASS.LTC128B.128 [R3+0x7000], [R6.64] ;  /* 0x070000000603bfae */ /* 0x0003e8000b901d4c */
[----:B------:R-:W0:Y:S01]  /*3370*/  LDGDEPBAR ;  /* 0x00000000000079af */ /* 0x000e220000000000 */
[----:B------:R-:W-:Y:S02]  /*3380*/  ISETP.GE.AND P1, PT, R8, UR4, PT ;  /* 0x0000000408007c0c */ /* 0x000fe4000bf26270 */
[----:B------:R-:W-:Y:S01]  /*3390*/  ISETP.GE.AND P2, PT, R243, UR4, PT ;  /* 0x00000004f3007c0c */ /* 0x000fe2000bf46270 */
[----:B------:R-:W-:-:S04]  /*33a0*/  IMAD.MOV.U32 R4, RZ, RZ, 0x4 ;  /* 0x00000004ff047424 */ /* 0x000fc800078e00ff */
[----:B------:R-:W-:-:S05]  /*33b0*/  IMAD.WIDE R4, R243, R4, UR14 ;  /* 0x0000000ef3047e25 */ /* 0x000fca000f8e0204 */
[----:B------:R2:W5:Y:S04]  /*33c0*/  @!P6 LDG.E R247, [R4.64+0x20] ;  /* 0x0000200c04f7e981 */ /* 0x000568000c1e1900 */
[----:B------:R2:W5:Y:S04]  /*33d0*/  @!P2 LDG.E R246, [R4.64] ;  /* 0x0000000c04f6a981 */ /* 0x000568000c1e1900 */
[----:B------:R2:W5:Y:S01]  /*33e0*/  @!P5 LDG.E R244, [R4.64+0x100] ;  /* 0x0001000c04f4d981 */ /* 0x000562000c1e1900 */
[----:B-1----:R-:W-:Y:S01]  /*33f0*/  IMAD.MOV.U32 R6, RZ, RZ, 0x4 ;  /* 0x00000004ff067424 */ /* 0x002fe200078e00ff */
[----:B------:R-:W-:-:S04]  /*3400*/  DEPBAR.LE SB0, 0x1 ;  /* 0x000080400000791a */ /* 0x000fc80000000000 */
[----:B------:R-:W-:-:S05]  /*3410*/  @!P1 IMAD.WIDE R6, R8, R6, UR14 ;  /* 0x0000000e08069e25 */ /* 0x000fca000f8e0206 */
[----:B------:R1:W5:Y:S04]  /*3420*/  @!P1 LDG.E R245, [R6.64] ;  /* 0x0000000c06f59981 */ /* 0x000368000c1e1900 */
[----:B------:R-:W-:Y:S01]  /*3430*/  BAR.SYNC.DEFER_BLOCKING 0x0 ;  /* 0x0000000000007b1d */ /* 0x000fe20000010000 */
[----:B-1----:R-:W-:Y:S01]  /*3440*/  IMAD.MOV.U32 R6, RZ, RZ, c[0x0][0x308] ;  /* 0x0000c200ff067624 */ /* 0x002fe200078e00ff */
[----:B------:R-:W-:-:S04]  /*3450*/  MOV R7, c[0x0][0x30c] ;  /* 0x0000c30000077a02 */ /* 0x000fc80000000f00 */
[----:B------:R4:W1:Y:S04]  /*3460*/  LDSM.16.M88.4 R112, [R145+0x8000] ;  /* 0x008000009170783b */ /* 0x0008680000000200 */
[----:B--2---:R2:W3:Y:S04]  /*3470*/  LDG.E.64 R4, [R6.64+0x8] ;  /* 0x0000080c06047981 */ /* 0x0044e8000c1e1b00 */
[----:B------:R4:W1:Y:S04]  /*3480*/  LDSM.16.M88.4 R116, [R145+0x8400] ;  /* 0x008400009174783b */ /* 0x0008680000000200 */
[----:B------:R4:W1:Y:S04]  /*3490*/  LDSM.16.M88.4 R120, [R145+0x8800] ;  /* 0x008800009178783b */ /* 0x0008680000000200 */
[----:B------:R4:W1:Y:S04]  /*34a0*/  LDSM.16.M88.4 R124, [R145+0x8c00] ;  /* 0x008c0000917c783b */ /* 0x0008680000000200 */
[----:B------:R4:W1:Y:S04]  /*34b0*/  LDSM.16.M88.4 R128, [R146+0x8000] ;  /* 0x008000009280783b */ /* 0x0008680000000200 */
[----:B------:R4:W1:Y:S04]  /*34c0*/  LDSM.16.M88.4 R132, [R146+0x8400] ;  /* 0x008400009284783b */ /* 0x0008680000000200 */
[----:B------:R4:W1:Y:S04]  /*34d0*/  LDSM.16.M88.4 R136, [R146+0x8800] ;  /* 0x008800009288783b */ /* 0x0008680000000200 */
[----:B--2---:R-:W2:Y:S04]  /*34e0*/  LDG.E.64 R6, [R6.64] ;  /* 0x0000000c06067981 */ /* 0x004ea8000c1e1b00 */
[----:B------:R4:W1:Y:S01]  /*34f0*/  LDSM.16.M88.4 R140, [R146+0x8c00] ;  /* 0x008c0000928c783b */ /* 0x0008620000000200 */
[----:B------:R-:W-:-:S02]  /*3500*/  SHF.R.S32.HI R0, RZ, 0x1f, R19 ;  /* 0x0000001fff007819 */ /* 0x000fc40000011413 */
[C---:B------:R-:W-:Y:S02]  /*3510*/  IADD3 R3, R158.reuse, 0x1000, RZ ;  /* 0x000010009e037810 */ /* 0x040fe40007ffe0ff */
[----:B------:R-:W-:Y:S02]  /*3520*/  SHF.L.U32 R150, R158, 0x1, RZ ;  /* 0x000000019e967819 */ /* 0x000fe400000006ff */
[----:B------:R-:W-:Y:S01]  /*3530*/  SEL R3, R3, R158, !P0 ;  /* 0x0000009e03037207 */ /* 0x000fe20004000000 */
[----:B------:R-:W-:Y:S01]  /*3540*/  CS2R R94, SRZ ;  /* 0x00000000005e7805 */ /* 0x000fe2000001ff00 */
[----:B------:R-:W-:Y:S01]  /*3550*/  CS2R R92, SRZ ;  /* 0x00000000005c7805 */ /* 0x000fe2000001ff00 */
[----:B------:R-:W-:Y:S01]  /*3560*/  CS2R R98, SRZ ;  /* 0x0000000000627805 */ /* 0x000fe2000001ff00 */
[----:B------:R-:W-:Y:S01]  /*3570*/  CS2R R96, SRZ ;  /* 0x0000000000607805 */ /* 0x000fe2000001ff00 */
        /* <DEDUP_REMOVED lines=14> */
[----:B---3--:R-:W-:-:S04]  /*3660*/  IADD3 R248, P2, P1, R4, UR8, R19 ;  /* 0x0000000804f87c10 */ /* 0x008fc8000f95e013 */
[----:B------:R-:W-:Y:S02]  /*3670*/  IADD3.X R251, R5, UR6, R0, P2, P1 ;  /* 0x0000000605fb7c10 */ /* 0x000fe400097e2400 */
[----:B------:R-:W-:-:S04]  /*3680*/  IADD3 R0, R152, 0x1000, RZ ;  /* 0x0000100098007810 */ /* 0x000fc80007ffe0ff */
[----:B------:R-:W-:Y:S01]  /*3690*/  SEL R0, R0, R152, !P0 ;  /* 0x0000009800007207 */ /* 0x000fe20004000000 */
[----:B--2---:R4:W2:Y:S08]  /*36a0*/  R2UR UR8, R7 ;  /* 0x00000000070873c2 */ /* 0x0048b000000e0000 */
[----:B------:R4:W3:Y:S01]  /*36b0*/  R2UR UR10, R6 ;  /* 0x00000000060a73c2 */ /* 0x0008e200000e0000 */
[----:B------:R-:W-:-:S02]  /*36c0*/  IMAD.SHL.U32 R3, R0, 0x2, RZ ;  /* 0x0000000200037824 */ /* 0x000fc400078e00ff */
[----:B-1----:R-:W-:-:S05]  /*36d0*/  IMAD.WIDE.U32 R248, R248, -0x2daee0ad, RZ ;  /* 0xd2511f53f8f87825 */ /* 0x002fca00078e00ff */
.L_x_268:
[----:B-----5:R-:W-:Y:S01]  /*36e0*/  FSETP.NEU.FTZ.AND P0, PT, R246, -INF , PT ;  /* 0xff800000f600780b */ /* 0x020fe20003f1d000 */
[----:B----4-:R-:W4:Y:S01]  /*36f0*/  LDL R4, [R1] ;  /* 0x0000000001047983 */ /* 0x010f220000100800 */
[----:B------:R-:W-:Y:S01]  /*3700*/  IMAD.U32 R0, RZ, RZ, UR11 ;  /* 0x0000000bff007e24 */ /* 0x000fe2000f8e00ff */
[----:B--2---:R-:W-:Y:S01]  /*3710*/  UIADD3 UR4, UR8, -0x4498517b, URZ ;  /* 0xbb67ae8508047890 */ /* 0x004fe2000fffe03f */
[----:B------:R-:W-:Y:S01]  /*3720*/  IMAD.U32 R6, RZ, RZ, UR7 ;  /* 0x00000007ff067e24 */ /* 0x000fe2000f8e00ff */
[----:B------:R-:W0:Y:S01]  /*3730*/  LDGDEPBAR ;  /* 0x00000000000079af */ /* 0x000e220000000000 */
[----:B------:R-:W-:Y:S01]  /*3740*/  IMAD R0, R0, 0x2, R250 ;  /* 0x0000000200007824 */ /* 0x000fe200078e02fa */
[----:B------:R-:W-:Y:S01]  /*3750*/  USHF.L.U32 UR6, UR11, 0x7, URZ ;  /* 0x000000070b067899 */ /* 0x000fe2000800063f */
[----:B------:R-:W-:Y:S01]  /*3760*/  IMAD.U32 R160, RZ, RZ, UR11 ;  /* 0x0000000bffa07e24 */ /* 0x000fe2000f8e00ff */
[----:B------:R-:W-:Y:S01]  /*3770*/  LOP3.LUT R12, R248, UR4, RZ, 0x3c, !PT ;  /* 0x00000004f80c7c12 */ /* 0x000fe2000f8e3cff */
[----:B------:R-:W-:Y:S01]  /*3780*/  IMAD.SHL.U32 R0, R0, 0x2, RZ ;  /* 0x0000000200007824 */ /* 0x000fe200078e00ff */
[----:B---3--:R-:W-:Y:S01]  /*3790*/  UIADD3 UR4, UR10, -0x61c88647, URZ ;  /* 0x9e3779b90a047890 */ /* 0x008fe2000fffe03f */
[----:B------:R-:W-:Y:S01]  /*37a0*/  FMUL.FTZ R164, R246, 1.4426950216293334961 ;  /* 0x3fb8aa3bf6a47820 */ /* 0x000fe20000410000 */
[----:B------:R-:W-:Y:S01]  /*37b0*/  UISETP.GT.AND UP2, UPT, UR7, UR19, UPT ;  /* 0x000000130700728c */ /* 0x000fe2000bf44270 */
[----:B------:R-:W-:Y:S01]  /*37c0*/  FMUL.FTZ R162, R247, 1.4426950216293334961 ;  /* 0x3fb8aa3bf7a27820 */ /* 0x000fe20000410000 */
[C---:B------:R-:W-:Y:S01]  /*37d0*/  LOP3.LUT R8, R249.reuse, UR8, R0, 0x96, !PT ;  /* 0x00000008f9087c12 */ /* 0x040fe2000f8e9600 */
[----:B------:R-:W-:Y:S01]  /*37e0*/  FMUL.FTZ R161, R244, 1.4426950216293334961 ;  /* 0x3fb8aa3bf4a17820 */ /* 0x000fe20000410000 */
[----:B------:R-:W-:Y:S03]  /*37f0*/  FSEL R164, R164, RZ, P0 ;  /* 0x000000ffa4a47208 */ /* 0x000fe60000000000 */
[----:B------:R-:W-:Y:S04]  /*3800*/  IMAD.WIDE.U32 R22, R8, -0x326172a9, RZ ;  /* 0xcd9e8d5708167825 */ /* 0x000fe800078e00ff */
[----:B----4-:R-:W-:Y:S01]  /*3810*/  IMAD R6, R6, 0x8, R4 ;  /* 0x0000000806067824 */ /* 0x010fe200078e0204 */
[----:B------:R-:W-:Y:S01]  /*3820*/  IADD3 R4, R0, 0x1, RZ ;  /* 0x0000000100047810 */ /* 0x000fe20007ffe0ff */
[----:B------:R-:W-:Y:S04]  /*3830*/  DEPBAR.LE SB0, 0x0 ;  /* 0x000080000000791a */ /* 0x000fe80000000000 */
[C---:B------:R-:W-:Y:S01]  /*3840*/  IADD3 R5, R6.reuse, 0x4, RZ ;  /* 0x0000000406057810 */ /* 0x040fe20007ffe0ff */
[----:B------:R-:W-:Y:S01]  /*3850*/  BAR.SYNC.DEFER_BLOCKING 0x0 ;  /* 0x0000000000007b1d */ /* 0x000fe20000010000 */
[----:B------:R-:W-:Y:S01]  /*3860*/  LOP3.LUT R0, R249, UR8, R4, 0x96, !PT ;  /* 0x00000008f9007c12 */ /* 0x000fe2000f8e9604 */
[----:B------:R-:W-:Y:S04]  /*3870*/  IMAD.WIDE.U32 R6, R6, -0x326172a9, RZ ;  /* 0xcd9e8d5706067825 */ /* 0x000fe800078e00ff */
[----:B------:R-:W-:Y:S01]  /*3880*/  IMAD.WIDE.U32 R4, R5, -0x326172a9, RZ ;  /* 0xcd9e8d5705047825 */ /* 0x000fe200078e00ff */
[----:B------:R-:W-:Y:S03]  /*3890*/  LOP3.LUT R18, R23, UR4, R6, 0x96, !PT ;  /* 0x0000000417127c12 */ /* 0x000fe6000f8e9606 */
[----:B------:R-:W-:Y:S01]  /*38a0*/  IMAD.WIDE.U32 R20, R0, -0x326172a9, RZ ;  /* 0xcd9e8d5700147825 */ /* 0x000fe200078e00ff */
[----:B------:R-:W-:Y:S02]  /*38b0*/  LOP3.LUT R0, R251, UR10, RZ, 0x3c, !PT ;  /* 0x0000000afb007c12 */ /* 0x000fe4000f8e3cff */
        /* <DEDUP_REMOVED lines=8> */
[----:B------:R-:W-:Y:S01]  /*3940*/  UIADD3 UR4, UR10, 0x3c6ef372, URZ ;  /* 0x3c6ef3720a047890 */ /* 0x000fe2000fffe03f */
[----:B------:R-:W-:Y:S02]  /*3950*/  LDSM.16.M88.4 R64, [R144] ;  /* 0x000000009040783b */ /* 0x000fe40000000200 */
[----:B------:R-:W-:Y:S01]  /*3960*/  IMAD.WIDE.U32 R8, R8, -0x2daee0ad, RZ ;  /* 0xd2511f5308087825 */ /* 0x000fe200078e00ff */
[----:B------:R-:W-:Y:S03]  /*3970*/  LOP3.LUT R6, R12, R11, RZ, 0x3c, !PT ;  /* 0x0000000b0c067212 */ /* 0x000fe600078e3cff */
[----:B------:R-:W-:Y:S01]  /*3980*/  IMAD.WIDE.U32 R16, R16, -0x2daee0ad, RZ ;  /* 0xd2511f5310107825 */ /* 0x000fe200078e00ff */
[----:B------:R-:W-:Y:S01]  /*3990*/  LOP3.LUT R4, R12, R9, RZ, 0x3c, !PT ;  /* 0x000000090c047212 */ /* 0x000fe200078e3cff */
[----:B------:R-:W-:Y:S02]  /*39a0*/  LDSM.16.M88.4 R60, [R144+0x1000] ;  /* 0x00100000903c783b */ /* 0x000fe40000000200 */
[----:B------:R-:W-:Y:S04]  /*39b0*/  IMAD.WIDE.U32 R6, R6, -0x326172a9, RZ ;  /* 0xcd9e8d5706067825 */ /* 0x000fe800078e00ff */
[----:B------:R-:W-:Y:S01]  /*39c0*/  IMAD.WIDE.U32 R4, R4, -0x326172a9, RZ ;  /* 0xcd9e8d5704047825 */ /* 0x000fe200078e00ff */
[C---:B------:R-:W-:Y:S01]  /*39d0*/  LOP3.LUT R26, R7.reuse, UR4, R22, 0x96, !PT ;  /* 0x00000004071a7c12 */ /* 0x040fe2000f8e9616 */
[----:B------:R-:W-:Y:S01]  /*39e0*/  LDSM.16.M88.4 R48, [R145+0x6800] ;  /* 0x006800009130783b */ /* 0x000fe20000000200 */
[----:B------:R-:W-:Y:S01]  /*39f0*/  LOP3.LUT R24, R7, UR4, R20, 0x96, !PT ;  /* 0x0000000407187c12 */ /* 0x000fe2000f8e9614 */
[----:B------:R-:W-:Y:S01]  /*3a00*/  IMAD.WIDE.U32 R12, R13, -0x2daee0ad, RZ ;  /* 0xd2511f530d0c7825 */ /* 0x000fe200078e00ff */
[C---:B------:R-:W-:Y:S02]  /*3a10*/  LOP3.LUT R22, R5.reuse, UR4, R22, 0x96, !PT ;  /* 0x0000000405167c12 */ /* 0x040fe4000f8e9616 */
[----:B------:R-:W-:Y:S01]  /*3a20*/  LOP3.LUT R20, R5, UR4, R20, 0x96, !PT ;  /* 0x0000000405147c12 */ /* 0x000fe2000f8e9614 */
[----:B------:R-:W-:Y:S01]  /*3a30*/  UIADD3 UR4, UR8, 0x76cf5d0a, URZ ;  /* 0x76cf5d0a08047890 */ /* 0x000fe2000fffe03f */
[----:B------:R-:W-:Y:S01]  /*3a40*/  IMAD.WIDE.U32 R26, R26, -0x2daee0ad, RZ ;  /* 0xd2511f531a1a7825 */ /* 0x000fe200078e00ff */
[----:B------:R-:W-:Y:S03]  /*3a50*/  LDSM.16.M88.4 R100, [R145+0x6c00] ;  /* 0x006c00009164783b */ /* 0x000fe60000000200 */
[----:B------:R-:W-:Y:S01]  /*3a60*/  IMAD.WIDE.U32 R24, R24, -0x2daee0ad, RZ ;  /* 0xd2511f5318187825 */ /* 0x000fe200078e00ff */
[--C-:B------:R-:W-:Y:S02]  /*3a70*/  LOP3.LUT R0, R19, UR4, R10.reuse, 0x96, !PT ;  /* 0x0000000413007c12 */ /* 0x100fe4000f8e960a */
[----:B------:R-:W-:Y:S01]  /*3a80*/  LOP3.LUT R5, R17, UR4, R10, 0x96, !PT ;  /* 0x0000000411057c12 */ /* 0x000fe2000f8e960a */
[----:B------:R-:W-:Y:S01]  /*3a90*/  IMAD.WIDE.U32 R22, R22, -0x2daee0ad, RZ ;  /* 0xd2511f5316167825 */ /* 0x000fe200078e00ff */
[--C-:B------:R-:W-:Y:S01]  /*3aa0*/  LOP3.LUT R10, R15, UR4, R8.reuse, 0x96, !PT ;  /* 0x000000040f0a7c12 */ /* 0x100fe2000f8e9608 */
[----:B------:R-:W-:Y:S01]  /*3ab0*/  LDSM.16.M88.4 R108, [R146+0x6000] ;  /* 0x00600000926c783b */ /* 0x000fe20000000200 */
        /* <DEDUP_REMOVED lines=79> */
[----:B------:R-:W-:Y:S04]  /*3fb0*/  UIADD3 UR4, UR6, 0x80, URZ ;  /* 0x0000008006047890 */ /* 0x000fe8000fffe03f */
        /* <DEDUP_REMOVED lines=101> */
[----:B------:R-:W-:Y:S01]  /*4610*/  @!P3 ISETP.GE.AND P0, PT, R8, R163, PT ;  /* 0x000000a30800b20c */ /* 0x000fe20003f06270 */
[C---:B------:R-:W-:Y:S01]  /*4620*/  HMMA.16816.F32 R24, R100.reuse, R4, R24 ;  /* 0x000000046418723c */ /* 0x040fe20000001818 */
[----:B--2---:R-:W-:Y:S03]  /*4630*/  @!P3 IADD3 R12, R0, 0x11, RZ ;  /* 0x00000011000cb810 */ /* 0x004fe60007ffe0ff */
[--C-:B------:R-:W-:Y:S01]  /*4640*/  FFMA.FTZ R16, R16, c[0x0][0x23c], -R164.reuse ;  /* 0x00008f0010107a23 */ /* 0x100fe200000108a4 */
[----:B------:R-:W-:Y:S02]  /*4650*/  @!P3 FSEL R17, R17, -INF , !P0 ;  /* 0xff8000001111b808 */ /* 0x000fe40004000000 */
[-C--:B------:R-:W-:Y:S01]  /*4660*/  @!P3 ISETP.GE.AND P0, PT, R9, R160.reuse, PT ;  /* 0x000000a00900b20c */ /* 0x080fe20003f06270 */
[-C--:B------:R-:W-:Y:S01]  /*4670*/  HMMA.16816.F32 R28, R100, R6.reuse, R28 ;  /* 0x00000006641c723c */ /* 0x080fe2000000181c */
[-C--:B------:R-:W-:Y:S01]  /*4680*/  @!P3 ISETP.GE.AND P2, PT, R12, R160.reuse, PT ;  /* 0x000000a00c00b20c */ /* 0x080fe20003f46270 */
[----:B------:R2:W-:Y:S02]  /*4690*/  MUFU.EX2 R225, R15 ;  /* 0x0000000f00e17308 */ /* 0x0005e40000000800 */
[----:B---3--:R-:W-:Y:S01]  /*46a0*/  @!P3 IADD3 R13, R0, 0x10, RZ ;  /* 0x00000010000db810 */ /* 0x008fe20007ffe0ff */
[----:B------:R-:W-:Y:S01]  /*46b0*/  FFMA.FTZ R17, R17, c[0x0][0x23c], -R164 ;  /* 0x00008f0011117a23 */ /* 0x000fe200000108a4 */
[----:B------:R-:W-:Y:S02]  /*46c0*/  @!P3 FSEL R18, R18, -INF , !P0 ;  /* 0xff8000001212b808 */ /* 0x000fe40004000000 */
[C---:B------:R-:W-:Y:S01]  /*46d0*/  @!P3 ISETP.GE.AND P4, PT, R13.reuse, R109, PT ;  /* 0x0000006d0d00b20c */ /* 0x040fe20003f86270 */
[C---:B------:R-:W-:Y:S01]  /*46e0*/  HMMA.16816.F32 R32, R104.reuse, R6, R32 ;  /* 0x000000066820723c */ /* 0x040fe20000001820 */
[-C--:B------:R-:W-:Y:S02]  /*46f0*/  @!P3 ISETP.GE.AND P0, PT, R8, R160.reuse, PT ;  /* 0x000000a00800b20c */ /* 0x080fe40003f06270 */
[----:B------:R-:W-:Y:S01]  /*4700*/  @!P3 ISETP.GE.AND P1, PT, R13, R159, PT ;  /* 0x0000009f0d00b20c */ /* 0x000fe20003f26270 */
[----:B------:R-:W3:Y:S01]  /*4710*/  LDSM.16.M88.4 R8, [R146+0x6800] ;  /* 0x006800009208783b */ /* 0x000ee20000000200 */
[----:B-1----:R-:W-:Y:S01]  /*4720*/  SHF.R.U32.HI R14, RZ, 0x18, R176 ;  /* 0x00000018ff0e7819 */ /* 0x002fe200000116b0 */
[--C-:B------:R-:W-:Y:S01]  /*4730*/  FFMA.FTZ R18, R18, c[0x0][0x23c], -R162.reuse ;  /* 0x00008f0012127a23 */ /* 0x100fe200000108a2 */
[----:B------:R-:W-:Y:S01]  /*4740*/  @!P3 FSEL R19, R19, -INF , !P0 ;  /* 0xff8000001313b808 */ /* 0x000fe20004000000 */
[----:B------:R1:W4:Y:S01]  /*4750*/  MUFU.EX2 R207, R16 ;  /* 0x0000001000cf7308 */ /* 0x0003220000000800 */
[----:B------:R-:W-:Y:S02]  /*4760*/  @!P3 ISETP.GE.AND P0, PT, R13, R163, PT ;  /* 0x000000a30d00b20c */ /* 0x000fe40003f06270 */
[----:B------:R-:W-:Y:S01]  /*4770*/  @!P3 ISETP.GE.AND P5, PT, R12, R159, PT ;  /* 0x0000009f0c00b20c */ /* 0x000fe20003fa6270 */
[----:B------:R-:W-:Y:S01]  /*4780*/  FFMA.FTZ R19, R19, c[0x0][0x23c], -R162 ;  /* 0x00008f0013137a23 */ /* 0x000fe200000108a2 */
[----:B------:R-:W-:Y:S02]  /*4790*/  @!P3 FSEL R20, R20, -INF , !P0 ;  /* 0xff8000001414b808 */ /* 0x000fe40004000000 */
[----:B------:R-:W-:Y:S02]  /*47a0*/  @!P3 ISETP.GE.AND P0, PT, R12, R163, PT ;  /* 0x000000a30c00b20c */ /* 0x000fe40003f06270 */
[----:B------:R-:W-:Y:S01]  /*47b0*/  @!P3 IADD3 R5, R0, 0x18, RZ ;  /* 0x000000180005b810 */ /* 0x000fe20007ffe0ff */
[----:B------:R-:W-:Y:S01]  /*47c0*/  FFMA.FTZ R20, R20, c[0x0][0x23c], -R164 ;  /* 0x00008f0014147a23 */ /* 0x000fe200000108a4 */
[----:B--2---:R-:W-:Y:S01]  /*47d0*/  LOP3.LUT R15, R182, 0xff, RZ, 0xc0, !PT ;  /* 0x000000ffb60f7812 */ /* 0x004fe200078ec0ff */
[----:B------:R2:W-:Y:S01]  /*47e0*/  MUFU.EX2 R204, R17 ;  /* 0x0000001100cc7308 */ /* 0x0005e20000000800 */
[----:B------:R-:W-:Y:S02]  /*47f0*/  @!P3 FSEL R21, R21, -INF , !P0 ;  /* 0xff8000001515b808 */ /* 0x000fe40004000000 */
[-C--:B------:R-:W-:Y:S02]  /*4800*/  @!P3 ISETP.GE.AND P0, PT, R13, R160.reuse, PT ;  /* 0x000000a00d00b20c */ /* 0x080fe40003f06270 */
[----:B------:R-:W-:Y:S01]  /*4810*/  SHF.R.U32.HI R13, RZ, 0x18, R168 ;  /* 0x00000018ff0d7819 */ /* 0x000fe200000116a8 */
[----:B------:R-:W-:Y:S01]  /*4820*/  FFMA.FTZ R21, R21, c[0x0][0x23c], -R164 ;  /* 0x00008f0015157a23 */ /* 0x000fe200000108a4 */
[----:B------:R-:W-:Y:S02]  /*4830*/  @!P3 IADD3 R4, R0, 0x19, RZ ;  /* 0x000000190004b810 */ /* 0x000fe40007ffe0ff */
[----:B------:R-:W-:Y:S01]  /*4840*/  @!P3 FSEL R22, R22, -INF , !P0 ;  /* 0xff8000001616b808 */ /* 0x000fe20004000000 */
[----:B------:R-:W-:Y:S01]  /*4850*/  MUFU.EX2 R201, R21 ;  /* 0x0000001500c97308 */ /* 0x000fe20000000800 */
[----:B------:R-:W-:Y:S02]  /*4860*/  @!P3 ISETP.GE.AND P6, PT, R5, R159, PT ;  /* 0x0000009f0500b20c */ /* 0x000fe40003fc6270 */
[----:B------:R-:W-:Y:S01]  /*4870*/  @!P3 ISETP.GE.AND P0, PT, R12, R109, PT ;  /* 0x0000006d0c00b20c */ /* 0x000fe20003f06270 */
[----:B------:R-:W-:Y:S01]  /*4880*/  FFMA.FTZ R22, R22, c[0x0][0x23c], -R162 ;  /* 0x00008f0016167a23 */ /* 0x000fe200000108a2 */
[----:B------:R-:W-:Y:S02]  /*4890*/  @!P3 FSEL R26, R26, -INF , !P4 ;  /* 0xff8000001a1ab808 */ /* 0x000fe40006000000 */
[----:B------:R-:W-:Y:S02]  /*48a0*/  LOP3.LUT R12, R174, 0xffff, RZ, 0xc0, !PT ;  /* 0x0000ffffae0c7812 */ /* 0x000fe400078ec0ff */
[----:B------:R-:W-:Y:S01]  /*48b0*/  @!P3 ISETP.GE.AND P4, PT, R4, R159, PT ;  /* 0x0000009f0400b20c */ /* 0x000fe20003f86270 */
[----:B------:R-:W-:Y:S01]  /*48c0*/  FFMA.FTZ R26, R26, c[0x0][0x23c], -R108 ;  /* 0x00008f001a1a7a23 */ /* 0x000fe2000001086c */
[----:B-1----:R-:W-:Y:S01]  /*48d0*/  SHF.R.U32.HI R16, RZ, 0x18, R182 ;  /* 0x00000018ff107819 */ /* 0x002fe200000116b6 */
[----:B------:R1:W-:Y:S01]  /*48e0*/  MUFU.EX2 R213, R18 ;  /* 0x0000001200d57308 */ /* 0x0003e20000000800 */
[----:B------:R-:W-:Y:S01]  /*48f0*/  @!P3 FSEL R23, R23, -INF , !P2 ;  /* 0xff8000001717b808 */ /* 0x000fe20005000000 */
[-C--:B---3--:R-:W-:Y:S01]  /*4900*/  HMMA.16816.F32 R36, R104, R8.reuse, R36 ;  /* 0x000000086824723c */ /* 0x088fe20000001824 */
[----:B--2---:R-:W-:Y:S02]  /*4910*/  LOP3.LUT R17, R176, 0xffff, RZ, 0xc0, !PT ;  /* 0x0000ffffb0117812 */ /* 0x004fe400078ec0ff */
[----:B------:R-:W-:Y:S01]  /*4920*/  @!P3 ISETP.GE.AND P2, PT, R5, R109, PT ;  /* 0x0000006d0500b20c */ /* 0x000fe20003f46270 */
[----:B------:R-:W-:Y:S01]  /*4930*/  FFMA.FTZ R23, R23, c[0x0][0x23c], -R162 ;  /* 0x00008f0017177a23 */ /* 0x000fe200000108a2 */
[----:B------:R-:W-:Y:S02]  /*4940*/  SHF.R.U32.HI R177, RZ, 0x10, R176 ;  /* 0x00000010ffb17819 */ /* 0x000fe400000116b0 */
[----:B------:R-:W-:Y:S01]  /*4950*/  @!P3 FSEL R24, R24, -INF , !P1 ;  /* 0xff8000001818b808 */ /* 0x000fe20004800000 */
[C---:B------:R-:W-:Y:S01]  /*4960*/  HMMA.16816.F32 R40, R100.reuse, R8, R40 ;  /* 0x000000086428723c */ /* 0x040fe20000001828 */
[----:B------:R-:W-:Y:S01]  /*4970*/  @!P3 FSEL R30, R30, -INF , !P2 ;  /* 0xff8000001e1eb808 */ /* 0x000fe20005000000 */
[----:B------:R-:W-:Y:S01]  /*4980*/  MUFU.EX2 R203, R23 ;  /* 0x0000001700cb7308 */ /* 0x000fe20000000800 */
[-C--:B------:R-:W-:Y:S01]  /*4990*/  @!P3 ISETP.GE.AND P1, PT, R5, R163.reuse, PT ;  /* 0x000000a30500b20c */ /* 0x080fe20003f26270 */
[--C-:B------:R-:W-:Y:S01]  /*49a0*/  FFMA.FTZ R24, R24, c[0x0][0x23c], -R161.reuse ;  /* 0x00008f0018187a23 */ /* 0x100fe200000108a1 */
[----:B------:R-:W-:Y:S01]  /*49b0*/  @!P3 FSEL R25, R25, -INF , !P5 ;  /* 0xff8000001919b808 */ /* 0x000fe20006800000 */
[--C-:B------:R-:W-:Y:S01]  /*49c0*/  FFMA.FTZ R30, R30, c[0x0][0x23c], -R108.reuse ;  /* 0x00008f001e1e7a23 */ /* 0x100fe2000001086c */
[----:B------:R-:W-:Y:S01]  /*49d0*/  @!P3 IADD3 R8, R0, 0x20, RZ ;  /* 0x000000200008b810 */ /* 0x000fe20007ffe0ff */
[-C--:B------:R-:W-:Y:S01]  /*49e0*/  HMMA.16816.F32 R44, R100, R10.reuse, R44 ;  /* 0x0000000a642c723c */ /* 0x080fe2000000182c */
[-C--:B------:R-:W-:Y:S02]  /*49f0*/  @!P3 ISETP.GE.AND P5, PT, R5, R160.reuse, PT ;  /* 0x000000a00500b20c */ /* 0x080fe40003fa6270 */
[----:B------:R-:W-:Y:S01]  /*4a00*/  @!P3 ISETP.GE.AND P2, PT, R8, R163, PT ;  /* 0x000000a30800b20c */ /* 0x000fe20003f46270 */
[--C-:B------:R-:W-:Y:S01]  /*4a10*/  FFMA.FTZ R25, R25, c[0x0][0x23c], -R161.reuse ;  /* 0x00008f0019197a23 */ /* 0x100fe200000108a1 */
[----:B------:R-:W-:Y:S01]  /*4a20*/  @!P3 IADD3 R9, R0, 0x21, RZ ;  /* 0x000000210009b810 */ /* 0x000fe20007ffe0ff */
[----:B------:R2:W-:Y:S01]  /*4a30*/  MUFU.EX2 R199, R20 ;  /* 0x0000001400c77308 */ /* 0x0005e20000000800 */
[----:B------:R-:W-:Y:S01]  /*4a40*/  @!P3 FSEL R27, R27, -INF , !P0 ;  /* 0xff8000001b1bb808 */ /* 0x000fe20004000000 */
[C---:B------:R-:W-:Y:S01]  /*4a50*/  HMMA.16816.F32 R48, R104.reuse, R10, R48 ;  /* 0x0000000a6830723c */ /* 0x040fe20000001830 */
[----:B-1----:R-:W-:Y:S02]  /*4a60*/  LOP3.LUT R18, R168, 0xffff, RZ, 0xc0, !PT ;  /* 0x0000ffffa8127812 */ /* 0x002fe400078ec0ff */
[----:B------:R-:W-:Y:S01]  /*4a70*/  @!P3 ISETP.GE.AND P0, PT, R4, R109, PT ;  /* 0x0000006d0400b20c */ /* 0x000fe20003f06270 */
[--C-:B------:R-:W-:Y:S01]  /*4a80*/  FFMA.FTZ R27, R27, c[0x0][0x23c], -R108.reuse ;  /* 0x00008f001b1b7a23 */ /* 0x100fe2000001086c */
[----:B------:R-:W-:Y:S02]  /*4a90*/  @!P3 FSEL R28, R28, -INF , !P6 ;  /* 0xff8000001c1cb808 */ /* 0x000fe40007000000 */
[----:B------:R-:W-:Y:S01]  /*4aa0*/  @!P3 FSEL R31, R31, -INF , !P0 ;  /* 0xff8000001f1fb808 */ /* 0x000fe20004000000 */
[----:B------:R-:W-:Y:S01]  /*4ab0*/  MUFU.EX2 R209, R24 ;  /* 0x0000001800d17308 */ /* 0x000fe20000000800 */
[----:B------:R-:W-:Y:S02]  /*4ac0*/  @!P3 ISETP.GE.AND P6, PT, R4, R163, PT ;  /* 0x000000a30400b20c */ /* 0x000fe40003fc6270 */
[-C--:B------:R-:W-:Y:S01]  /*4ad0*/  @!P3 ISETP.GE.AND P0, PT, R8, R160.reuse, PT ;  /* 0x000000a00800b20c */ /* 0x080fe20003f06270 */
[--C-:B------:R-:W-:Y:S01]  /*4ae0*/  FFMA.FTZ R28, R28, c[0x0][0x23c], -R161.reuse ;  /* 0x00008f001c1c7a23 */ /* 0x100fe200000108a1 */
[----:B------:R-:W-:Y:S01]  /*4af0*/  @!P3 FSEL R33, R33, -INF , !P6 ;  /* 0xff8000002121b808 */ /* 0x000fe20007000000 */
[----:B------:R-:W-:Y:S01]  /*4b00*/  FFMA.FTZ R31, R31, c[0x0][0x23c], -R108 ;  /* 0x00008f001f1f7a23 */ /* 0x000fe2000001086c */
[----:B------:R-:W-:Y:S02]  /*4b10*/  @!P3 FSEL R29, R29, -INF , !P4 ;  /* 0xff8000001d1db808 */ /* 0x000fe40006000000 */
[----:B------:R-:W-:Y:S01]  /*4b20*/  @!P3 ISETP.GE.AND P6, PT, R8, R109, PT ;  /* 0x0000006d0800b20c */ /* 0x000fe20003fc6270 */
[----:B------:R-:W-:Y:S01]  /*4b30*/  FFMA.FTZ R33, R33, c[0x0][0x23c], -R164 ;  /* 0x00008f0021217a23 */ /* 0x000fe200000108a4 */
[-C--:B------:R-:W-:Y:S01]  /*4b40*/  @!P3 ISETP.GE.AND P4, PT, R4, R160.reuse, PT ;  /* 0x000000a00400b20c */ /* 0x080fe20003f86270 */
[--C-:B------:R-:W-:Y:S01]  /*4b50*/  FFMA.FTZ R29, R29, c[0x0][0x23c], -R161.reuse ;  /* 0x00008f001d1d7a23 */ /* 0x100fe200000108a1 */
[----:B------:R-:W-:Y:S01]  /*4b60*/  @!P3 FSEL R42, R42, -INF , !P6 ;  /* 0xff8000002a2ab808 */ /* 0x000fe20007000000 */
[----:B------:R-:W1:Y:S01]  /*4b70*/  LDSM.16.M88.4 R4, [R146+0x6c00] ;  /* 0x006c00009204783b */ /* 0x000e620000000200 */
[----:B------:R-:W-:Y:S01]  /*4b80*/  @!P3 FSEL R34, R34, -INF , !P5 ;  /* 0xff8000002222b808 */ /* 0x000fe20006800000 */
[----:B------:R3:W1:Y:S01]  /*4b90*/  MUFU.EX2 R211, R19 ;  /* 0x0000001300d37308 */ /* 0x0006620000000800 */
[----:B------:R-:W-:Y:S01]  /*4ba0*/  LOP3.LUT R11, R168, 0xff, RZ, 0xc0, !PT ;  /* 0x000000ffa80b7812 */ /* 0x000fe200078ec0ff */
[----:B------:R-:W-:Y:S01]  /*4bb0*/  FFMA.FTZ R42, R42, c[0x0][0x23c], -R108 ;  /* 0x00008f002a2a7a23 */ /* 0x000fe2000001086c */
[----:B------:R-:W-:Y:S01]  /*4bc0*/  @!P3 ISETP.GE.AND P5, PT, R9, R163, PT ;  /* 0x000000a30900b20c */ /* 0x000fe20003fa6270 */
[----:B------:R-:W-:Y:S01]  /*4bd0*/  FFMA.FTZ R34, R34, c[0x0][0x23c], -R162 ;  /* 0x00008f0022227a23 */ /* 0x000fe200000108a2 */
[----:B------:R-:W-:Y:S02]  /*4be0*/  SHF.R.U32.HI R168, RZ, 0x10, R168 ;  /* 0x00000010ffa87819 */ /* 0x000fe400000116a8 */
[----:B------:R-:W-:Y:S02]  /*4bf0*/  @!P3 FSEL R32, R32, -INF , !P1 ;  /* 0xff8000002020b808 */ /* 0x000fe40004800000 */
[----:B------:R-:W-:Y:S01]  /*4c00*/  @!P3 FSEL R37, R37, -INF , !P5 ;  /* 0xff8000002525b808 */ /* 0x000fe20006800000 */
[----:B------:R-:W1:Y:S01]  /*4c10*/  MUFU.EX2 R205, R28 ;  /* 0x0000001c00cd7308 */ /* 0x000e620000000800 */
[----:B------:R-:W-:Y:S01]  /*4c20*/  @!P3 ISETP.GE.AND P1, PT, R8, R159, PT ;  /* 0x0000009f0800b20c */ /* 0x000fe20003f26270 */
[--C-:B------:R-:W-:Y:S01]  /*4c30*/  FFMA.FTZ R32, R32, c[0x0][0x23c], -R164.reuse ;  /* 0x00008f0020207a23 */ /* 0x100fe200000108a4 */
[----:B------:R-:W-:Y:S01]  /*4c40*/  @!P3 ISETP.GE.AND P5, PT, R9, R109, PT ;  /* 0x0000006d0900b20c */ /* 0x000fe20003fa6270 */
[----:B------:R-:W-:Y:S01]  /*4c50*/  FFMA.FTZ R37, R37, c[0x0][0x23c], -R164 ;  /* 0x00008f0025257a23 */ /* 0x000fe200000108a4 */
[----:B------:R-:W-:Y:S02]  /*4c60*/  @!P3 FSEL R35, R35, -INF , !P4 ;  /* 0xff8000002323b808 */ /* 0x000fe40006000000 */
[----:B------:R-:W-:Y:S02]  /*4c70*/  @!P3 IADD3 R8, R0, 0x29, RZ ;  /* 0x000000290008b810 */ /* 0x000fe40007ffe0ff */
[-C--:B------:R-:W-:Y:S01]  /*4c80*/  @!P3 ISETP.GE.AND P4, PT, R9, R160.reuse, PT ;  /* 0x000000a00900b20c */ /* 0x080fe20003f86270 */
[----:B------:R-:W-:Y:S01]  /*4c90*/  FFMA.FTZ R35, R35, c[0x0][0x23c], -R162 ;  /* 0x00008f0023237a23 */ /* 0x000fe200000108a2 */
[----:B------:R-:W-:Y:S01]  /*4ca0*/  @!P3 FSEL R43, R43, -INF , !P5 ;  /* 0xff8000002b2bb808 */ /* 0x000fe20006800000 */
[----:B------:R-:W-:Y:S01]  /*4cb0*/  MUFU.EX2 R192, R34 ;  /* 0x0000002200c07308 */ /* 0x000fe20000000800 */
[----:B------:R-:W-:Y:S02]  /*4cc0*/  @!P3 FSEL R36, R36, -INF , !P2 ;  /* 0xff8000002424b808 */ /* 0x000fe40005000000 */
[----:B------:R-:W-:Y:S01]  /*4cd0*/  @!P3 FSEL R39, R39, -INF , !P4 ;  /* 0xff8000002727b808 */ /* 0x000fe20006000000 */
[----:B------:R-:W-:Y:S01]  /*4ce0*/  FFMA.FTZ R43, R43, c[0x0][0x23c], -R108 ;  /* 0x00008f002b2b7a23 */ /* 0x000fe2000001086c */
[----:B------:R-:W-:Y:S01]  /*4cf0*/  @!P3 ISETP.GE.AND P2, PT, R9, R159, PT ;  /* 0x0000009f0900b20c */ /* 0x000fe20003f46270 */
[----:B------:R-:W-:Y:S01]  /*4d00*/  FFMA.FTZ R36, R36, c[0x0][0x23c], -R164 ;  /* 0x00008f0024247a23 */ /* 0x000fe200000108a4 */
[----:B------:R-:W-:Y:S01]  /*4d10*/  @!P3 IADD3 R9, R0, 0x28, RZ ;  /* 0x000000280009b810 */ /* 0x000fe20007ffe0ff */
[--C-:B------:R-:W-:Y:S01]  /*4d20*/  FFMA.FTZ R39, R39, c[0x0][0x23c], -R162.reuse ;  /* 0x00008f0027277a23 */ /* 0x100fe200000108a2 */
[----:B------:R-:W-:Y:S01]  /*4d30*/  @!P3 FSEL R38, R38, -INF , !P0 ;  /* 0xff8000002626b808 */ /* 0x000fe20004000000 */
[----:B------:R-:W-:Y:S01]  /*4d40*/  MUFU.EX2 R215, R27 ;  /* 0x0000001b00d77308 */ /* 0x000fe20000000800 */
[C---:B------:R-:W-:Y:S02]  /*4d50*/  @!P3 ISETP.GE.AND P4, PT, R9.reuse, R109, PT ;  /* 0x0000006d0900b20c */ /* 0x040fe40003f86270 */
[----:B------:R-:W-:Y:S01]  /*4d60*/  @!P3 ISETP.GE.AND P0, PT, R9, R159, PT ;  /* 0x0000009f0900b20c */ /* 0x000fe20003f06270 */
[----:B------:R-:W-:Y:S01]  /*4d70*/  FFMA.FTZ R38, R38, c[0x0][0x23c], -R162 ;  /* 0x00008f0026267a23 */ /* 0x000fe200000108a2 */
[C---:B------:R-:W-:Y:S01]  /*4d80*/  @!P3 ISETP.GE.AND P5, PT, R8.reuse, R109, PT ;  /* 0x0000006d0800b20c */ /* 0x040fe20003fa6270 */
[-C--:B-1----:R-:W-:Y:S01]  /*4d90*/  HMMA.16816.F32 R52, R104, R4.reuse, R52 ;  /* 0x000000046834723c */ /* 0x082fe20000001834 */
[----:B------:R-:W-:Y:S02]  /*4da0*/  @!P3 ISETP.GE.AND P6, PT, R8, R159, PT ;  /* 0x0000009f0800b20c */ /* 0x000fe40003fc6270 */
[----:B------:R-:W-:Y:S01]  /*4db0*/  @!P3 FSEL R46, R46, -INF , !P4 ;  /* 0xff8000002e2eb808 */ /* 0x000fe20006000000 */
[----:B------:R-:W-:Y:S01]  /*4dc0*/  MUFU.EX2 R189, R35 ;  /* 0x0000002300bd7308 */ /* 0x000fe20000000800 */
[----:B------:R-:W-:Y:S02]  /*4dd0*/  @!P3 FSEL R41, R41, -INF , !P2 ;  /* 0xff8000002929b808 */ /* 0x000fe40005000000 */
[----:B------:R-:W-:Y:S01]  /*4de0*/  @!P3 FSEL R47, R47, -INF , !P5 ;  /* 0xff8000002f2fb808 */ /* 0x000fe20006800000 */
[C---:B------:R-:W-:Y:S01]  /*4df0*/  HMMA.16816.F32 R56, R100.reuse, R4, R56 ;  /* 0x000000046438723c */ /* 0x040fe20000001838 */
[-C--:B------:R-:W-:Y:S03]  /*4e00*/  @!P3 ISETP.GE.AND P2, PT, R9, R160.reuse, PT ;  /* 0x000000a00900b20c */ /* 0x080fe60003f46270 */
[----:B--2---:R-:W-:Y:S01]  /*4e10*/  SHF.R.U32.HI R20, RZ, 0x10, R182 ;  /* 0x00000010ff147819 */ /* 0x004fe200000116b6 */
[--C-:B------:R-:W-:Y:S01]  /*4e20*/  FFMA.FTZ R47, R47, c[0x0][0x23c], -R108.reuse ;  /* 0x00008f002f2f7a23 */ /* 0x100fe2000001086c */
[----:B------:R-:W-:Y:S01]  /*4e30*/  @!P3 FSEL R44, R44, -INF , !P0 ;  /* 0xff8000002c2cb808 */ /* 0x000fe20004000000 */
[----:B------:R-:W-:Y:S01]  /*4e40*/  FFMA.FTZ R41, R41, c[0x0][0x23c], -R161 ;  /* 0x00008f0029297a23 */ /* 0x000fe200000108a1 */
[----:B------:R-:W-:Y:S01]  /*4e50*/  @!P3 IADD3 R4, R0, 0x31, RZ ;  /* 0x000000310004b810 */ /* 0x000fe20007ffe0ff */
[-C--:B------:R-:W-:Y:S01]  /*4e60*/  HMMA.16816.F32 R60, R100, R6.reuse, R60 ;  /* 0x00000006643c723c */ /* 0x080fe2000000183c */
[----:B------:R-:W-:Y:S01]  /*4e70*/  @!P3 ISETP.GE.AND P0, PT, R8, R163, PT ;  /* 0x000000a30800b20c */ /* 0x000fe20003f06270 */
[----:B------:R-:W-:Y:S01]  /*4e80*/  MUFU.EX2 R202, R29 ;  /* 0x0000001d00ca7308 */ /* 0x000fe20000000800 */
[----:B------:R-:W-:Y:S01]  /*4e90*/  SHF.R.U32.HI R5, RZ, 0x10, R167 ;  /* 0x00000010ff057819 */ /* 0x000fe200000116a7 */
[----:B------:R-:W-:Y:S01]  /*4ea0*/  FFMA.FTZ R46, R46, c[0x0][0x23c], -R108 ;  /* 0x00008f002e2e7a23 */ /* 0x000fe2000001086c */
[----:B------:R-:W-:Y:S01]  /*4eb0*/  @!P3 FSEL R45, R45, -INF , !P6 ;  /* 0xff8000002d2db808 */ /* 0x000fe20007000000 */
[--C-:B------:R-:W-:Y:S01]  /*4ec0*/  FFMA.FTZ R44, R44, c[0x0][0x23c], -R161.reuse ;  /* 0x00008f002c2c7a23 */ /* 0x100fe200000108a1 */
[----:B------:R-:W-:Y:S01]  /*4ed0*/  @!P3 FSEL R49, R49, -INF , !P0 ;  /* 0xff8000003131b808 */ /* 0x000fe20004000000 */
[----:B------:R-:W-:Y:S01]  /*4ee0*/  HMMA.16816.F32 R64, R104, R6, R64 ;  /* 0x000000066840723c */ /* 0x000fe20000001840 */
[-C--:B------:R-:W-:Y:S03]  /*4ef0*/  @!P3 ISETP.GE.AND P6, PT, R8, R160.reuse, PT ;  /* 0x000000a00800b20c */ /* 0x080fe60003fc6270 */
[----:B------:R-:W-:Y:S01]  /*4f00*/  @!P3 IADD3 R8, R0, 0x30, RZ ;  /* 0x000000300008b810 */ /* 0x000fe20007ffe0ff */
[--C-:B------:R-:W-:Y:S01]  /*4f10*/  FFMA.FTZ R45, R45, c[0x0][0x23c], -R161.reuse ;  /* 0x00008f002d2d7a23 */ /* 0x100fe200000108a1 */
[----:B------:R-:W-:Y:S01]  /*4f20*/  @!P3 FSEL R50, R50, -INF , !P2 ;  /* 0xff8000003232b808 */ /* 0x000fe20005000000 */
[----:B------:R-:W-:Y:S01]  /*4f30*/  FFMA.FTZ R49, R49, c[0x0][0x23c], -R164 ;  /* 0x00008f0031317a23 */ /* 0x000fe200000108a4 */
[C---:B------:R-:W-:Y:S01]  /*4f40*/  @!P3 ISETP.GE.AND P0, PT, R8.reuse, R109, PT ;  /* 0x0000006d0800b20c */ /* 0x040fe20003f06270 */
[----:B------:R-:W-:Y:S01]  /*4f50*/  MUFU.EX2 R193, R32 ;  /* 0x0000002000c17308 */ /* 0x000fe20000000800 */
[-C--:B------:R-:W-:Y:S02]  /*4f60*/  @!P3 ISETP.GE.AND P4, PT, R8, R163.reuse, PT ;  /* 0x000000a30800b20c */ /* 0x080fe40003f86270 */
[----:B------:R-:W-:Y:S01]  /*4f70*/  @!P3 FSEL R58, R58, -INF , !P0 ;  /* 0xff8000003a3ab808 */ /* 0x000fe20004000000 */
[----:B------:R-:W-:Y:S01]  /*4f80*/  FFMA.FTZ R50, R50, c[0x0][0x23c], -R162 ;  /* 0x00008f0032327a23 */ /* 0x000fe200000108a2 */
[-C--:B------:R-:W-:Y:S02]  /*4f90*/  @!P3 ISETP.GE.AND P2, PT, R4, R163.reuse, PT ;  /* 0x000000a30400b20c */ /* 0x080fe40003f46270 */
[----:B------:R-:W-:Y:S01]  /*4fa0*/  LOP3.LUT R6, R180, 0xffff, RZ, 0xc0, !PT ;  /* 0x0000ffffb4067812 */ /* 0x000fe200078ec0ff */
[----:B------:R-:W-:Y:S01]  /*4fb0*/  FFMA.FTZ R58, R58, c[0x0][0x23c], -R108 ;  /* 0x00008f003a3a7a23 */ /* 0x000fe2000001086c */
[----:B------:R-:W-:Y:S01]  /*4fc0*/  @!P3 FSEL R40, R40, -INF , !P1 ;  /* 0xff8000002828b808 */ /* 0x000fe20004800000 */
[----:B------:R-:W-:Y:S01]  /*4fd0*/  MUFU.EX2 R210, R30 ;  /* 0x0000001e00d27308 */ /* 0x000fe20000000800 */
[----:B------:R-:W-:Y:S02]  /*4fe0*/  @!P3 FSEL R53, R53, -INF , !P2 ;  /* 0xff8000003535b808 */ /* 0x000fe40005000000 */
[----:B------:R-:W-:Y:S01]  /*4ff0*/  @!P3 ISETP.GE.AND P1, PT, R9, R163, PT ;  /* 0x000000a30900b20c */ /* 0x000fe20003f26270 */
[--C-:B------:R-:W-:Y:S01]  /*5000*/  FFMA.FTZ R40, R40, c[0x0][0x23c], -R161.reuse ;  /* 0x00008f0028287a23 */ /* 0x100fe200000108a1 */
[----:B------:R-:W-:Y:S01]  /*5010*/  @!P3 ISETP.GE.AND P2, PT, R4, R109, PT ;  /* 0x0000006d0400b20c */ /* 0x000fe20003f46270 */
[----:B------:R-:W-:Y:S01]  /*5020*/  FFMA.FTZ R53, R53, c[0x0][0x23c], -R164 ;  /* 0x00008f0035357a23 */ /* 0x000fe200000108a4 */
[-C--:B------:R-:W-:Y:S02]  /*5030*/  @!P3 ISETP.GE.AND P5, PT, R8, R160.reuse, PT ;  /* 0x000000a00800b20c */ /* 0x080fe40003fa6270 */
[----:B------:R-:W-:Y:S01]  /*5040*/  @!P3 FSEL R59, R59, -INF , !P2 ;  /* 0xff8000003b3bb808 */ /* 0x000fe20005000000 */
[----:B------:R-:W-:Y:S01]  /*5050*/  MUFU.EX2 R191, R33 ;  /* 0x0000002100bf7308 */ /* 0x000fe20000000800 */
[----:B------:R-:W-:Y:S02]  /*5060*/  @!P3 FSEL R51, R51, -INF , !P6 ;  /* 0xff8000003333b808 */ /* 0x000fe40007000000 */
[----:B------:R-:W-:Y:S01]  /*5070*/  SHF.R.U32.HI R9, RZ, 0x18, R180 ;  /* 0x00000018ff097819 */ /* 0x000fe200000116b4 */
[----:B------:R-:W-:Y:S01]  /*5080*/  FFMA.FTZ R59, R59, c[0x0][0x23c], -R108 ;  /* 0x00008f003b3b7a23 */ /* 0x000fe2000001086c */
[-C--:B------:R-:W-:Y:S01]  /*5090*/  @!P3 ISETP.GE.AND P6, PT, R4, R160.reuse, PT ;  /* 0x000000a00400b20c */ /* 0x080fe20003fc6270 */
[----:B------:R-:W-:Y:S01]  /*50a0*/  FFMA.FTZ R51, R51, c[0x0][0x23c], -R162 ;  /* 0x00008f0033337a23 */ /* 0x000fe200000108a2 */
[----:B---3--:R-:W-:Y:S02]  /*50b0*/  LOP3.LUT R19, R182, 0xffff, RZ, 0xc0, !PT ;  /* 0x0000ffffb6137812 */ /* 0x008fe400078ec0ff */
[----:B------:R-:W-:Y:S01]  /*50c0*/  @!P3 FSEL R52, R52, -INF , !P4 ;  /* 0xff8000003434b808 */ /* 0x000fe20006000000 */
[----:B------:R-:W1:Y:S01]  /*50d0*/  MUFU.EX2 R206, R22 ;  /* 0x0000001600ce7308 */ /* 0x000e620000000800 */
[----:B------:R-:W-:Y:S02]  /*50e0*/  LOP3.LUT R10, R176, 0xff, RZ, 0xc0, !PT ;  /* 0x000000ffb00a7812 */ /* 0x000fe400078ec0ff */
[-C--:B------:R-:W-:Y:S01]  /*50f0*/  @!P3 ISETP.GE.AND P4, PT, R4, R159.reuse, PT ;  /* 0x0000009f0400b20c */ /* 0x080fe20003f86270 */
[--C-:B------:R-:W-:Y:S01]  /*5100*/  FFMA.FTZ R52, R52, c[0x0][0x23c], -R164.reuse ;  /* 0x00008f0034347a23 */ /* 0x100fe200000108a4 */
[----:B------:R-:W-:Y:S02]  /*5110*/  @!P3 IADD3 R4, R0, 0x38, RZ ;  /* 0x000000380004b810 */ /* 0x000fe40007ffe0ff */
[----:B------:R-:W-:Y:S02]  /*5120*/  @!P3 FSEL R48, R48, -INF , !P1 ;  /* 0xff8000003030b808 */ /* 0x000fe40004800000 */
[----:B------:R-:W-:Y:S01]  /*5130*/  @!P3 IADD3 R0, R0, 0x39, RZ ;  /* 0x000000390000b810 */ /* 0x000fe20007ffe0ff */
[----:B------:R-:W-:Y:S01]  /*5140*/  MUFU.EX2 R175, R49 ;  /* 0x0000003100af7308 */ /* 0x000fe20000000800 */
[-C--:B------:R-:W-:Y:S01]  /*5150*/  @!P3 ISETP.GE.AND P1, PT, R8, R159.reuse, PT ;  /* 0x0000009f0800b20c */ /* 0x080fe20003f26270 */
[----:B------:R-:W-:Y:S01]  /*5160*/  FFMA.FTZ R48, R48, c[0x0][0x23c], -R164 ;  /* 0x00008f0030307a23 */ /* 0x000fe200000108a4 */
[----:B------:R-:W-:Y:S02]  /*5170*/  @!P3 FSEL R57, R57, -INF , !P4 ;  /* 0xff8000003939b808 */ /* 0x000fe40006000000 */
[----:B------:R-:W-:Y:S02]  /*5180*/  @!P3 FSEL R54, R54, -INF , !P5 ;  /* 0xff8000003636b808 */ /* 0x000fe40006800000 */
[----:B------:R-:W-:Y:S01]  /*5190*/  @!P3 FSEL R56, R56, -INF , !P1 ;  /* 0xff8000003838b808 */ /* 0x000fe20004800000 */
[--C-:B------:R-:W-:Y:S01]  /*51a0*/  FFMA.FTZ R57, R57, c[0x0][0x23c], -R161.reuse ;  /* 0x00008f0039397a23 */ /* 0x100fe200000108a1 */
[----:B------:R-:W-:Y:S01]  /*51b0*/  @!P3 ISETP.GE.AND P5, PT, R4, R159, PT ;  /* 0x0000009f0400b20c */ /* 0x000fe20003fa6270 */
[--C-:B------:R-:W-:Y:S01]  /*51c0*/  FFMA.FTZ R54, R54, c[0x0][0x23c], -R162.reuse ;  /* 0x00008f0036367a23 */ /* 0x100fe200000108a2 */
[-C--:B------:R-:W-:Y:S01]  /*51d0*/  @!P3 ISETP.GE.AND P1, PT, R4, R109.reuse, PT ;  /* 0x0000006d0400b20c */ /* 0x080fe20003f26270 */
[--C-:B------:R-:W-:Y:S01]  /*51e0*/  FFMA.FTZ R56, R56, c[0x0][0x23c], -R161.reuse ;  /* 0x00008f0038387a23 */ /* 0x100fe200000108a1 */
[----:B------:R-:W-:Y:S01]  /*51f0*/  @!P3 FSEL R55, R55, -INF , !P6 ;  /* 0xff8000003737b808 */ /* 0x000fe20007000000 */
[----:B------:R-:W2:Y:S01]  /*5200*/  MUFU.EX2 R212, R31 ;  /* 0x0000001f00d47308 */ /* 0x000ea20000000800 */
[C---:B------:R-:W-:Y:S02]  /*5210*/  @!P3 ISETP.GE.AND P4, PT, R0.reuse, R109, PT ;  /* 0x0000006d0000b20c */ /* 0x040fe40003f86270 */
[----:B------:R-:W-:Y:S01]  /*5220*/  @!P3 ISETP.GE.AND P6, PT, R0, R159, PT ;  /* 0x0000009f0000b20c */ /* 0x000fe20003fc6270 */
[----:B------:R-:W-:Y:S01]  /*5230*/  FFMA.FTZ R55, R55, c[0x0][0x23c], -R162 ;  /* 0x00008f0037377a23 */ /* 0x000fe200000108a2 */
[----:B------:R-:W-:Y:S02]  /*5240*/  SHF.R.U32.HI R8, RZ, 0x10, R180 ;  /* 0x00000010ff087819 */ /* 0x000fe400000116b4 */
[-C--:B------:R-:W-:Y:S02]  /*5250*/  @!P3 ISETP.GE.AND P0, PT, R4, R163.reuse, PT ;  /* 0x000000a30400b20c */ /* 0x080fe40003f06270 */
[----:B------:R-:W-:Y:S01]  /*5260*/  @!P3 ISETP.GE.AND P2, PT, R0, R163, PT ;  /* 0x000000a30000b20c */ /* 0x000fe20003f46270 */
[----:B------:R-:W-:Y:S01]  /*5270*/  MUFU.EX2 R176, R48 ;  /* 0x0000003000b07308 */ /* 0x000fe20000000800 */
[----:B------:R-:W-:Y:S02]  /*5280*/  @!P3 FSEL R60, R60, -INF , !P5 ;  /* 0xff8000003c3cb808 */ /* 0x000fe40006800000 */
[-C--:B------:R-:W-:Y:S02]  /*5290*/  @!P3 ISETP.GE.AND P5, PT, R4, R160.reuse, PT ;  /* 0x000000a00400b20c */ /* 0x080fe40003fa6270 */
[----:B------:R-:W-:Y:S01]  /*52a0*/  LOP3.LUT R4, R174, 0xff, RZ, 0xc0, !PT ;  /* 0x000000ffae047812 */ /* 0x000fe200078ec0ff */
[--C-:B------:R-:W-:Y:S01]  /*52b0*/  FFMA.FTZ R60, R60, c[0x0][0x23c], -R161.reuse ;  /* 0x00008f003c3c7a23 */ /* 0x100fe200000108a1 */
[----:B------:R-:W-:Y:S02]  /*52c0*/  @!P3 FSEL R61, R61, -INF , !P6 ;  /* 0xff8000003d3db808 */ /* 0x000fe40007000000 */
[----:B------:R-:W-:Y:S01]  /*52d0*/  @!P3 ISETP.GE.AND P6, PT, R0, R160, PT ;  /* 0x000000a00000b20c */ /* 0x000fe20003fc6270 */
[----:B------:R-:W-:Y:S01]  /*52e0*/  MUFU.EX2 R182, R36 ;  /* 0x0000002400b67308 */ /* 0x000fe20000000800 */
[----:B------:R-:W-:Y:S01]  /*52f0*/  SHF.R.U32.HI R0, RZ, 0x18, R174 ;  /* 0x00000018ff007819 */ /* 0x000fe200000116ae */
[----:B------:R-:W-:Y:S01]  /*5300*/  FFMA.FTZ R161, R61, c[0x0][0x23c], -R161 ;  /* 0x00008f003da17a23 */ /* 0x000fe200000108a1 */
[----:B------:R-:W-:Y:S02]  /*5310*/  @!P3 FSEL R62, R62, -INF , !P1 ;  /* 0xff8000003e3eb808 */ /* 0x000fe40004800000 */
[----:B------:R-:W-:Y:S02]  /*5320*/  ISETP.LE.U32.AND P1, PT, R4, UR4, PT ;  /* 0x0000000404007c0c */ /* 0x000fe4000bf23070 */
[----:B------:R-:W-:Y:S01]  /*5330*/  LOP3.LUT R4, R167, 0xffff, RZ, 0xc0, !PT ;  /* 0x0000ffffa7047812 */ /* 0x000fe200078ec0ff */
[----:B------:R-:W-:Y:S01]  /*5340*/  FFMA.FTZ R62, R62, c[0x0][0x23c], -R108 ;  /* 0x00008f003e3e7a23 */ /* 0x000fe2000001086c */
[----:B------:R-:W-:Y:S01]  /*5350*/  @!P3 FSEL R63, R63, -INF , !P4 ;  /* 0xff8000003f3fb808 */ /* 0x000fe20006000000 */
[----:B------:R-:W-:Y:S01]  /*5360*/  MUFU.EX2 R160, R60 ;  /* 0x0000003c00a07308 */ /* 0x000fe20000000800 */
[----:B------:R-:W-:Y:S02]  /*5370*/  SHF.R.U32.HI R4, RZ, 0x8, R4 ;  /* 0x00000008ff047819 */ /* 0x000fe40000011604 */
[----:B------:R-:W-:Y:S01]  /*5380*/  ISETP.LE.U32.AND P4, PT, R0, UR4, PT ;  /* 0x0000000400007c0c */ /* 0x000fe2000bf83070 */
[----:B------:R-:W-:Y:S01]  /*5390*/  FFMA.FTZ R108, R63, c[0x0][0x23c], -R108 ;  /* 0x00008f003f6c7a23 */ /* 0x000fe2000001086c */
[----:B------:R-:W-:Y:S02]  /*53a0*/  LOP3.LUT R0, R167, 0xff, RZ, 0xc0, !PT ;  /* 0x000000ffa7007812 */ /* 0x000fe400078ec0ff */
[----:B------:R-:W-:Y:S01]  /*53b0*/  @!P3 FSEL R64, R64, -INF , !P0 ;  /* 0xff8000004040b808 */ /* 0x000fe20004000000 */
[----:B----4-:R-:W-:Y:S01]  /*53c0*/  @!P1 FADD.FTZ R207, -R207, -RZ ;  /* 0x800000ffcfcf9221 */ /* 0x010fe20000010100 */
[----:B------:R-:W-:Y:S01]  /*53d0*/  ISETP.LE.U32.AND P0, PT, R0, UR4, PT ;  /* 0x0000000400007c0c */ /* 0x000fe2000bf03070 */
[----:B------:R-:W-:Y:S01]  /*53e0*/  MUFU.EX2 R109, R108 ;  /* 0x0000006c006d7308 */ /* 0x000fe20000000800 */
        /* <DEDUP_REMOVED lines=57> */
[C---:B------:R-:W-:Y:S01]  /*5780*/  LOP3.LUT R4, R185.reuse, 0xffff, RZ, 0xc0, !PT ;  /* 0x0000ffffb9047812 */ /* 0x040fe200078ec0ff */
        /* <DEDUP_REMOVED lines=8> */
[----:B------:R-:W3:Y:S01]  /*5810*/  MUFU.EX2 R181, R39 ;  /* 0x0000002700b57308 */ /* 0x000ee20000000800 */
        /* <DEDUP_REMOVED lines=12> */
[----:B------:R-:W-:Y:S01]  /*58e0*/  @!P6 FADD.FTZ R205, -R205, -RZ ;  /* 0x800000ffcdcde221 */ /* 0x000fe20000010100 */
[----:B------:R-:W-:Y:S01]  /*58f0*/  SHF.R.U32.HI R0, RZ, 0x8, R0 ;  /* 0x00000008ff007819 */ /* 0x000fe20000011600 */
[----:B-1----:R-:W-:Y:S01]  /*5900*/  @!P5 FADD.FTZ R206, -R206, -RZ ;  /* 0x800000ffceced221 */ /* 0x002fe20000010100 */
        /* <DEDUP_REMOVED lines=9> */
[----:B------:R-:W-:Y:S01]  /*59a0*/  MUFU.EX2 R190, R40 ;  /* 0x0000002800be7308 */ /* 0x000fe20000000800 */
        /* <DEDUP_REMOVED lines=10> */
[----:B------:R-:W-:Y:S01]  /*5a50*/  MUFU.EX2 R196, R42 ;  /* 0x0000002a00c47308 */ /* 0x000fe20000000800 */
        /* <DEDUP_REMOVED lines=8> */
[----:B------:R-:W-:Y:S02]  /*5ae0*/  LOP3.LUT R10, R172, 0xffff, RZ, 0xc0, !PT ;  /* 0x0000ffffac0a7812 */ /* 0x000fe400078ec0ff */
[----:B------:R-:W-:Y:S02]  /*5af0*/  ISETP.LE.U32.AND P1, PT, R4, UR4, PT ;  /* 0x0000000404007c0c */ /* 0x000fe4000bf23070 */
[----:B------:R-:W-:Y:S02]  /*5b00*/  LOP3.LUT R4, R177, 0xff, RZ, 0xc0, !PT ;  /* 0x000000ffb1047812 */ /* 0x000fe400078ec0ff */
[----:B------:R-:W-:Y:S01]  /*5b10*/  LOP3.LUT R0, R0, 0xffff, RZ, 0xc0, !PT ;  /* 0x0000ffff00007812 */ /* 0x000fe200078ec0ff */
[----:B------:R-:W-:Y:S01]  /*5b20*/  @!P6 FADD.FTZ R202, -R202, -RZ ;  /* 0x800000ffcacae221 */ /* 0x000fe20000010100 */
[----:B------:R-:W-:Y:S01]  /*5b30*/  LOP3.LUT R13, R170, 0xffff, RZ, 0xc0, !PT ;  /* 0x0000ffffaa0d7812 */ /* 0x000fe200078ec0ff */
[----:B------:R-:W-:Y:S01]  /*5b40*/  MUFU.EX2 R173, R51 ;  /* 0x0000003300ad7308 */ /* 0x000fe20000000800 */
[----:B------:R-:W-:Y:S01]  /*5b50*/  ISETP.LE.U32.AND P6, PT, R4, UR4, PT ;  /* 0x0000000404007c0c */ /* 0x000fe2000bfc3070 */
[----:B---3--:R-:W-:Y:S01]  /*5b60*/  @!P3 FADD.FTZ R181, -R181, -RZ ;  /* 0x800000ffb5b5b221 */ /* 0x008fe20000010100 */
[----:B------:R-:W-:Y:S02]  /*5b70*/  LOP3.LUT R8, R172, 0xff, RZ, 0xc0, !PT ;  /* 0x000000ffac087812 */ /* 0x000fe400078ec0ff */
[----:B------:R-:W-:Y:S01]  /*5b80*/  LOP3.LUT R4, R194, 0xff, RZ, 0xc0, !PT ;  /* 0x000000ffc2047812 */ /* 0x000fe200078ec0ff */
[----:B------:R-:W-:Y:S01]  /*5b90*/  @!P1 FADD.FTZ R210, -R210, -RZ ;  /* 0x800000ffd2d29221 */ /* 0x000fe20000010100 */
[--C-:B------:R-:W-:Y:S02]  /*5ba0*/  SHF.R.U32.HI R11, RZ, 0x10, R170.reuse ;  /* 0x00000010ff0b7819 */ /* 0x100fe400000116aa */
[----:B------:R-:W-:Y:S01]  /*5bb0*/  ISETP.LE.U32.AND P1, PT, R0, UR4, PT ;  /* 0x0000000400007c0c */ /* 0x000fe2000bf23070 */
[----:B------:R-:W1:Y:S01]  /*5bc0*/  MUFU.EX2 R208, R25 ;  /* 0x0000001900d07308 */ /* 0x000e620000000800 */
[----:B------:R-:W-:Y:S02]  /*5bd0*/  LOP3.LUT R12, R170, 0xff, RZ, 0xc0, !PT ;  /* 0x000000ffaa0c7812 */ /* 0x000fe400078ec0ff */
[----:B------:R-:W-:Y:S01]  /*5be0*/  LOP3.LUT R0, R194, 0xffff, RZ, 0xc0, !PT ;  /* 0x0000ffffc2007812 */ /* 0x000fe200078ec0ff */
[----:B------:R-:W-:Y:S01]  /*5bf0*/  @!P6 FADD.FTZ R192, -R192, -RZ ;  /* 0x800000ffc0c0e221 */ /* 0x000fe20000010100 */
[----:B------:R-:W-:Y:S02]  /*5c00*/  SHF.R.U32.HI R14, RZ, 0x18, R170 ;  /* 0x00000018ff0e7819 */ /* 0x000fe400000116aa */
[----:B------:R-:W-:Y:S02]  /*5c10*/  SHF.R.U32.HI R0, RZ, 0x8, R0 ;  /* 0x00000008ff007819 */ /* 0x000fe40000011600 */
[----:B------:R-:W-:Y:S01]  /*5c20*/  ISETP.LE.U32.AND P2, PT, R4, UR4, PT ;  /* 0x0000000404007c0c */ /* 0x000fe2000bf43070 */
[----:B------:R-:W-:Y:S01]  /*5c30*/  MUFU.EX2 R183, R45 ;  /* 0x0000002d00b77308 */ /* 0x000fe20000000800 */
[----:B------:R-:W-:Y:S01]  /*5c40*/  LOP3.LUT R0, R0, 0xffff, RZ, 0xc0, !PT ;  /* 0x0000ffff00007812 */ /* 0x000fe200078ec0ff */
[----:B------:R-:W-:Y:S01]  /*5c50*/  @!P1 FADD.FTZ R191, -R191, -RZ ;  /* 0x800000ffbfbf9221 */ /* 0x000fe20000010100 */
[----:B------:R-:W-:Y:S02]  /*5c60*/  SHF.R.U32.HI R4, RZ, 0x10, R194 ;  /* 0x00000010ff047819 */ /* 0x000fe400000116c2 */
[----:B------:R-:W-:Y:S02]  /*5c70*/  ISETP.LE.U32.AND P6, PT, R0, UR4, PT ;  /* 0x0000000400007c0c */ /* 0x000fe4000bfc3070 */
[----:B------:R-:W-:Y:S02]  /*5c80*/  LOP3.LUT R4, R4, 0xff, RZ, 0xc0, !PT ;  /* 0x000000ff04047812 */ /* 0x000fe400078ec0ff */
[C---:B------:R-:W-:Y:S01]  /*5c90*/  LOP3.LUT R0, R197.reuse, 0xffff, RZ, 0xc0, !PT ;  /* 0x0000ffffc5007812 */ /* 0x040fe200078ec0ff */
[----:B------:R-:W2:Y:S01]  /*5ca0*/  MUFU.EX2 R186, R47 ;  /* 0x0000002f00ba7308 */ /* 0x000ea20000000800 */
[----:B------:R-:W-:Y:S01]  /*5cb0*/  ISETP.LE.U32.AND P5, PT, R4, UR4, PT ;  /* 0x0000000404007c0c */ /* 0x000fe2000bfa3070 */
[----:B------:R-:W-:Y:S01]  /*5cc0*/  @!P2 FADD.FTZ R182, -R182, -RZ ;  /* 0x800000ffb6b6a221 */ /* 0x000fe20000010100 */
[----:B------:R-:W-:Y:S01]  /*5cd0*/  LOP3.LUT R4, R197, 0xff, RZ, 0xc0, !PT ;  /* 0x000000ffc5047812 */ /* 0x000fe200078ec0ff */
[----:B-1----:R-:W-:Y:S01]  /*5ce0*/  @!P0 FADD.FTZ R208, -R208, -RZ ;  /* 0x800000ffd0d08221 */ /* 0x002fe20000010100 */
[----:B------:R-:W-:Y:S02]  /*5cf0*/  SHF.R.U32.HI R0, RZ, 0x8, R0 ;  /* 0x00000008ff007819 */ /* 0x000fe40000011600 */
[----:B------:R-:W-:Y:S01]  /*5d00*/  ISETP.LE.U32.AND P2, PT, R4, UR4, PT ;  /* 0x0000000404007c0c */ /* 0x000fe2000bf43070 */
[----:B------:R-:W-:Y:S01]  /*5d10*/  @!P6 FADD.FTZ R180, -R180, -RZ ;  /* 0x800000ffb4b4e221 */ /* 0x000fe20000010100 */
[----:B------:R-:W-:Y:S01]  /*5d20*/  LOP3.LUT R4, R0, 0xffff, RZ, 0xc0, !PT ;  /* 0x0000ffff00047812 */ /* 0x000fe200078ec0ff */
[----:B------:R-:W-:Y:S01]  /*5d30*/  MUFU.EX2 R185, R46 ;  /* 0x0000002e00b97308 */ /* 0x000fe20000000800 */
[----:B------:R-:W-:Y:S02]  /*5d40*/  ISETP.LE.U32.AND P0, PT, R15, UR4, PT ;  /* 0x000000040f007c0c */ /* 0x000fe4000bf03070 */
[--C-:B------:R-:W-:Y:S01]  /*5d50*/  SHF.R.U32.HI R5, RZ, 0x10, R197.reuse ;  /* 0x00000010ff057819 */ /* 0x100fe200000116c5 */
[----:B------:R-:W-:Y:S01]  /*5d60*/  @!P5 FADD.FTZ R187, -R187, -RZ ;  /* 0x800000ffbbbbd221 */ /* 0x000fe20000010100 */
[----:B------:R-:W-:Y:S02]  /*5d70*/  SHF.R.U32.HI R15, RZ, 0x18, R172 ;  /* 0x00000018ff0f7819 */ /* 0x000fe400000116ac */
[----:B------:R-:W-:Y:S02]  /*5d80*/  ISETP.LE.U32.AND P6, PT, R4, UR4, PT ;  /* 0x0000000404007c0c */ /* 0x000fe4000bfc3070 */
[----:B------:R-:W-:Y:S01]  /*5d90*/  LOP3.LUT R0, R5, 0xff, RZ, 0xc0, !PT ;  /* 0x000000ff05007812 */ /* 0x000fe200078ec0ff */
[----:B------:R-:W-:Y:S01]  /*5da0*/  @!P2 FADD.FTZ R190, -R190, -RZ ;  /* 0x800000ffbebea221 */ /* 0x000fe20000010100 */
[----:B------:R-:W-:Y:S01]  /*5db0*/  ISETP.LE.U32.AND P2, PT, R9, UR4, PT ;  /* 0x0000000409007c0c */ /* 0x000fe2000bf43070 */
[----:B------:R-:W1:Y:S01]  /*5dc0*/  MUFU.EX2 R217, R26 ;  /* 0x0000001a00d97308 */ /* 0x000e620000000800 */
[----:B------:R-:W-:Y:S01]  /*5dd0*/  ISETP.LE.U32.AND P5, PT, R0, UR4, PT ;  /* 0x0000000400007c0c */ /* 0x000fe2000bfa3070 */
[----:B------:R-:W-:Y:S01]  /*5de0*/  @!P0 FADD.FTZ R176, -R176, -RZ ;  /* 0x800000ffb0b08221 */ /* 0x000fe20000010100 */
[----:B------:R-:W-:Y:S02]  /*5df0*/  SHF.R.U32.HI R5, RZ, 0x10, R198 ;  /* 0x00000010ff057819 */ /* 0x000fe400000116c6 */
[----:B------:R-:W-:Y:S02]  /*5e00*/  SHF.R.U32.HI R4, RZ, 0x18, R197 ;  /* 0x00000018ff047819 */ /* 0x000fe400000116c5 */
[----:B------:R-:W-:Y:S01]  /*5e10*/  LOP3.LUT R5, R5, 0xff, RZ, 0xc0, !PT ;  /* 0x000000ff05057812 */ /* 0x000fe200078ec0ff */
[----:B------:R-:W-:Y:S01]  /*5e20*/  @!P6 FADD.FTZ R188, -R188, -RZ ;  /* 0x800000ffbcbce221 */ /* 0x000fe20000010100 */
[----:B------:R-:W-:Y:S01]  /*5e30*/  SHF.R.U32.HI R0, RZ, 0x8, R7 ;  /* 0x00000008ff007819 */ /* 0x000fe20000011607 */
[----:B------:R-:W-:Y:S01]  /*5e40*/  MUFU.EX2 R184, R44 ;  /* 0x0000002c00b87308 */ /* 0x000fe20000000800 */
[----:B------:R-:W-:Y:S01]  /*5e50*/  ISETP.LE.U32.AND P3, PT, R4, UR4, PT ;  /* 0x0000000404007c0c */ /* 0x000fe2000bf63070 */
[----:B--2---:R-:W-:Y:S01]  /*5e60*/  @!P2 FADD.FTZ R186, -R186, -RZ ;  /* 0x800000ffbabaa221 */ /* 0x004fe20000010100 */
[----:B------:R-:W-:Y:S01]  /*5e70*/  LOP3.LUT R0, R0, 0xffff, RZ, 0xc0, !PT ;  /* 0x0000ffff00007812 */ /* 0x000fe200078ec0ff */
[----:B------:R-:W-:Y:S01]  /*5e80*/  @!P5 FADD.FTZ R196, -R196, -RZ ;  /* 0x800000ffc4c4d221 */ /* 0x000fe20000010100 */
[----:B------:R-:W-:Y:S02]  /*5e90*/  LOP3.LUT R6, R178, 0xff, RZ, 0xc0, !PT ;  /* 0x000000ffb2067812 */ /* 0x000fe400078ec0ff */
[----:B------:R-:W-:Y:S02]  /*5ea0*/  SHF.R.U32.HI R178, RZ, 0x10, R178 ;  /* 0x00000010ffb27819 */ /* 0x000fe400000116b2 */
[----:B------:R-:W-:Y:S01]  /*5eb0*/  ISETP.LE.U32.AND P6, PT, R0, UR4, PT ;  /* 0x0000000400007c0c */ /* 0x000fe2000bfc3070 */
[----:B------:R-:W-:Y:S01]  /*5ec0*/  MUFU.EX2 R171, R53 ;  /* 0x0000003500ab7308 */ /* 0x000fe20000000800 */
[----:B------:R-:W-:Y:S02]  /*5ed0*/  LOP3.LUT R0, R20, 0xff, RZ, 0xc0, !PT ;  /* 0x000000ff14007812 */ /* 0x000fe400078ec0ff */
[----:B------:R-:W-:Y:S01]  /*5ee0*/  LOP3.LUT R4, R178, 0xff, RZ, 0xc0, !PT ;  /* 0x000000ffb2047812 */ /* 0x000fe200078ec0ff */
[----:B------:R-:W-:Y:S01]  /*5ef0*/  @!P3 FADD.FTZ R195, -R195, -RZ ;  /* 0x800000ffc3c3b221 */ /* 0x000fe20000010100 */
[----:B------:R-:W-:Y:S01]  /*5f00*/  ISETP.LE.U32.AND P3, PT, R0, UR4, PT ;  /* 0x0000000400007c0c */ /* 0x000fe2000bf63070 */
[----:B-1----:R-:W-:Y:S01]  /*5f10*/  @!P4 FADD.FTZ R217, -R217, -RZ ;  /* 0x800000ffd9d9c221 */ /* 0x002fe20000010100 */
[----:B------:R-:W-:Y:S02]  /*5f20*/  ISETP.LE.U32.AND P5, PT, R4, UR4, PT ;  /* 0x0000000404007c0c */ /* 0x000fe4000bfa3070 */
[----:B------:R-:W-:Y:S01]  /*5f30*/  SHF.R.U32.HI R4, RZ, 0x8, R19 ;  /* 0x00000008ff047819 */ /* 0x000fe20000011613 */
[----:B------:R-:W1:Y:S01]  /*5f40*/  MUFU.EX2 R169, R55 ;  /* 0x0000003700a97308 */ /* 0x000e620000000800 */
[----:B------:R-:W-:Y:S01]  /*5f50*/  ISETP.LE.U32.AND P4, PT, R16, UR4, PT ;  /* 0x0000000410007c0c */ /* 0x000fe2000bf83070 */
[----:B------:R-:W-:Y:S01]  /*5f60*/  @!P6 FADD.FTZ R183, -R183, -RZ ;  /* 0x800000ffb7b7e221 */ /* 0x000fe20000010100 */
[----:B------:R-:W-:Y:S02]  /*5f70*/  LOP3.LUT R0, R4, 0xffff, RZ, 0xc0, !PT ;  /* 0x0000ffff04007812 */ /* 0x000fe400078ec0ff */
[----:B------:R-:W-:Y:S02]  /*5f80*/  LOP3.LUT R4, R198, 0xff, RZ, 0xc0, !PT ;  /* 0x000000ffc6047812 */ /* 0x000fe400078ec0ff */
[----:B------:R-:W-:Y:S01]  /*5f90*/  ISETP.LE.U32.AND P6, PT, R0, UR4, PT ;  /* 0x0000000400007c0c */ /* 0x000fe2000bfc3070 */
[----:B------:R-:W-:Y:S01]  /*5fa0*/  @!P3 FADD.FTZ R174, -R174, -RZ ;  /* 0x800000ffaeaeb221 */ /* 0x000fe20000010100 */
[----:B------:R-:W-:Y:S01]  /*5fb0*/  ISETP.LE.U32.AND P3, PT, R5, UR4, PT ;  /* 0x0000000405007c0c */ /* 0x000fe2000bf63070 */
[----:B------:R-:W-:Y:S01]  /*5fc0*/  @!P5 FADD.FTZ R185, -R185, -RZ ;  /* 0x800000ffb9b9d221 */ /* 0x000fe20000010100 */
[----:B------:R-:W-:Y:S01]  /*5fd0*/  SHF.R.U32.HI R0, RZ, 0x18, R198 ;  /* 0x00000018ff007819 */ /* 0x000fe200000116c6 */
[----:B------:R-:W2:Y:S01]  /*5fe0*/  MUFU.EX2 R167, R57 ;  /* 0x0000003900a77308 */ /* 0x000ea20000000800 */
[----:B------:R-:W-:Y:S01]  /*5ff0*/  ISETP.LE.U32.AND P5, PT, R4, UR4, PT ;  /* 0x0000000404007c0c */ /* 0x000fe2000bfa3070 */
[----:B------:R-:W-:Y:S01]  /*6000*/  @!P4 FADD.FTZ R173, -R173, -RZ ;  /* 0x800000ffadadc221 */ /* 0x000fe20000010100 */
[----:B------:R-:W-:Y:S02]  /*6010*/  ISETP.LE.U32.AND P2, PT, R0, UR4, PT ;  /* 0x0000000400007c0c */ /* 0x000fe4000bf43070 */
[----:B------:R-:W-:Y:S02]  /*6020*/  LOP3.LUT R4, R200, 0xff, RZ, 0xc0, !PT ;  /* 0x000000ffc8047812 */ /* 0x000fe400078ec0ff */
[----:B------:R-:W-:Y:S01]  /*6030*/  LOP3.LUT R0, R198, 0xffff, RZ, 0xc0, !PT ;  /* 0x0000ffffc6007812 */ /* 0x000fe200078ec0ff */
[----:B------:R-:W-:Y:S01]  /*6040*/  @!P6 FADD.FTZ R175, -R175, -RZ ;  /* 0x800000ffafafe221 */ /* 0x000fe20000010100 */
[----:B------:R-:W-:Y:S01]  /*6050*/  ISETP.LE.U32.AND P0, PT, R4, UR4, PT ;  /* 0x0000000404007c0c */ /* 0x000fe2000bf03070 */
[----:B------:R-:W3:Y:S01]  /*6060*/  MUFU.EX2 R177, R58 ;  /* 0x0000003a00b17308 */ /* 0x000ee20000000800 */
[----:B------:R-:W-:Y:S02]  /*6070*/  SHF.R.U32.HI R0, RZ, 0x8, R0 ;  /* 0x00000008ff007819 */ /* 0x000fe40000011600 */
[----:B------:R-:W-:Y:S02]  /*6080*/  LOP3.LUT R4, R200, 0xffff, RZ, 0xc0, !PT ;  /* 0x0000ffffc8047812 */ /* 0x000fe400078ec0ff */
[----:B------:R-:W-:Y:S01]  /*6090*/  LOP3.LUT R0, R0, 0xffff, RZ, 0xc0, !PT ;  /* 0x0000ffff00007812 */ /* 0x000fe200078ec0ff */
[----:B-1----:R-:W-:Y:S01]  /*60a0*/  @!P2 FADD.FTZ R169, -R169, -RZ ;  /* 0x800000ffa9a9a221 */ /* 0x002fe20000010100 */
[----:B------:R-:W-:Y:S02]  /*60b0*/  SHF.R.U32.HI R4, RZ, 0x8, R4 ;  /* 0x00000008ff047819 */ /* 0x000fe40000011604 */
[----:B------:R-:W-:Y:S01]  /*60c0*/  ISETP.LE.U32.AND P1, PT, R6, UR4, PT ;  /* 0x0000000406007c0c */ /* 0x000fe2000bf23070 */
[----:B------:R-:W-:Y:S01]  /*60d0*/  MUFU.EX2 R164, R164 ;  /* 0x000000a400a47308 */ /* 0x000fe20000000800 */
[----:B------:R-:W-:Y:S02]  /*60e0*/  LOP3.LUT R4, R4, 0xffff, RZ, 0xc0, !PT ;  /* 0x0000ffff04047812 */ /* 0x000fe400078ec0ff */
[----:B------:R-:W-:Y:S02]  /*60f0*/  ISETP.LE.U32.AND P6, PT, R0, UR4, PT ;  /* 0x0000000400007c0c */ /* 0x000fe4000bfc3070 */
[----:B------:R-:W-:Y:S02]  /*6100*/  ISETP.LE.U32.AND P4, PT, R4, UR4, PT ;  /* 0x0000000404007c0c */ /* 0x000fe4000bf83070 */
[----:B------:R-:W-:Y:S02]  /*6110*/  SHF.R.U32.HI R0, RZ, 0x10, R200 ;  /* 0x00000010ff007819 */ /* 0x000fe400000116c8 */
[----:B------:R-:W-:Y:S01]  /*6120*/  SHF.R.U32.HI R4, RZ, 0x8, R10 ;  /* 0x00000008ff047819 */ /* 0x000fe2000001160a */
[----:B------:R-:W1:Y:S01]  /*6130*/  MUFU.EX2 R170, R54 ;  /* 0x0000003600aa7308 */ /* 0x000e620000000800 */
[----:B------:R-:W-:Y:S01]  /*6140*/  LOP3.LUT R0, R0, 0xff, RZ, 0xc0, !PT ;  /* 0x000000ff00007812 */ /* 0x000fe200078ec0ff */
[----:B------:R-:W-:Y:S01]  /*6150*/  @!P1 FADD.FTZ R184, -R184, -RZ ;  /* 0x800000ffb8b89221 */ /* 0x000fe20000010100 */
[----:B------:R-:W-:Y:S02]  /*6160*/  ISETP.LE.U32.AND P1, PT, R8, UR4, PT ;  /* 0x0000000408007c0c */ /* 0x000fe4000bf23070 */
[----:B------:R-:W-:Y:S01]  /*6170*/  SHF.R.U32.HI R16, RZ, 0x10, R172 ;  /* 0x00000010ff107819 */ /* 0x000fe200000116ac */
[----:B------:R-:W-:Y:S01]  /*6180*/  @!P6 FADD.FTZ R171, -R171, -RZ ;  /* 0x800000ffababe221 */ /* 0x000fe20000010100 */
[----:B------:R-:W-:Y:S01]  /*6190*/  LOP3.LUT R5, R11, 0xff, RZ, 0xc0, !PT ;  /* 0x000000ff0b057812 */ /* 0x000fe200078ec0ff */
[----:B--2---:R-:W-:Y:S01]  /*61a0*/  @!P4 FADD.FTZ R167, -R167, -RZ ;  /* 0x800000ffa7a7c221 */ /* 0x004fe20000010100 */
[----:B------:R-:W-:Y:S01]  /*61b0*/  ISETP.LE.U32.AND P6, PT, R0, UR4, PT ;  /* 0x0000000400007c0c */ /* 0x000fe2000bfc3070 */
[----:B------:R-:W2:Y:S01]  /*61c0*/  MUFU.EX2 R172, R52 ;  /* 0x0000003400ac7308 */ /* 0x000ea20000000800 */
[----:B------:R-:W-:Y:S02]  /*61d0*/  LOP3.LUT R0, R4, 0xffff, RZ, 0xc0, !PT ;  /* 0x0000ffff04007812 */ /* 0x000fe400078ec0ff */
[----:B------:R-:W-:Y:S02]  /*61e0*/  LOP3.LUT R4, R16, 0xff, RZ, 0xc0, !PT ;  /* 0x000000ff10047812 */ /* 0x000fe400078ec0ff */
[----:B------:R-:W-:Y:S01]  /*61f0*/  ISETP.LE.U32.AND P2, PT, R0, UR4, PT ;  /* 0x0000000400007c0c */ /* 0x000fe2000bf43070 */
[----:B------:R-:W-:Y:S01]  /*6200*/  @!P1 FADD.FTZ R165, -R165, -RZ ;  /* 0x800000ffa5a59221 */ /* 0x000fe20000010100 */
[----:B------:R-:W-:Y:S02]  /*6210*/  F2FP.RELU.PACK_AB R6, R214, R216 ;  /* 0x000000d8d606723e */ /* 0x000fe400000008ff */
[----:B------:R-:W-:Y:S01]  /*6220*/  SHF.R.U32.HI R0, RZ, 0x18, R200 ;  /* 0x00000018ff007819 */ /* 0x000fe200000116c8 */
[----:B------:R-:W4:Y:S01]  /*6230*/  MUFU.EX2 R168, R56 ;  /* 0x0000003800a87308 */ /* 0x000f220000000800 */
[----:B------:R-:W-:Y:S01]  /*6240*/  F2FP.RELU.PACK_AB R7, R201, R199 ;  /* 0x000000c7c907723e */ /* 0x000fe200000008ff */
[----:B------:R4:W-:Y:S01]  /*6250*/  STS [R234+0x10000], R6 ;  /* 0x01000006ea007388 */ /* 0x0009e20000000800 */
[----:B------:R-:W-:Y:S01]  /*6260*/  ISETP.LE.U32.AND P4, PT, R0, UR4, PT ;  /* 0x0000000400007c0c */ /* 0x000fe2000bf83070 */
[----:B---3--:R-:W-:Y:S01]  /*6270*/  @!P6 FADD.FTZ R177, -R177, -RZ ;  /* 0x800000ffb1b1e221 */ /* 0x008fe20000010100 */
[----:B------:R-:W-:Y:S01]  /*6280*/  ISETP.LE.U32.AND P6, PT, R4, UR4, PT ;  /* 0x0000000404007c0c */ /* 0x000fe2000bfc3070 */
[----:B-1----:R-:W-:Y:S01]  /*6290*/  @!P3 FADD.FTZ R170, -R170, -RZ ;  /* 0x800000ffaaaab221 */ /* 0x002fe20000010100 */
[----:B------:R-:W-:Y:S01]  /*62a0*/  SHF.R.U32.HI R0, RZ, 0x8, R13 ;  /* 0x00000008ff007819 */ /* 0x000fe2000001160d */
[----:B------:R-:W-:Y:S01]  /*62b0*/  @!P2 FADD.FTZ R164, -R164, -RZ ;  /* 0x800000ffa4a4a221 */ /* 0x000fe20000010100 */
[----:B------:R-:W-:Y:S01]  /*62c0*/  F2FP.RELU.PACK_AB R4, R204, R207 ;  /* 0x000000cfcc04723e */ /* 0x000fe200000008ff */
[----:B------:R-:W1:Y:S01]  /*62d0*/  MUFU.EX2 R166, R59 ;  /* 0x0000003b00a67308 */ /* 0x000e620000000800 */
[----:B------:R-:W-:Y:S02]  /*62e0*/  ISETP.LE.U32.AND P1, PT, R5, UR4, PT ;  /* 0x0000000405007c0c */ /* 0x000fe4000bf23070 */
[----:B------:R-:W-:Y:S01]  /*62f0*/  LOP3.LUT R0, R0, 0xffff, RZ, 0xc0, !PT ;  /* 0x0000ffff00007812 */ /* 0x000fe200078ec0ff */
[----:B--2---:R-:W-:Y:S01]  /*6300*/  @!P5 FADD.FTZ R172, -R172, -RZ ;  /* 0x800000ffacacd221 */ /* 0x004fe20000010100 */
[----:B------:R-:W-:Y:S02]  /*6310*/  ISETP.LE.U32.AND P5, PT, R15, UR4, PT ;  /* 0x000000040f007c0c */ /* 0x000fe4000bfa3070 */
[----:B------:R-:W-:Y:S01]  /*6320*/  F2FP.RELU.PACK_AB R5, R218, R219 ;  /* 0x000000dbda05723e */ /* 0x000fe200000008ff */
[----:B------:R-:W-:Y:S01]  /*6330*/  @!P6 FADD.FTZ R159, -R159, -RZ ;  /* 0x800000ff9f9fe221 */ /* 0x000fe20000010100 */
[----:B------:R-:W-:Y:S02]  /*6340*/  ISETP.LE.U32.AND P3, PT, R12, UR4, PT ;  /* 0x000000040c007c0c */ /* 0x000fe4000bf63070 */
[----:B------:R-:W-:Y:S01]  /*6350*/  ISETP.LE.U32.AND P2, PT, R0, UR4, PT ;  /* 0x0000000400007c0c */ /* 0x000fe2000bf43070 */
[----:B------:R2:W-:Y:S01]  /*6360*/  STS [R234+0x10400], R5 ;  /* 0x01040005ea007388 */ /* 0x0005e20000000800 */
[----:B------:R-:W-:Y:S01]  /*6370*/  F2FP.RELU.PACK_AB R0, R211, R213 ;  /* 0x000000d5d300723e */ /* 0x000fe200000008ff */
[----:B----4-:R-:W-:Y:S01]  /*6380*/  @!P0 FADD.FTZ R168, -R168, -RZ ;  /* 0x800000ffa8a88221 */ /* 0x010fe20000010100 */
[----:B------:R-:W-:Y:S01]  /*6390*/  ISETP.LE.U32.AND P0, PT, R14, UR4, PT ;  /* 0x000000040e007c0c */ /* 0x000fe2000bf03070 */
[----:B------:R3:W-:Y:S01]  /*63a0*/  STS [R233+0x10000], R4 ;  /* 0x01000004e9007388 */ /* 0x0007e20000000800 */
[----:B------:R-:W-:Y:S01]  /*63b0*/  F2FP.RELU.PACK_AB R6, R223, R222 ;  /* 0x000000dedf06723e */ /* 0x000fe200000008ff */
[----:B------:R-:W-:Y:S02]  /*63c0*/  @!P5 FADD.FTZ R162, -R162, -RZ ;  /* 0x800000ffa2a2d221 */ /* 0x000fe40000010100 */
[----:B------:R4:W-:Y:S01]  /*63d0*/  STS [R233+0x10400], R0 ;  /* 0x01040000e9007388 */ /* 0x0009e20000000800 */
[----:B------:R-:W-:Y:S01]  /*63e0*/  @!P1 FADD.FTZ R163, -R163, -RZ ;  /* 0x800000ffa3a39221 */ /* 0x000fe20000010100 */
[----:B------:R-:W-:Y:S01]  /*63f0*/  FSETP.GE.FTZ.AND P1, PT, R204, RZ, PT ;  /* 0x000000ffcc00720b */ /* 0x000fe20003f36000 */
[----:B------:R-:W-:Y:S01]  /*6400*/  @!P3 FADD.FTZ R160, -R160, -RZ ;  /* 0x800000ffa0a0b221 */ /* 0x000fe20000010100 */
[----:B------:R-:W-:Y:S01]  /*6410*/  FSETP.GE.FTZ.AND P3, PT, R214, RZ, PT ;  /* 0x000000ffd600720b */ /* 0x000fe20003f76000 */
[----:B------:R4:W-:Y:S01]  /*6420*/  STS [R234+0x12000], R6 ;  /* 0x01200006ea007388 */ /* 0x0009e20000000800 */
[----:B-1----:R-:W-:Y:S01]  /*6430*/  @!P4 FADD.FTZ R166, -R166, -RZ ;  /* 0x800000ffa6a6c221 */ /* 0x002fe20000010100 */
[----:B------:R-:W-:Y:S01]  /*6440*/  FSETP.GE.FTZ.AND P4, PT, R216, RZ, PT ;  /* 0x000000ffd800720b */ /* 0x000fe20003f96000 */
[----:B------:R-:W-:Y:S02]  /*6450*/  @!P0 FADD.FTZ R109, -R109, -RZ ;  /* 0x800000ff6d6d8221 */ /* 0x000fe40000010100 */
[----:B------:R-:W-:Y:S01]  /*6460*/  @!P2 FADD.FTZ R161, -R161, -RZ ;  /* 0x800000ffa1a1a221 */ /* 0x000fe20000010100 */
[----:B------:R-:W-:Y:S02]  /*6470*/  FSETP.GE.FTZ.AND P2, PT, R207, RZ, PT ;  /* 0x000000ffcf00720b */ /* 0x000fe40003f56000 */
[----:B--2---:R-:W-:Y:S02]  /*6480*/  F2FP.RELU.PACK_AB R5, R227, R226 ;  /* 0x000000e2e305723e */ /* 0x004fe400000008ff */
[----:B---3--:R-:W-:Y:S03]  /*6490*/  F2FP.RELU.PACK_AB R4, R220, R221 ;  /* 0x000000dddc04723e */ /* 0x008fe600000008ff */
[----:B------:R1:W-:Y:S01]  /*64a0*/  STS [R234+0x12400], R5 ;  /* 0x01240005ea007388 */ /* 0x0003e20000000800 */
[----:B----4-:R-:W-:Y:S03]  /*64b0*/  F2FP.RELU.PACK_AB R0, R225, R224 ;  /* 0x000000e0e100723e */ /* 0x010fe600000008ff */
[----:B------:R2:W-:Y:S01]  /*64c0*/  STS [R233+0x12000], R4 ;  /* 0x01200004e9007388 */ /* 0x0005e20000000800 */
[----:B------:R-:W-:Y:S03]  /*64d0*/  F2FP.RELU.PACK_AB R6, R203, R206 ;  /* 0x000000cecb06723e */ /* 0x000fe600000008ff */
[----:B------:R3:W-:Y:S04]  /*64e0*/  STS [R233+0x12400], R0 ;  /* 0x01240000e9007388 */ /* 0x0007e80000000800 */
[----:B------:R4:W-:Y:S04]  /*64f0*/  STS [R235+0x10000], R7 ;  /* 0x01000007eb007388 */ /* 0x0009e80000000800 */
[----:B------:R4:W-:Y:S01]  /*6500*/  STS [R235+0x10400], R6 ;  /* 0x01040006eb007388 */ /* 0x0009e20000000800 */
[----:B-1----:R-:W-:Y:S02]  /*6510*/  F2FP.RELU.PACK_AB R5, R208, R209 ;  /* 0x000000d1d005723e */ /* 0x002fe400000008ff */
[----:B--2---:R-:W-:Y:S02]  /*6520*/  F2FP.RELU.PACK_AB R4, R191, R193 ;  /* 0x000000c1bf04723e */ /* 0x004fe400000008ff */
[----:B---3--:R-:W-:Y:S03]  /*6530*/  F2FP.RELU.PACK_AB R0, R189, R192 ;  /* 0x000000c0bd00723e */ /* 0x008fe600000008ff */
[----:B------:R1:W-:Y:S01]  /*6540*/  STS [R232+0x10000], R4 ;  /* 0x01000004e8007388 */ /* 0x0003e20000000800 */
[----:B----4-:R-:W-:Y:S03]  /*6550*/  F2FP.RELU.PACK_AB R7, R181, R187 ;  /* 0x000000bbb507723e */ /* 0x010fe600000008ff */
[----:B------:R2:W-:Y:S01]  /*6560*/  STS [R232+0x10400], R0 ;  /* 0x01040000e8007388 */ /* 0x0005e20000000800 */
[----:B------:R-:W-:Y:S03]  /*6570*/  F2FP.RELU.PACK_AB R6, R215, R217 ;  /* 0x000000d9d706723e */ /* 0x000fe600000008ff */
[----:B------:R3:W-:Y:S04]  /*6580*/  STS [R235+0x12000], R5 ;  /* 0x01200005eb007388 */ /* 0x0007e80000000800 */
[----:B------:R4:W-:Y:S01]  /*6590*/  STS [R235+0x12400], R6 ;  /* 0x01240006eb007388 */ /* 0x0009e20000000800 */
[----:B-1----:R-:W-:Y:S02]  /*65a0*/  F2FP.RELU.PACK_AB R4, R212, R210 ;  /* 0x000000d2d404723e */ /* 0x002fe400000008ff */
[----:B--2---:R-:W-:Y:S03]  /*65b0*/  F2FP.RELU.PACK_AB R0, R180, R182 ;  /* 0x000000b6b400723e */ /* 0x004fe600000008ff */
[----:B------:R1:W-:Y:S01]  /*65c0*/  STS [R232+0x12400], R4 ;  /* 0x01240004e8007388 */ /* 0x0003e20000000800 */
[----:B---3--:R-:W-:Y:S02]  /*65d0*/  F2FP.RELU.PACK_AB R5, R202, R205 ;  /* 0x000000cdca05723e */ /* 0x008fe400000008ff */
[----:B----4-:R-:W-:Y:S03]  /*65e0*/  F2FP.RELU.PACK_AB R6, R188, R190 ;  /* 0x000000bebc06723e */ /* 0x010fe600000008ff */
[----:B------:R2:W-:Y:S04]  /*65f0*/  STS [R232+0x12000], R5 ;  /* 0x01200005e8007388 */ /* 0x0005e80000000800 */
[----:B------:R3:W-:Y:S04]  /*6600*/  STS [R229+0x10000], R0 ;  /* 0x01000000e5007388 */ /* 0x0007e80000000800 */
[----:B------:R4:W-:Y:S01]  /*6610*/  STS [R229+0x10400], R7 ;  /* 0x01040007e5007388 */ /* 0x0009e20000000800 */
[----:B-1----:R-:W-:Y:S05]  /*6620*/  F2FP.RELU.PACK_AB R4, R175, R176 ;  /* 0x000000b0af04723e */ /* 0x002fea00000008ff */
[----:B------:R1:W-:Y:S01]  /*6630*/  STS [R228+0x10000], R4 ;  /* 0x01000004e4007388 */ /* 0x0003e20000000800 */
[----:B--2---:R-:W-:Y:S02]  /*6640*/  F2FP.RELU.PACK_AB R5, R195, R196 ;  /* 0x000000c4c305723e */ /* 0x004fe400000008ff */
[----:B---3--:R-:W-:Y:S02]  /*6650*/  F2FP.RELU.PACK_AB R0, R173, R174 ;  /* 0x000000aead00723e */ /* 0x008fe400000008ff */
[----:B----4-:R-:W-:Y:S03]  /*6660*/  F2FP.RELU.PACK_AB R7, R183, R184 ;  /* 0x000000b8b707723e */ /* 0x010fe600000008ff */
[----:B------:R2:W-:Y:S04]  /*6670*/  STS [R228+0x10400], R0 ;  /* 0x01040000e4007388 */ /* 0x0005e80000000800 */
[----:B------:R3:W-:Y:S04]  /*6680*/  STS [R229+0x12000], R6 ;  /* 0x01200006e5007388 */ /* 0x0007e80000000800 */
[----:B------:R4:W-:Y:S04]  /*6690*/  STS [R229+0x12400], R5 ;  /* 0x01240005e5007388 */ /* 0x0009e80000000800 */
[----:B------:R4:W-:Y:S01]  /*66a0*/  STS [R228+0x12000], R7 ;  /* 0x01200007e4007388 */ /* 0x0009e20000000800 */
[----:B-1----:R-:W-:Y:S02]  /*66b0*/  F2FP.RELU.PACK_AB R4, R169, R170 ;  /* 0x000000aaa904723e */ /* 0x002fe400000008ff */
[----:B--2---:R-:W-:Y:S02]  /*66c0*/  F2FP.RELU.PACK_AB R0, R164, R165 ;  /* 0x000000a5a400723e */ /* 0x004fe400000008ff */
[----:B---3--:R-:W-:Y:S02]  /*66d0*/  F2FP.RELU.PACK_AB R6, R186, R185 ;  /* 0x000000b9ba06723e */ /* 0x008fe400000008ff */
        /* <DEDUP_REMOVED lines=11> */
[----:B------:R-:W-:Y:S04]  /*6790*/  STS [R231+0x12000], R7 ;  /* 0x01200007e7007388 */ /* 0x000fe80000000800 */
[----:B------:R-:W-:Y:S04]  /*67a0*/  STS [R231+0x12400], R6 ;  /* 0x01240006e7007388 */ /* 0x000fe80000000800 */
[----:B------:R-:W-:Y:S04]  /*67b0*/  STS [R230+0x12400], R0 ;  /* 0x01240000e6007388 */ /* 0x000fe80000000800 */
[----:B------:R2:W-:Y:S04]  /*67c0*/  STS [R230+0x12000], R4 ;  /* 0x01200004e6007388 */ /* 0x0005e80000000800 */
[----:B------:R-:W3:Y:S01]  /*67d0*/  LDSM.16.M88.4 R64, [R150+0x4000] ;  /* 0x004000009640783b */ /* 0x000ee20000000200 */
[----:B-1----:R-:W-:Y:S07]  /*67e0*/  IMAD.U32 R5, RZ, RZ, UR16 ;  /* 0x00000010ff057e24 */ /* 0x002fee000f8e00ff */
[----:B------:R-:W1:Y:S08]  /*67f0*/  LDSM.16.M88.4 R60, [R150+0x5000] ;  /* 0x00500000963c783b */ /* 0x000e700000000200 */
[----:B------:R-:W4:Y:S01]  /*6800*/  LDSM.16.M88.4 R100, [R151+0x4000] ;  /* 0x004000009764783b */ /* 0x000f220000000200 */
[----:B--2---:R-:W-:Y:S07]  /*6810*/  IMAD.U32 R4, RZ, RZ, UR17 ;  /* 0x00000011ff047e24 */ /* 0x004fee000f8e00ff */
[----:B------:R-:W4:Y:S01]  /*6820*/  LDSM.16.M88.4 R104, [R151+0x5000] ;  /* 0x005000009768783b */ /* 0x000f220000000200 */
[C---:B------:R-:W-:Y:S04]  /*6830*/  LEA R110, P0, R243.reuse, R4, 0x2 ;  /* 0x00000004f36e7211 */ /* 0x040fe800078010ff */
[----:B------:R-:W-:Y:S02]  /*6840*/  LEA.HI.X.SX32 R111, R243, R5, 0x2, P0 ;  /* 0x00000005f36f7211 */ /* 0x000fe400000f16ff */
[----:B------:R-:W-:Y:S03]  /*6850*/  FSETP.GE.FTZ.AND P0, PT, R199, RZ, PT ;  /* 0x000000ffc700720b */ /* 0x000fe60003f16000 */
[----:B------:R-:W2:Y:S04]  /*6860*/  LDG.E R108, [R110.64] ;  /* 0x0000000c6e6c7981 */ /* 0x000ea8000c1e1900 */
[----:B------:R-:W2:Y:S01]  /*6870*/  LDG.E R0, [R110.64+0x120] ;  /* 0x0001200c6e007981 */ /* 0x000ea2000c1e1900 */
[-C--:B---3--:R-:W-:Y:S08]  /*6880*/  HMMA.16816.F32 R4, R64, R112.reuse, RZ ;  /* 0x000000704004723c */ /* 0x088ff000000018ff */
[C---:B-1----:R-:W-:Y:S08]  /*6890*/  HMMA.16816.F32 R8, R60.reuse, R112, RZ ;  /* 0x000000703c08723c */ /* 0x042ff000000018ff */
        /* <DEDUP_REMOVED lines=29> */
[----:B------:R-:W3:Y:S04]  /*6a70*/  LDG.E R105, [R110.64+0x20] ;  /* 0x0000200c6e697981 */ /* 0x000ee8000c1e1900 */
[----:B------:R-:W4:Y:S03]  /*6a80*/  LDG.E R104, [R110.64+0x100] ;  /* 0x0001000c6e687981 */ /* 0x000f26000c1e1900 */
[----:B------:R-:W-:Y:S07]  /*6a90*/  HMMA.16816.F32 R64, R100, R142, R64 ;  /* 0x0000008e6440723c */ /* 0x000fee0000001840 */
[C---:B--2---:R-:W-:Y:S02]  /*6aa0*/  FADD.FTZ R101, -R108.reuse, R4 ;  /* 0x000000046c657221 */ /* 0x044fe40000010100 */
[C---:B------:R-:W-:Y:S03]  /*6ab0*/  FADD.FTZ R100, -R108.reuse, R5 ;  /* 0x000000056c647221 */ /* 0x040fe60000010100 */
        /* <DEDUP_REMOVED lines=13> */
[C---:B------:R-:W-:Y:S01]  /*6b90*/  FADD.FTZ R5, -R108.reuse, R36 ;  /* 0x000000246c057221 */ /* 0x040fe20000010100 */
[----:B------:R-:W-:Y:S01]  /*6ba0*/  FSETP.GE.FTZ.AND P3, PT, R193, RZ, PT ;  /* 0x000000ffc100720b */ /* 0x000fe20003f76000 */
[C---:B------:R-:W-:Y:S01]  /*6bb0*/  FADD.FTZ R4, -R108.reuse, R37 ;  /* 0x000000256c047221 */ /* 0x040fe20000010100 */
        /* <DEDUP_REMOVED lines=31> */
[----:B------:R-:W-:Y:S01]  /*6db0*/  FADD.FTZ R26, -R0, R26 ;  /* 0x0000001a001a7221 */ /* 0x000fe20000010100 */
[-C--:B------:R-:W-:Y:S01]  /*6dc0*/  FSEL R20, R20, R108.reuse, P4 ;  /* 0x0000006c14147208 */ /* 0x080fe20002000000 */
[----:B------:R-:W-:Y:S01]  /*6dd0*/  FADD.FTZ R42, -R0, R42 ;  /* 0x0000002a002a7221 */ /* 0x000fe20000010100 */
[----:B------:R-:W-:Y:S01]  /*6de0*/  FSEL R17, R17, R108, P3 ;  /* 0x0000006c11117208 */ /* 0x000fe20001800000 */
[----:B------:R-:W-:Y:S01]  /*6df0*/  FMUL.FTZ R48, R176, R48 ;  /* 0x00000030b0307220 */ /* 0x000fe20000410000 */
[----:B------:R-:W-:Y:S01]  /*6e00*/  FSEL R16, R16, R108, P1 ;  /* 0x0000006c10107208 */ /* 0x000fe20000800000 */
[----:B------:R-:W-:Y:S01]  /*6e10*/  @P0 FADD.FTZ R108, -R108, R65 ;  /* 0x000000416c6c0221 */ /* 0x000fe20000010100 */
[----:B------:R-:W-:Y:S01]  /*6e20*/  FSETP.GE.FTZ.AND P1, PT, R219, RZ, PT ;  /* 0x000000ffdb00720b */ /* 0x000fe20003f36000 */
[----:B------:R-:W-:Y:S01]  /*6e30*/  FMUL.FTZ R201, R201, R20 ;  /* 0x00000014c9c97220 */ /* 0x000fe20000410000 */
[----:B------:R-:W-:Y:S01]  /*6e40*/  FSETP.GE.FTZ.AND P0, PT, R218, RZ, PT ;  /* 0x000000ffda00720b */ /* 0x000fe20003f16000 */
[----:B------:R-:W-:Y:S01]  /*6e50*/  FMUL.FTZ R175, R175, R17 ;  /* 0x00000011afaf7220 */ /* 0x000fe20000410000 */
[----:B------:R-:W-:Y:S01]  /*6e60*/  FSETP.GE.FTZ.AND P3, PT, R169, RZ, PT ;  /* 0x000000ffa900720b */ /* 0x000fe20003f76000 */
[----:B------:R-:W-:Y:S01]  /*6e70*/  FMUL.FTZ R165, R165, R16 ;  /* 0x00000010a5a57220 */ /* 0x000fe20000410000 */
[----:B------:R-:W-:Y:S01]  /*6e80*/  FSETP.GE.FTZ.AND P2, PT, R159, RZ, PT ;  /* 0x000000ff9f00720b */ /* 0x000fe20003f56000 */
[----:B------:R-:W-:Y:S01]  /*6e90*/  FMUL.FTZ R108, R164, R108 ;  /* 0x0000006ca46c7220 */ /* 0x000fe20000410000 */
[----:B------:R-:W-:Y:S01]  /*6ea0*/  FSETP.GE.FTZ.AND P4, PT, R170, RZ, PT ;  /* 0x000000ffaa00720b */ /* 0x000fe20003f96000 */
[C---:B---3--:R-:W-:Y:S02]  /*6eb0*/  FADD.FTZ R5, -R105.reuse, R6 ;  /* 0x0000000669057221 */ /* 0x048fe40000010100 */
[C---:B------:R-:W-:Y:S02]  /*6ec0*/  FADD.FTZ R4, -R105.reuse, R7 ;  /* 0x0000000769047221 */ /* 0x040fe40000010100 */
[----:B------:R-:W-:Y:S01]  /*6ed0*/  FADD.FTZ R18, -R105, R18 ;  /* 0x0000001269127221 */ /* 0x000fe20000010100 */
[-C--:B------:R-:W-:Y:S01]  /*6ee0*/  FSEL R5, R5, R105.reuse, P1 ;  /* 0x0000006905057208 */ /* 0x080fe20000800000 */
[C---:B------:R-:W-:Y:S01]  /*6ef0*/  FADD.FTZ R19, -R105.reuse, R19 ;  /* 0x0000001369137221 */ /* 0x040fe20000010100 */
[-C--:B------:R-:W-:Y:S01]  /*6f00*/  FSEL R4, R4, R105.reuse, P0 ;  /* 0x0000006904047208 */ /* 0x080fe20000000000 */
[----:B------:R-:W-:Y:S01]  /*6f10*/  FADD.FTZ R22, -R105, R22 ;  /* 0x0000001669167221 */ /* 0x000fe20000010100 */
[----:B------:R-:W-:Y:S01]  /*6f20*/  FSETP.GE.FTZ.AND P1, PT, R213, RZ, PT ;  /* 0x000000ffd500720b */ /* 0x000fe20003f36000 */
[----:B------:R-:W-:Y:S01]  /*6f30*/  FADD.FTZ R23, -R105, R23 ;  /* 0x0000001769177221 */ /* 0x000fe20000010100 */
[----:B------:R-:W-:Y:S01]  /*6f40*/  FSETP.GE.FTZ.AND P0, PT, R211, RZ, PT ;  /* 0x000000ffd300720b */ /* 0x000fe20003f16000 */
[C---:B------:R-:W-:Y:S01]  /*6f50*/  FADD.FTZ R34, -R105.reuse, R34 ;  /* 0x0000002269227221 */ /* 0x040fe20000010100 */
[-C--:B------:R-:W-:Y:S01]  /*6f60*/  FSEL R18, R18, R105.reuse, P1 ;  /* 0x0000006912127208 */ /* 0x080fe20000800000 */
[----:B------:R-:W-:Y:S01]  /*6f70*/  FADD.FTZ R35, -R105, R35 ;  /* 0x0000002369237221 */ /* 0x000fe20000010100 */
[-C--:B------:R-:W-:Y:S01]  /*6f80*/  FSEL R19, R19, R105.reuse, P0 ;  /* 0x0000006913137208 */ /* 0x080fe20000000000 */
[C---:B------:R-:W-:Y:S01]  /*6f90*/  FADD.FTZ R38, -R105.reuse, R38 ;  /* 0x0000002669267221 */ /* 0x040fe20000010100 */
        /* <DEDUP_REMOVED lines=11> */
[C---:B------:R-:W-:Y:S01]  /*7050*/  FADD.FTZ R6, -R105.reuse, R55 ;  /* 0x0000003769067221 */ /* 0x040fe20000010100 */
        /* <DEDUP_REMOVED lines=9> */
[----:B----4-:R-:W-:Y:S01]  /*70f0*/  FADD.FTZ R56, -R104, R56 ;  /* 0x0000003868387221 */ /* 0x010fe20000010100 */
[-C--:B------:R-:W-:Y:S01]  /*7100*/  FSEL R39, R39, R105.reuse, P0 ;  /* 0x0000006927277208 */ /* 0x080fe20000000000 */
        /* <DEDUP_REMOVED lines=56> */
[----:B------:R-:W-:Y:S01]  /*7490*/  FADD.FTZ R6, -R104, R57 ;  /* 0x0000003968067221 */ /* 0x000fe20000010100 */
[----:B------:R-:W-:Y:S01]  /*74a0*/  FSEL R8, R8, R104, P4 ;  /* 0x0000006808087208 */ /* 0x000fe20002000000 */
[----:B------:R-:W-:Y:S01]  /*74b0*/  FADD.FTZ R5, -R104, R60 ;  /* 0x0000003c68057221 */ /* 0x000fe20000010100 */
[----:B------:R-:W-:Y:S01]  /*74c0*/  FSETP.GE.FTZ.AND P1, PT, R167, RZ, PT ;  /* 0x000000ffa700720b */ /* 0x000fe20003f36000 */
[----:B------:R-:W-:Y:S01]  /*74d0*/  FMUL.FTZ R184, R184, R4 ;  /* 0x00000004b8b87220 */ /* 0x000fe20000410000 */
[----:B------:R-:W-:Y:S01]  /*74e0*/  FSEL R56, R56, R104, P2 ;  /* 0x0000006838387208 */ /* 0x000fe20001000000 */
[----:B------:R-:W-:Y:S01]  /*74f0*/  FADD.FTZ R4, -R0, R10 ;  /* 0x0000000a00047221 */ /* 0x000fe20000010100 */
[----:B------:R-:W-:Y:S01]  /*7500*/  FSETP.GE.FTZ.AND P2, PT, R160, RZ, PT ;  /* 0x000000ffa000720b */ /* 0x000fe20003f56000 */
[----:B------:R-:W-:Y:S01]  /*7510*/  FMUL.FTZ R20, R223, R8 ;  /* 0x00000008df147220 */ /* 0x000fe20000410000 */
[-C--:B------:R-:W-:Y:S01]  /*7520*/  FSEL R7, R7, R104.reuse, P3 ;  /* 0x0000006807077208 */ /* 0x080fe20001800000 */
[----:B------:R-:W-:Y:S01]  /*7530*/  FADD.FTZ R8, -R104, R28 ;  /* 0x0000001c68087221 */ /* 0x000fe20000010100 */
        /* <DEDUP_REMOVED lines=11> */
[C---:B------:R-:W-:Y:S01]  /*75f0*/  FADD.FTZ R6, -R0.reuse, R11 ;  /* 0x0000000b00067221 */ /* 0x040fe20000010100 */
        /* <DEDUP_REMOVED lines=71> */
[----:B------:R-:W-:Y:S02]  /*7a70*/  IMAD.MOV.U32 R6, RZ, RZ, c[0x0][0x194] ;  /* 0x00006500ff067624 */ /* 0x000fe400078e00ff */
[C---:B------:R-:W-:Y:S01]  /*7a80*/  IMAD.U32 R0, R5.reuse, -0x80, RZ ;  /* 0xffffff8005007824 */ /* 0x040fe200078e00ff */
        /* <DEDUP_REMOVED lines=16> */
.L_x_266:
        /* <DEDUP_REMOVED lines=140> */
.L_x_267:
        /* <DEDUP_REMOVED lines=307> */
.L_x_269:
        /* <DEDUP_REMOVED lines=18> */
.L_x_270:
        /* <DEDUP_REMOVED lines=10> */
[----:B------:R-:W-:-:S03]  /*9940*/  UIMAD UR8, UR4, UR15, UR8 ;  /* 0x0000000f040872a4 */ /* 0x000fc6000f8e0208 */
[----:B------:R-:W-:-:S03]  /*9950*/  ULDC.64 UR14, c[0x0][0x3b8] ;  /* 0x0000ee00000e7ab9 */ /* 0x000fc60000000a00 */
[----:B------:R-:W-:Y:S01]  /*9960*/  IMAD.U32 R3, RZ, RZ, UR8 ;  /* 0x00000008ff037e24 */ /* 0x000fe2000f8e00ff */
        /* <DEDUP_REMOVED lines=31> */
.L_x_272:
[----:B-12---:R-:W-:Y:S05]  /*9b60*/  BSYNC B0 ;  /* 0x0000000000007941 */ /* 0x006fea0003800000 */
.L_x_271:
        /* <DEDUP_REMOVED lines=14> */
.L_x_274:
[----:B------:R-:W-:Y:S05]  /*9c50*/  BSYNC B0 ;  /* 0x0000000000007941 */ /* 0x000fea0003800000 */
.L_x_273:
        /* <DEDUP_REMOVED lines=25> */
.L_x_276:
[----:B------:R-:W-:Y:S05]  /*9df0*/  BSYNC B0 ;  /* 0x0000000000007941 */ /* 0x000fea0003800000 */
.L_x_275:
        /* <DEDUP_REMOVED lines=11> */
.L_x_265:
[----:B------:R-:W-:Y:S05]  /*9eb0*/  BSYNC B1 ;  /* 0x0000000000017941 */ /* 0x000fea0003800000 */
.L_x_251:
        /* <DEDUP_REMOVED lines=11> */
.L_x_277:
[----:B------:R-:W-:Y:S05]  /*9f70*/  EXIT ;  /* 0x000000000000794d */ /* 0x000fea0003800000 */
.L_x_279:
        /* <DEDUP_REMOVED lines=16> */
.L_x_693:


//--------------------- .text._ZN5flash44flash_bwd_dq_dk_dv_loop_seqk_parallel_kernelI23Flash_bwd_kernel_traitsILi32ELi128ELi128ELi8ELi4ELi4ELi4ELb1ELb0EN7cutlass6half_tE19Flash_kernel_traitsILi32ELi128ELi128ELi8ES3_EELb0ELb1ELb0ELb0ELb0ELb1ELb1EEEvNS_16Flash_bwd_paramsE --------------------------
	.section	.text._ZN5flash44flash_bwd_dq_dk_dv_loop_seqk_parallel_kernelI23Flash_bwd_kernel_traitsILi32ELi128ELi128ELi8ELi4ELi4ELi4ELb1ELb0EN7cutlass6half_tE19Flash_kernel_traitsILi32ELi128ELi128ELi8ES3_EELb0ELb1ELb0ELb0ELb0ELb1ELb1EEEvNS_16Flash_bwd_paramsE,"ax",@progbits
	.sectioninfo	@"SHI_REGISTERS=255"
	.align	128
        .global         _ZN5flash44flash_bwd_dq_dk_dv_loop_seqk_parallel_kernelI23Flash_bwd_kernel_traitsILi32ELi128ELi128ELi8ELi4ELi4ELi4ELb1ELb0EN7cutlass6half_tE19Flash_kernel_traitsILi32ELi128ELi128ELi8ES3_EELb0ELb1ELb0ELb0ELb0ELb1ELb1EEEvNS_16Flash_bwd_paramsE
        .type           _ZN5flash44flash_bwd_dq_dk_dv_loop_seqk_parallel_kernelI23Flash_bwd_kernel_traitsILi32ELi128ELi128ELi8ELi4ELi4ELi4ELb1ELb0EN7cutlass6half_tE19Flash_kernel_traitsILi32ELi128ELi128ELi8ES3_EELb0ELb1ELb0ELb0ELb0ELb1ELb1EEEvNS_16Flash_bwd_paramsE,@function
        .size           _ZN5flash44flash_bwd_dq_dk_dv_loop_seqk_parallel_kernelI23Flash_bwd_kernel_traitsILi32ELi128ELi128ELi8ELi4ELi4ELi4ELb1ELb0EN7cutlass6half_tE19Flash_kernel_traitsILi32ELi128ELi128ELi8ES3_EELb0ELb1ELb0ELb0ELb0ELb1ELb1EEEvNS_16Flash_bwd_paramsE,(.L_x_694 - _ZN5flash44flash_bwd_dq_dk_dv_loop_seqk_parallel_kernelI23Flash_bwd_kernel_traitsILi32ELi128ELi128ELi8ELi4ELi4ELi4ELb1ELb0EN7cutlass6half_tE19Flash_kernel_traitsILi32ELi128ELi128ELi8ES3_EELb0ELb1ELb0ELb0ELb0ELb1ELb1EEEvNS_16Flash_bwd_paramsE)
        .other          _ZN5flash44flash_bwd_dq_dk_dv_loop_seqk_parallel_kernelI23Flash_bwd_kernel_traitsILi32ELi128ELi128ELi8ELi4ELi4ELi4ELb1ELb0EN7cutlass6half_tE19Flash_kernel_traitsILi32ELi128ELi128ELi8ES3_EELb0ELb1ELb0ELb0ELb0ELb1ELb1EEEvNS_16Flash_bwd_paramsE,@"STO_CUDA_ENTRY STV_DEFAULT"
_ZN5flash44flash_bwd_dq_dk_dv_loop_seqk_parallel_kernelI23Flash_bwd_kernel_traitsILi32ELi128ELi128ELi8ELi4ELi4ELi4ELb1ELb0EN7cutlass6half_tE19Flash_kernel_traitsILi32ELi128ELi128ELi8ES3_EELb0ELb1ELb0ELb0ELb0ELb1ELb1EEEvNS_16Flash_bwd_paramsE:
.text._ZN5flash44flash_bwd_dq_dk_dv_loop_seqk_parallel_kernelI23Flash_bwd_kernel_traitsILi32ELi128ELi128ELi8ELi4ELi4ELi4ELb1ELb0EN7cutlass6half_tE19Flash_kernel_traitsILi32ELi128ELi128ELi8ES3_EELb0ELb1ELb0ELb0ELb0ELb1ELb1EEEvNS_16Flash_bwd_paramsE:
        /* <DEDUP_REMOVED lines=29> */
[----:B--2---:R-:W-:-:S02]  /*01d0*/  UIMAD UR19, UR54, UR5, URZ ;  /* 0x00000005361372a4 */ /* 0x004fc4000f8e023f */
        /* <DEDUP_REMOVED lines=62> */
[----:B------:R-:W-:Y:S01]  /*05c0*/  IMAD.SHL.U32 R9, R12, 0x2, RZ ;  /* 0x000000020c097824 */ /* 0x000fe200078e00ff */
[----:B------:R1:W-:Y:S01]  /*05d0*/  STL [R1+0x20], R2 ;  /* 0x0000200201007387 */ /* 0x0003e20000100800 */
[----:B------:R-:W-:Y:S01]  /*05e0*/  IMAD.IADD R5, R20, 0x1, -R0 ;  /* 0x0000000114057824 */ /* 0x000fe200078e0a00 */
[----:B------:R-:W-:Y:S01]  /*05f0*/  LOP3.LUT R0, R10, 0xfffffff0, RZ, 0xc0, !PT ;  /* 0xfffffff00a007812 */ /* 0x000fe200078ec0ff */
[----:B------:R-:W-:Y:S01]  /*0600*/  UIMAD UR4, UR4, UR18, URZ ;  /* 0x00000012040472a4 */ /* 0x000fe2000f8e023f */
[----:B------:R-:W-:Y:S01]  /*0610*/  SHF.R.S32.HI R10, RZ, 0x7, R3 ;  /* 0x00000007ff0a7819 */ /* 0x000fe20000011403 */
[----:B------:R2:W-:Y:S01]  /*0620*/  STL [R1+0x64], R6 ;  /* 0x0000640601007387 */ /* 0x0005e20000100800 */
[----:B------:R-:W-:Y:S01]  /*0630*/  LEA.HI R8, R5, R5, RZ, 0x1 ;  /* 0x0000000505087211 */ /* 0x000fe200078f08ff */
[----:B------:R-:W-:Y:S01]  /*0640*/  IMAD.IADD R0, R20, 0x1, -R0 ;  /* 0x0000000114007824 */ /* 0x000fe200078e0a00 */
[----:B------:R-:W-:Y:S01]  /*0650*/  LEA.HI R12, R7, R7, RZ, 0x1 ;  /* 0x00000007070c7211 */ /* 0x000fe200078f08ff */
[C---:B------:R-:W-:Y:S01]  /*0660*/  IMAD R3, R10.reuse, 0x8, R14 ;  /* 0x000000080a037824 */ /* 0x040fe200078e020e */
[----:B------:R-:W-:Y:S01]  /*0670*/  UIMAD.WIDE.U32 UR10, UR47, UR20, URZ ;  /* 0x000000142f0a72a5 */ /* 0x000fe2000f8e003f */
[----:B------:R-:W-:Y:S01]  /*0680*/  IMAD R18, R10, 0x2000, R9 ;  /* 0x000020000a127824 */ /* 0x000fe200078e0209 */
[----:B------:R-:W-:Y:S01]  /*0690*/  SHF.R.S32.HI R11, RZ, 0x1f, R0 ;  /* 0x0000001fff0b7819 */ /* 0x000fe20000011400 */
[----:B------:R-:W-:Y:S01]  /*06a0*/  UIMAD UR23, UR14, 0x48, URZ ;  /* 0x000000480e1778a4 */ /* 0x000fe2000f8e023f */
[----:B------:R-:W-:Y:S01]  /*06b0*/  SEL R176, R157, 0xffffffe0, !P5 ;  /* 0xffffffe09db07807 */ /* 0x000fe20006800000 */
[----:B------:R-:W-:Y:S01]  /*06c0*/  UIMAD.WIDE.U32 UR60, UR52, UR10, URZ ;  /* 0x0000000a343c72a5 */ /* 0x000fe2000f8e003f */
[----:B------:R-:W-:Y:S01]  /*06d0*/  LEA.HI R11, R11, R0, RZ, 0x3 ;  /* 0x000000000b0b7211 */ /* 0x000fe200078f18ff */
[----:B------:R-:W-:-:S02]  /*06e0*/  UIMAD UR22, UR14, 0x50, URZ ;  /* 0x000000500e1678a4 */ /* 0x000fc4000f8e023f */
[----:B------:R-:W-:Y:S02]  /*06f0*/  UIMAD UR21, UR14, 0x58, URZ ;  /* 0x000000580e1578a4 */ /* 0x000fe4000f8e023f */
[----:B------:R-:W-:Y:S02]  /*0700*/  UIMAD UR18, UR14, 0x70, URZ ;  /* 0x000000700e1278a4 */ /* 0x000fe4000f8e023f */
[----:B------:R-:W-:Y:S01]  /*0710*/  UMOV UR59, 0xffffe000 ;  /* 0xffffe000003b7882 */ /* 0x000fe20000000000 */
[----:B-1----:R-:W-:-:S05]  /*0720*/  LOP3.LUT R2, R8, 0x3fffffe, RZ, 0xc0, !PT ;  /* 0x03fffffe08027812 */ /* 0x002fca00078ec0ff */
[----:B------:R-:W-:Y:S01]  /*0730*/  IMAD.IADD R4, R5, 0x1, -R2 ;  /* 0x0000000105047824 */ /* 0x000fe200078e0a02 */
[----:B------:R-:W-:-:S03]  /*0740*/  LEA.HI R2, R0, R0, RZ, 0x1 ;  /* 0x0000000000027211 */ /* 0x000fc600078f08ff */
[----:B------:R-:W-:Y:S01]  /*0750*/  IMAD R150, R3, 0x8, R4 ;  /* 0x0000000803967824 */ /* 0x000fe200078e0204 */
[----:B--2---:R-:W-:Y:S02]  /*0760*/  LOP3.LUT R6, R2, 0x7fffffe, RZ, 0xc0, !PT ;  /* 0x07fffffe02067812 */ /* 0x004fe400078ec0ff */
[----:B------:R-:W-:Y:S02]  /*0770*/  LOP3.LUT R3, R11, 0xfffffff8, RZ, 0xc0, !PT ;  /* 0xfffffff80b037812 */ /* 0x000fe400078ec0ff */
[----:B------:R-:W-:Y:S01]  /*0780*/  SHF.R.S32.HI R4, RZ, 0x1, R2 ;  /* 0x00000001ff047819 */ /* 0x000fe20000011402 */
[C---:B------:R-:W-:Y:S01]  /*0790*/  IMAD.IADD R15, R0.reuse, 0x1, -R6 ;  /* 0x00000001000f7824 */ /* 0x040fe200078e0a06 */
[----:B------:R-:W-:Y:S01]  /*07a0*/  SHF.R.S32.HI R2, RZ, 0x1f, R2 ;  /* 0x0000001fff027819 */ /* 0x000fe20000011402 */
[----:B------:R-:W-:Y:S02]  /*07b0*/  IMAD.IADD R17, R0, 0x1, -R3 ;  /* 0x0000000100117824 */ /* 0x000fe400078e0a03 */
[----:B------:R-:W-:Y:S01]  /*07c0*/  IMAD.U32 R3, RZ, RZ, UR14 ;  /* 0x0000000eff037e24 */ /* 0x000fe2000f8e00ff */
[----:B------:R-:W-:-:S02]  /*07d0*/  LEA.HI R0, R2, R4, RZ, 0x2 ;  /* 0x0000000402007211 */ /* 0x000fc400078f10ff */
[----:B------:R-:W-:Y:S02]  /*07e0*/  LOP3.LUT R2, R7, 0x1, RZ, 0xc0, !PT ;  /* 0x0000000107027812 */ /* 0x000fe400078ec0ff */
[----:B------:R-:W-:Y:S02]  /*07f0*/  LOP3.LUT R0, R0, 0xfffffffc, RZ, 0xc0, !PT ;  /* 0xfffffffc00007812 */ /* 0x000fe400078ec0ff */
[----:B------:R-:W-:Y:S01]  /*0800*/  ISETP.NE.U32.AND P6, PT, R2, 0x1, PT ;  /* 0x000000010200780c */ /* 0x000fe20003fc5070 */
[----:B------:R-:W-:Y:S02]  /*0810*/  IMAD.U32 R2, RZ, RZ, UR19 ;  /* 0x00000013ff027e24 */ /* 0x000fe4000f8e00ff */
[----:B------:R-:W-:Y:S01]  /*0820*/  IMAD.IADD R16, R4, 0x1, -R0 ;  /* 0x0000000104107824 */ /* 0x000fe200078e0a00 */
[----:B------:R-:W-:Y:S01]  /*0830*/  SHF.R.S32.HI R4, RZ, 0x3, R11 ;  /* 0x00000003ff047819 */ /* 0x000fe2000001140b */
[----:B------:R-:W-:Y:S01]  /*0840*/  IMAD.SHL.U32 R0, R5, 0x40, RZ ;  /* 0x0000004005007824 */ /* 0x000fe200078e00ff */
[----:B------:R1:W-:Y:S01]  /*0850*/  STL [R1+0x60], R2 ;  /* 0x0000600201007387 */ /* 0x0003e20000100800 */
[----:B------:R-:W-:-:S02]  /*0860*/  SEL R175, R175, 0x10, !P6 ;  /* 0x00000010afaf7807 */ /* 0x000fc40007000000 */
[----:B------:R-:W-:Y:S01]  /*0870*/  IMAD R15, R4, 0x8, R15 ;  /* 0x00000008040f7824 */ /* 0x000fe200078e020f */
[----:B------:R2:W-:Y:S01]  /*0880*/  STL [R1+0x58], R3 ;  /* 0x0000580301007387 */ /* 0x0005e20000100800 */
[----:B-1----:R-:W-:Y:S01]  /*0890*/  IMAD.U32 R2, RZ, RZ, UR5 ;  /* 0x00000005ff027e24 */ /* 0x002fe2000f8e00ff */
[----:B------:R-:W-:Y:S02]  /*08a0*/  USHF.R.S32.HI UR5, URZ, 0x1f, UR20 ;  /* 0x0000001f3f057899 */ /* 0x000fe40008011414 */
[----:B------:R-:W-:Y:S01]  /*08b0*/  UIMAD UR20, UR14, 0x60, URZ ;  /* 0x000000600e1478a4 */ /* 0x000fe2000f8e023f */
[----:B--2---:R-:W-:Y:S01]  /*08c0*/  IMAD.SHL.U32 R3, R7, 0x40, RZ ;  /* 0x0000004007037824 */ /* 0x004fe200078e00ff */
[----:B------:R1:W-:Y:S01]  /*08d0*/  STL [R1+0x5c], R2 ;  /* 0x00005c0201007387 */ /* 0x0003e20000100800 */
[----:B------:R-:W-:Y:S01]  /*08e0*/  UIMAD UR5, UR5, UR47, URZ ;  /* 0x0000002f050572a4 */ /* 0x000fe2000f8e023f */
[----:B-1----:R-:W-:Y:S02]  /*08f0*/  SHF.R.S32.HI R2, RZ, 0x1, R8 ;  /* 0x00000001ff027819 */ /* 0x002fe40000011408 */
[----:B------:R-:W-:-:S02]  /*0900*/  LOP3.LUT R8, R0, 0x1c0, RZ, 0xc0, !PT ;  /* 0x000001c000087812 */ /* 0x000fc400078ec0ff */
[----:B------:R-:W-:Y:S01]  /*0910*/  LOP3.LUT R0, R12, 0x3fffffe, RZ, 0xc0, !PT ;  /* 0x03fffffe0c007812 */ /* 0x000fe200078ec0ff */
[C---:B------:R-:W-:Y:S01]  /*0920*/  IMAD.SHL.U32 R6, R2.reuse, 0x40, RZ ;  /* 0x0000004002067824 */ /* 0x040fe200078e00ff */
[----:B------:R-:W-:Y:S02]  /*0930*/  LOP3.LUT P0, RZ, R2, 0x2, RZ, 0xc0, !PT ;  /* 0x0000000202ff7812 */ /* 0x000fe4000780c0ff */
        /* <DEDUP_REMOVED lines=33> */
[C---:B------:R-:W-:Y:S01]  /*0b50*/  IADD3 R174, R181.reuse, 0x40, RZ ;  /* 0x00000040b5ae7810 */ /* 0x040fe20007ffe0ff */
[C---:B------:R-:W-:Y:S01]  /*0b60*/  IMAD.IADD R179, R181.reuse, 0x1, R175 ;  /* 0x00000001b5b37824 */ /* 0x040fe200078e02af */
[----:B------:R-:W-:Y:S01]  /*0b70*/  @P4 IADD3 R174, R181, -0x40, RZ ;  /* 0xffffffc0b5ae4810 */ /* 0x000fe20007ffe0ff */
[----:B------:R-:W-:Y:S01]  /*0b80*/  IMAD.U32 R3, RZ, RZ, UR12 ;  /* 0x0000000cff037e24 */ /* 0x000fe2000f8e00ff */
[----:B------:R-:W-:Y:S01]  /*0b90*/  UIMAD UR17, UR14, 0x78, URZ ;  /* 0x000000780e1178a4 */ /* 0x000fe2000f8e023f */
[----:B------:R-:W-:Y:S01]  /*0ba0*/  IMAD R13, R13, 0x20, R0 ;  /* 0x000000200d0d7824 */ /* 0x000fe200078e0200 */
[----:B------:R-:W-:Y:S01]  /*0bb0*/  SHF.R.S32.HI R0, RZ, 0x1f, R2 ;  /* 0x0000001fff007819 */ /* 0x000fe20000011402 */
[----:B------:R-:W-:Y:S01]  /*0bc0*/  IMAD.IADD R175, R175, 0x1, R174 ;  /* 0x00000001afaf7824 */ /* 0x000fe200078e02ae */
[----:B------:R1:W-:Y:S01]  /*0bd0*/  STL [R1+0x54], R3 ;  /* 0x0000540301007387 */ /* 0x0003e20000100800 */
[----:B------:R-:W-:Y:S01]  /*0be0*/  IMAD R149, R150, 0x2, R149 ;  /* 0x0000000296957824 */ /* 0x000fe200078e0295 */
[----:B------:R-:W-:Y:S01]  /*0bf0*/  SHF.L.U64.HI R2, R2, 0x2, R0 ;  /* 0x0000000202027819 */ /* 0x000fe20000010200 */
[----:B------:R-:W-:Y:S01]  /*0c00*/  IMAD.U32 R0, RZ, RZ, UR5 ;  /* 0x00000005ff007e24 */ /* 0x000fe2000f8e00ff */
[----:B------:R-:W-:Y:S01]  /*0c10*/  UIMAD UR5, UR53, UR10, URZ ;  /* 0x0000000a350572a4 */ /* 0x000fe2000f8e023f */
[----:B------:R-:W-:-:S02]  /*0c20*/  IMAD.IADD R180, R181, 0x1, R176 ;  /* 0x00000001b5b47824 */ /* 0x000fc400078e02b0 */
[----:B------:R-:W-:Y:S02]  /*0c30*/  IMAD.IADD R178, R179, 0x1, R176 ;  /* 0x00000001b3b27824 */ /* 0x000fe400078e02b0 */
[----:B------:R-:W-:Y:S02]  /*0c40*/  IMAD.IADD R177, R176, 0x1, R174 ;  /* 0x00000001b0b17824 */ /* 0x000fe400078e02ae */
[----:B------:R-:W-:Y:S02]  /*0c50*/  IMAD.SHL.U32 R150, R150, 0x2, RZ ;  /* 0x0000000296967824 */ /* 0x000fe400078e00ff */
[----:B------:R-:W-:Y:S02]  /*0c60*/  IMAD.IADD R176, R176, 0x1, R175 ;  /* 0x00000001b0b07824 */ /* 0x000fe400078e02af */
[----:B-1----:R-:W-:Y:S01]  /*0c70*/  IMAD.U32 R3, RZ, RZ, UR4 ;  /* 0x00000004ff037e24 */ /* 0x002fe2000f8e00ff */
[----:B------:R-:W-:Y:S02]  /*0c80*/  USHF.R.S32.HI UR4, URZ, 0x1f, UR19 ;  /* 0x0000001f3f047899 */ /* 0x000fe40008011413 */
[----:B------:R-:W-:-:S02]  /*0c90*/  UIMAD UR19, UR14, 0x68, URZ ;  /* 0x000000680e1378a4 */ /* 0x000fc4000f8e023f */
        /* <DEDUP_REMOVED lines=66> */
.L_x_308:
        /* <DEDUP_REMOVED lines=54> */
.L_x_280:
        /* <DEDUP_REMOVED lines=59> */
.L_x_282:
        /* <DEDUP_REMOVED lines=18> */
.L_x_283:
        /* <DEDUP_REMOVED lines=84> */
.L_x_284:
[----:B------:R-:W2:Y:S02]  /*1e30*/  LDL R0, [R1+0x50] ;  /* 0x0000500001007983 */ /* 0x000ea40000100800 */
[----:B--2---:R1:W2:Y:S01]  /*1e40*/  R2UR UR33, R0 ;  /* 0x00000000002173c2 */ /* 0x0042a200000e0000 */
[----:B------:R-:W-:-:S07]  /*1e50*/  DEPBAR.LE SB1, 0x0, {2} ;  /* 0x000090040000791a */ /* 0x000fce0000000000 */
.L_x_285:
        /* <DEDUP_REMOVED lines=111> */
.L_x_287:
        /* <DEDUP_REMOVED lines=16> */
.L_x_288:
        /* <DEDUP_REMOVED lines=28> */
.L_x_290:
[----:B------:R-:W-:Y:S05]  /*2810*/  BSYNC B0 ;  /* 0x0000000000007941 */ /* 0x000fea0003800000 */
.L_x_289:
        /* <DEDUP_REMOVED lines=14> */
.L_x_292:
[----:B------:R-:W-:Y:S05]  /*2900*/  BSYNC B0 ;  /* 0x0000000000007941 */ /* 0x000fea0003800000 */
.L_x_291:
        /* <DEDUP_REMOVED lines=25> */
.L_x_294:
[----:B------:R-:W-:Y:S05]  /*2aa0*/  BSYNC B0 ;  /* 0x0000000000007941 */ /* 0x000fea0003800000 */
.L_x_293:
        /* <DEDUP_REMOVED lines=12> */
.L_x_286:
[----:B------:R-:W2:Y:S01]  /*2b70*/  LDL R23, [R1+0x2c] ;  /* 0x00002c0001177983 */ /* 0x000ea20000100800 */
[----:B------:R-:W-:-:S03]  /*2b80*/  ULDC.64 UR38, c[0x0][0x198] ;  /* 0x0000660000267ab9 */ /* 0x000fc60000000a00 */
[----:B------:R-:W3:Y:S01]  /*2b90*/  LDL R24, [R1+0x20] ;  /* 0x0000200001187983 */ /* 0x000ee20000100800 */
[----:B------:R-:W-:Y:S01]  /*2ba0*/  UIMAD UR14, UR42, UR38, URZ ;  /* 0x000000262a0e72a4 */ /* 0x000fe2000f8e023f */
[----:B------:R-:W-:Y:S01]  /*2bb0*/  IMAD.U32 R3, RZ, RZ, UR8 ;  /* 0x00000008ff037e24 */ /* 0x000fe2000f8e00ff */
[----:B------:R-:W-:Y:S02]  /*2bc0*/  ULDC.64 UR40, c[0x0][0x1a0] ;  /* 0x0000680000287ab9 */ /* 0x000fe40000000a00 */
[----:B------:R-:W-:Y:S01]  /*2bd0*/  UIMAD UR14, UR8, UR39, UR14 ;  /* 0x00000027080e72a4 */ /* 0x000fe2000f8e020e */
[----:B------:R-:W-:-:S04]  /*2be0*/  IMAD.WIDE.U32 R8, R3, c[0x0][0x1a0], R4 ;  /* 0x0000680003087a25 */ /* 0x000fc800078e0004 */
[----:B------:R-:W-:-:S04]  /*2bf0*/  IMAD.WIDE.U32 R4, R3, c[0x0][0x198], R4 ;  /* 0x0000660003047a25 */ /* 0x000fc800078e0004 */
[----:B------:R-:W-:Y:S01]  /*2c00*/  IMAD.U32 R3, RZ, RZ, UR14 ;  /* 0x0000000eff037e24 */ /* 0x000fe2000f8e00ff */
[----:B------:R-:W-:-:S04]  /*2c10*/  ULEA.HI UR14, UR4, UR4, URZ, 0x1 ;  /* 0x00000004040e7291 */ /* 0x000fc8000f8f083f */
[----:B------:R-:W-:Y:S02]  /*2c20*/  ULOP3.LUT UR14, UR14, 0xfffffffe, URZ, 0xc0, !UPT ;  /* 0xfffffffe0e0e7892 */ /* 0x000fe4000f8ec03f */
[----:B------:R-:W-:Y:S01]  /*2c30*/  UIMAD UR40, UR42, UR40, URZ ;  /* 0x000000282a2872a4 */ /* 0x000fe2000f8e023f */
[----:B------:R-:W-:Y:S01]  /*2c40*/  IADD3 R14, P0, R4, UR51, RZ ;  /* 0x00000033040e7c10 */ /* 0x000fe2000ff1e0ff */
[----:B------:R-:W-:Y:S02]  /*2c50*/  UIADD3 UR14, UR4, -UR14, URZ ;  /* 0x8000000e040e7290 */ /* 0x000fe4000fffe03f */
[----:B------:R-:W-:Y:S02]  /*2c60*/  UIMAD UR41, UR8, UR41, UR40 ;  /* 0x00000029082972a4 */ /* 0x000fe4000f8e0228 */
[----:B------:R-:W-:Y:S01]  /*2c70*/  UIADD3 UR33, UR43, 0x80, UR8 ;  /* 0x000000802b217890 */ /* 0x000fe2000fffe008 */
[----:B------:R-:W-:Y:S01]  /*2c80*/  IADD3.X R15, R5, UR55, R3, P0, !PT ;  /* 0x00000037050f7c10 */ /* 0x000fe200087fe403 */
[----:B------:R-:W-:-:S02]  /*2c90*/  UISETP.NE.AND UP0, UPT, UR14, 0x1, UPT ;  /* 0x000000010e00788c */ /* 0x000fc4000bf05270 */
[----:B------:R-:W-:Y:S01]  /*2ca0*/  UIMAD UR8, UR4, -0x80, UR43 ;  /* 0xffffff80040878a4 */ /* 0x000fe2000f8e022b */
[----:B------:R-:W-:Y:S01]  /*2cb0*/  IADD3 R3, R0, 0x40, RZ ;  /* 0x0000004000037810 */ /* 0x000fe20007ffe0ff */
[----:B------:R-:W-:Y:S01]  /*2cc0*/  UIMAD UR14, UR9, -0x80, UR5 ;  /* 0xffffff80090e78a4 */ /* 0x000fe2000f8e0205 */
[----:B------:R-:W-:-:S03]  /*2cd0*/  IMAD.MOV.U32 R18, RZ, RZ, 0x80 ;  /* 0x00000080ff127424 */ /* 0x000fc600078e00ff */
[C---:B------:R-:W-:Y:S02]  /*2ce0*/  ISETP.GE.AND P2, PT, R3.reuse, UR8, PT ;  /* 0x0000000803007c0c */ /* 0x040fe4000bf46270 */
[----:B------:R-:W-:Y:S02]  /*2cf0*/  ISETP.GE.AND P4, PT, R0, UR14, PT ;  /* 0x0000000e00007c0c */ /* 0x000fe4000bf86270 */
[----:B------:R-:W-:Y:S01]  /*2d00*/  ISETP.GE.AND P3, PT, R3, UR14, PT ;  /* 0x0000000e03007c0c */ /* 0x000fe2000bf66270 */
[----:B------:R-:W-:Y:S01]  /*2d10*/  IMAD.U32 R7, RZ, RZ, UR41 ;  /* 0x00000029ff077e24 */ /* 0x000fe2000f8e00ff */
[----:B------:R-:W-:Y:S01]  /*2d20*/  IADD3 R8, P1, R8, UR48, RZ ;  /* 0x0000003008087c10 */ /* 0x000fe2000ff3e0ff */
[C---:B------:R-:W-:Y:S02]  /*2d30*/  IMAD R17, R18.reuse, c[0x0][0x374], RZ ;  /* 0x0000dd0012117a24 */ /* 0x040fe400078e02ff */
[C---:B------:R-:W-:Y:S02]  /*2d40*/  IMAD R11, R18.reuse, c[0x0][0x194], RZ ;  /* 0x00006500120b7a24 */ /* 0x040fe400078e02ff */
[----:B------:R-:W-:-:S04]  /*2d50*/  IMAD.WIDE.U32 R12, R18, c[0x0][0x370], RZ ;  /* 0x0000dc00120c7a25 */ /* 0x000fc800078e00ff */
[----:B------:R-:W-:Y:S01]  /*2d60*/  IMAD.WIDE.U32 R18, R18, c[0x0][0x190], RZ ;  /* 0x0000640012127a25 */ /* 0x000fe200078e00ff */
[----:B------:R-:W-:-:S03]  /*2d70*/  IADD3.X R9, R9, UR49, R7, P1, !PT ;  /* 0x0000003109097c10 */ /* 0x000fc60008ffe407 */
[----:B------:R-:W-:Y:S01]  /*2d80*/  IMAD R3, R20, c[0x0][0x1b8], RZ ;  /* 0x00006e0014037a24 */ /* 0x000fe200078e02ff */
[----:B------:R-:W-:Y:S01]  /*2d90*/  @!P2 IADD3 R18, P1, R184, R18, RZ ;  /* 0x00000012b812a210 */ /* 0x000fe20007f3e0ff */
[----:B------:R-:W-:Y:S02]  /*2da0*/  @!P4 IMAD R7, R22, c[0x0][0x1a0], RZ ;  /* 0x000068001607ca24 */ /* 0x000fe400078e02ff */
[----:B------:R-:W-:Y:S01]  /*2db0*/  IMAD R10, R6, c[0x0][0x1bc], R3 ;  /* 0x00006f00060a7a24 */ /* 0x000fe200078e0203 */
[C---:B------:R-:W-:Y:S02]  /*2dc0*/  @!P3 IADD3 R3, P0, R0.reuse, 0x40, RZ ;  /* 0x000000400003b810 */ /* 0x040fe40007f1e0ff */
[----:B------:R-:W-:Y:S01]  /*2dd0*/  @!P2 IADD3.X R19, R185, R19, R11, P1, !PT ;  /* 0x00000013b913a210 */ /* 0x000fe20000ffe40b */
[----:B------:R-:W-:Y:S02]  /*2de0*/  @!P4 IMAD R11, R0, c[0x0][0x1a4], R7 ;  /* 0x00006900000bca24 */ /* 0x000fe400078e0207 */
[----:B------:R-:W-:Y:S01]  /*2df0*/  @!P3 IMAD.X R7, RZ, RZ, R22, P0 ;  /* 0x000000ffff07b224 */ /* 0x000fe200000e0616 */
[----:B------:R-:W-:Y:S01]  /*2e00*/  PLOP3.LUT P0, PT, PT, PT, UP6, 0x80, 0x0 ;  /* 0x000000000000781c */ /* 0x000fe20003f0f068 */
[----:B------:R-:W-:-:S04]  /*2e10*/  IMAD.WIDE.U32 R4, R6, c[0x0][0x1b8], R8 ;  /* 0x00006e0006047a25 */ /* 0x000fc800078e0008 */
[----:B------:R-:W-:Y:S02]  /*2e20*/  IMAD.IADD R5, R5, 0x1, R10 ;  /* 0x0000000105057824 */ /* 0x000fe400078e020a */
[----:B------:R-:W-:Y:S02]  /*2e30*/  @!P3 IMAD R7, R7, c[0x0][0x1a0], RZ ;  /* 0x000068000707ba24 */ /* 0x000fe400078e02ff */
[----:B------:R-:W-:-:S04]  /*2e40*/  @!P4 IMAD.WIDE.U32 R8, R0, c[0x0][0x1a0], R4 ;  /* 0x000068000008ca25 */ /* 0x000fc800078e0004 */
[----:B------:R-:W-:Y:S01]  /*2e50*/  @P0 BAR.SYNC.DEFER_BLOCKING 0x0 ;  /* 0x0000000000000b1d */ /* 0x000fe20000010000 */
[----:B------:R-:W-:Y:S01]  /*2e60*/  @!P2 IADD3 R16, P5, R182, R12, RZ ;  /* 0x0000000cb610a210 */ /* 0x000fe20007fbe0ff */
[----:B------:R-:W-:Y:S01]  /*2e70*/  @!P4 IMAD.IADD R9, R9, 0x1, R11 ;  /* 0x000000010909c824 */ /* 0x000fe200078e020b */
[C---:B------:R-:W-:Y:S01]  /*2e80*/  @!P4 LEA R12, P1, R8.reuse, c[0x0][0x170], 0x1 ;  /* 0x00005c00080cca11 */ /* 0x040fe200078208ff */
[C---:B------:R-:W-:Y:S02]  /*2e90*/  @!P3 IMAD R11, R3.reuse, c[0x0][0x1a4], R7 ;  /* 0x00006900030bba24 */ /* 0x040fe400078e0207 */
[----:B------:R-:W-:Y:S01]  /*2ea0*/  @!P3 IMAD.WIDE.U32 R4, R3, c[0x0][0x1a0], R4 ;  /* 0x000068000304ba25 */ /* 0x000fe200078e0004 */
[----:B------:R-:W-:Y:S02]  /*2eb0*/  @!P2 IADD3.X R17, R183, R13, R17, P5, !PT ;  /* 0x0000000db711a210 */ /* 0x000fe40002ffe411 */
[----:B------:R-:W-:Y:S02]  /*2ec0*/  @!P4 LEA.HI.X R13, R8, c[0x0][0x174], R9, 0x1, P1 ;  /* 0x00005d00080dca11 */ /* 0x000fe400008f0c09 */
[----:B------:R-:W-:-:S02]  /*2ed0*/  @!P3 IADD3 R5, R5, R11, RZ ;  /* 0x0000000b0505b210 */ /* 0x000fc40007ffe0ff */
[----:B------:R-:W-:Y:S01]  /*2ee0*/  PLOP3.LUT P0, PT, PT, PT, UP0, 0x80, 0x0 ;  /* 0x000000000000781c */ /* 0x000fe20003f0f008 */
[----:B------:R-:W-:Y:S02]  /*2ef0*/  IMAD R7, R20, c[0x0][0x1b0], RZ ;  /* 0x00006c0014077a24 */ /* 0x000fe400078e02ff */
[----:B------:R-:W-:-:S04]  /*2f00*/  IMAD.WIDE.U32 R8, R6, c[0x0][0x1b0], R14 ;  /* 0x00006c0006087a25 */ /* 0x000fc800078e000e */
[----:B------:R-:W-:Y:S02]  /*2f10*/  IMAD R7, R6, c[0x0][0x1b4], R7 ;  /* 0x00006d0006077a24 */ /* 0x000fe400078e0207 */
[----:B------:R-:W-:Y:S02]  /*2f20*/  @!P4 IMAD R6, R22, c[0x0][0x198], RZ ;  /* 0x000066001606ca24 */ /* 0x000fe400078e02ff */
[----:B------:R-:W-:Y:S02]  /*2f30*/  IMAD.MOV.U32 R20, RZ, RZ, 0x7f800000 ;  /* 0x7f800000ff147424 */ /* 0x000fe400078e00ff */
[----:B------:R-:W-:Y:S02]  /*2f40*/  IMAD.MOV.U32 R15, RZ, RZ, 0x7f800000 ;  /* 0x7f800000ff0f7424 */ /* 0x000fe400078e00ff */
[----:B------:R-:W-:Y:S01]  /*2f50*/  IMAD.MOV.U32 R14, RZ, RZ, 0x7f800000 ;  /* 0x7f800000ff0e7424 */ /* 0x000fe200078e00ff */
[----:B--2---:R-:W-:-:S04]  /*2f60*/  IADD3 R10, R23, 0x8, RZ ;  /* 0x00000008170a7810 */ /* 0x004fc80007ffe0ff */
[----:B------:R-:W-:Y:S02]  /*2f70*/  ISETP.GE.AND P6, PT, R10, UR8, PT ;  /* 0x000000080a007c0c */ /* 0x000fe4000bfc6270 */
[----:B------:R-:W-:-:S04]  /*2f80*/  @!P3 LEA R10, P1, R4, c[0x0][0x170], 0x1 ;  /* 0x00005c00040aba11 */ /* 0x000fc800078208ff */
[----:B------:R-:W-:Y:S02]  /*2f90*/  @!P3 LEA.HI.X R11, R4, c[0x0][0x174], R5, 0x1, P1 ;  /* 0x00005d00040bba11 */ /* 0x000fe400008f0c05 */
[----:B---3--:R-:W-:Y:S02]  /*2fa0*/  IADD3 R4, R24, 0x1000, RZ ;  /* 0x0000100018047810 */ /* 0x008fe40007ffe0ff */
[----:B------:R-:W-:Y:S01]  /*2fb0*/  ISETP.GE.AND P1, PT, R0, UR8, PT ;  /* 0x0000000800007c0c */ /* 0x000fe2000bf26270 */
[----:B------:R-:W-:Y:S01]  /*2fc0*/  IMAD.SHL.U32 R3, R24, 0x2, RZ ;  /* 0x0000000218037824 */ /* 0x000fe200078e00ff */
[----:B------:R-:W-:Y:S01]  /*2fd0*/  SEL R4, R4, R24, !P0 ;  /* 0x0000001804047207 */ /* 0x000fe20004000000 */
[----:B------:R-:W-:-:S03]  /*2fe0*/  IMAD.IADD R5, R9, 0x1, R7 ;  /* 0x0000000109057824 */ /* 0x000fc600078e0207 */
[----:B------:R-:W-:Y:S01]  /*2ff0*/  @P4 STS [R3+0x8000], RZ ;  /* 0x008000ff03004388 */ /* 0x000fe20000000800 */
[----:B------:R-:W-:-:S03]  /*3000*/  IMAD.SHL.U32 R210, R4, 0x2, RZ ;  /* 0x0000000204d27824 */ /* 0x000fc600078e00ff */
[----:B------:R-:W-:Y:S01]  /*3010*/  @P4 STS [R3+0x8004], RZ ;  /* 0x008004ff03004388 */ /* 0x000fe20000000800 */
[----:B------:R-:W-:-:S03]  /*3020*/  @!P4 IMAD.MOV.U32 R4, RZ, RZ, R8 ;  /* 0x000000ffff04c224 */ /* 0x000fc600078e0008 */
[----:B------:R-:W-:Y:S04]  /*3030*/  @P4 STS.64 [R3+0x8008], RZ ;  /* 0x008008ff03004388 */ /* 0x000fe80000000a00 */
[----:B------:R-:W-:Y:S01]  /*3040*/  @!PT LDS RZ, [RZ] ;  /* 0x00000000fffff984 */ /* 0x000fe20000000800 */
[----:B------:R-:W-:Y:S01]  /*3050*/  @!PT LDS RZ, [RZ] ;  /* 0x00000000fffff984 */ /* 0x000fe20000000800 */
[----:B------:R-:W-:Y:S01]  /*3060*/  @!PT LDS RZ, [RZ] ;  /* 0x00000000fffff984 */ /* 0x000fe20000000800 */
[----:B------:R1:W-:Y:S01]  /*3070*/  @!P4 LDGSTS.E.BYPASS.LTC128B.128 [R3+0x8000], [R12.64] ;  /* 0x080000000c03cfae */ /* 0x0003e2000b901d62 */
[----:B------:R-:W-:-:S03]  /*3080*/  @!P4 IMAD R9, R0, c[0x0][0x19c], R6 ;  /* 0x000067000009ca24 */ /* 0x000fc600078e0206 */
[----:B------:R-:W-:Y:S01]  /*3090*/  @P3 STS.128 [R3+0x9000], RZ ;  /* 0x009000ff03003388 */ /* 0x000fe20000000c00 */
[----:B------:R-:W-:-:S03]  /*30a0*/  @!P4 IMAD.WIDE.U32 R6, R0, c[0x0][0x198], R4 ;  /* 0x000066000006ca25 */ /* 0x000fc600078e0004 */
[----:B------:R-:W-:Y:S01]  /*30b0*/  @!PT LDS RZ, [RZ] ;  /* 0x00000000fffff984 */ /* 0x000fe20000000800 */
[----:B------:R-:W-:Y:S01]  /*30c0*/  @!PT LDS RZ, [RZ] ;  /* 0x00000000fffff984 */ /* 0x000fe20000000800 */
[----:B------:R-:W-:Y:S01]  /*30d0*/  @!PT LDS RZ, [RZ] ;  /* 0x00000000fffff984 */ /* 0x000fe20000000800 */
[----:B------:R2:W-:Y:S04]  /*30e0*/  @!P3 LDGSTS.E.BYPASS.LTC128B.128 [R3+0x9000], [R10.64] ;  /* 0x090000000a03bfae */ /* 0x0005e8000b901d62 */
[----:B------:R-:W0:Y:S04]  /*30f0*/  LDGDEPBAR ;  /* 0x00000000000079af */ /* 0x000e280000000000 */
[----:B------:R-:W-:Y:S04]  /*3100*/  @P1 STS [R3+0x4000], RZ ;  /* 0x004000ff03001388 */ /* 0x000fe80000000800 */
[----:B------:R-:W-:Y:S04]  /*3110*/  @P1 STS [R3+0x4004], RZ ;  /* 0x004004ff03001388 */ /* 0x000fe80000000800 */
[----:B------:R-:W-:Y:S04]  /*3120*/  @P1 STS.64 [R3+0x4008], RZ ;  /* 0x004008ff03001388 */ /* 0x000fe80000000a00 */
[----:B------:R-:W-:Y:S01]  /*3130*/  @!PT LDS RZ, [RZ] ;  /* 0x00000000fffff984 */ /* 0x000fe20000000800 */
[----:B------:R-:W-:Y:S01]  /*3140*/  @!PT LDS RZ, [RZ] ;  /* 0x00000000fffff984 */ /* 0x000fe20000000800 */
[----:B------:R-:W-:Y:S01]  /*3150*/  @!PT LDS RZ, [RZ] ;  /* 0x00000000fffff984 */ /* 0x000fe20000000800 */
[----:B------:R3:W-:Y:S01]  /*3160*/  @!P1 LDGSTS.E.BYPASS.LTC128B.128 [R3+0x4000], [R182.64] ;  /* 0x04000000b6039fae */ /* 0x0007e2000b901d62 */
[----:B------:R-:W-:-:S03]  /*3170*/  @!P4 IMAD.IADD R9, R7, 0x1, R9 ;  /* 0x000000010709c824 */ /* 0x000fc600078e0209 */
[----:B------:R-:W-:Y:S04]  /*3180*/  @P2 STS.128 [R3+0x5000], RZ ;  /* 0x005000ff03002388 */ /* 0x000fe80000000c00 */
[----:B------:R-:W-:Y:S01]  /*3190*/  @!PT LDS RZ, [RZ] ;  /* 0x00000000fffff984 */ /* 0x000fe20000000800 */
[----:B------:R-:W-:Y:S01]  /*31a0*/  @!PT LDS RZ, [RZ] ;  /* 0x00000000fffff984 */ /* 0x000fe20000000800 */
[----:B------:R-:W-:Y:S01]  /*31b0*/  @!PT LDS RZ, [RZ] ;  /* 0x00000000fffff984 */ /* 0x000fe20000000800 */
[----:B------:R3:W-:Y:S01]  /*31c0*/  @!P2 LDGSTS.E.BYPASS.LTC128B.128 [R3+0x5000], [R16.64] ;  /* 0x050000001003afae */ /* 0x0007e2000b901d62 */
[----:B--2---:R-:W-:-:S03]  /*31d0*/  @!P4 LEA R10, P5, R6, c[0x0][0x168], 0x1 ;  /* 0x00005a00060aca11 */ /* 0x004fc600078a08ff */
        /* <DEDUP_REMOVED lines=9> */
[----:B------:R-:W-:-:S03]  /*3270*/  @!P4 LEA.HI.X R11, R6, c[0x0][0x16c], R9, 0x1, P5 ;  /* 0x00005b00060bca11 */ /* 0x000fc600028f0c09 */
[----:B------:R-:W-:Y:S02]  /*3280*/  @!P3 IMAD.X R6, RZ, RZ, R22, P1 ;  /* 0x000000ffff06b224 */ /* 0x000fe400008e0616 */
[----:B------:R-:W-:Y:S02]  /*3290*/  @!P3 IMAD.MOV.U32 R9, RZ, RZ, R5 ;  /* 0x000000ffff09b224 */ /* 0x000fe400078e0005 */
[----:B------:R-:W-:Y:S01]  /*32a0*/  @!P3 IMAD R6, R6, c[0x0][0x198], RZ ;  /* 0x000066000606ba24 */ /* 0x000fe200078e02ff */
[----:B------:R-:W-:-:S03]  /*32b0*/  IADD3 R0, R23, 0x48, RZ ;  /* 0x0000004817007810 */ /* 0x000fc60007ffe0ff */
[C---:B------:R-:W-:Y:S02]  /*32c0*/  @!P3 IMAD R6, R4.reuse, c[0x0][0x19c], R6 ;  /* 0x000067000406ba24 */ /* 0x040fe400078e0206 */
[----:B------:R-:W-:Y:S01]  /*32d0*/  @!P3 IMAD.WIDE.U32 R4, R4, c[0x0][0x198], R8 ;  /* 0x000066000404ba25 */ /* 0x000fe200078e0008 */
[----:B------:R-:W-:Y:S04]  /*32e0*/  @P2 STS [R210+0x1000], RZ ;  /* 0x001000ffd2002388 */ /* 0x000fe80000000800 */
[----:B------:R-:W-:Y:S01]  /*32f0*/  @P2 STS [R210+0x1004], RZ ;  /* 0x001004ffd2002388 */ /* 0x000fe20000000800 */
[----:B------:R-:W-:-:S03]  /*3300*/  @!P3 IADD3 R5, R5, R6, RZ ;  /* 0x000000060505b210 */ /* 0x000fc60007ffe0ff */
[----:B------:R-:W-:Y:S04]  /*3310*/  @P2 STS [R210+0x1008], RZ ;  /* 0x001008ffd2002388 */ /* 0x000fe80000000800 */
[----:B------:R-:W-:Y:S01]  /*3320*/  @P2 STS [R210+0x100c], RZ ;  /* 0x00100cffd2002388 */ /* 0x000fe20000000800 */
[----:B------:R-:W-:-:S03]  /*3330*/  ISETP.GE.AND P1, PT, R0, UR8, PT ;  /* 0x0000000800007c0c */ /* 0x000fc6000bf26270 */
        /* <DEDUP_REMOVED lines=11> */
[----:B------:R-:W-:-:S02]  /*33f0*/  @!P3 LEA R6, P4, R4, c[0x0][0x168], 0x1 ;  /* 0x00005a000406ba11 */ /* 0x000fc400078808ff */
[C---:B-1----:R-:W-:Y:S02]  /*3400*/  IADD3 R12, R23.reuse, 0x40, RZ ;  /* 0x00000040170c7810 */ /* 0x042fe40007ffe0ff */
[----:B------:R-:W-:Y:S01]  /*3410*/  @!P3 LEA.HI.X R7, R4, c[0x0][0x16c], R5, 0x1, P4 ;  /* 0x00005b000407ba11 */ /* 0x000fe200020f0c05 */
[C---:B------:R-:W-:Y:S01]  /*3420*/  IMAD.SHL.U32 R4, R23.reuse, 0x4, RZ ;  /* 0x0000000417047824 */ /* 0x040fe200078e00ff */
[----:B------:R-:W-:Y:S02]  /*3430*/  ISETP.GE.AND P2, PT, R23, UR8, PT ;  /* 0x0000000817007c0c */ /* 0x000fe4000bf46270 */
[----:B------:R-:W-:Y:S02]  /*3440*/  SHF.R.S32.HI R8, RZ, 0x1f, R23 ;  /* 0x0000001fff087819 */ /* 0x000fe40000011417 */
[----:B------:R-:W-:Y:S01]  /*3450*/  ISETP.GE.AND P5, PT, R12, UR8, PT ;  /* 0x000000080c007c0c */ /* 0x000fe2000bfa6270 */
[----:B------:R3:W-:Y:S01]  /*3460*/  @P3 STS.128 [R3+0x7000], RZ ;  /* 0x007000ff03003388 */ /* 0x0007e20000000c00 */
[----:B------:R-:W-:-:S02]  /*3470*/  IADD3 R4, P4, R4, UR11, RZ ;  /* 0x0000000b04047c10 */ /* 0x000fc4000ff9e0ff */
[----:B------:R-:W-:Y:S01]  /*3480*/  SHF.L.U64.HI R5, R23, 0x2, R8 ;  /* 0x0000000217057819 */ /* 0x000fe20000010208 */
[----:B------:R-:W-:Y:S01]  /*3490*/  @!PT LDS RZ, [RZ] ;  /* 0x00000000fffff984 */ /* 0x000fe20000000800 */
[----:B------:R-:W-:Y:S01]  /*34a0*/  @!PT LDS RZ, [RZ] ;  /* 0x00000000fffff984 */ /* 0x000fe20000000800 */
[----:B------:R-:W-:Y:S01]  /*34b0*/  @!PT LDS RZ, [RZ] ;  /* 0x00000000fffff984 */ /* 0x000fe20000000800 */
[----:B------:R3:W-:Y:S01]  /*34c0*/  @!P3 LDGSTS.E.BYPASS.LTC128B.128 [R3+0x7000], [R6.64] ;  /* 0x070000000603bfae */ /* 0x0007e2000b901d62 */
[----:B------:R-:W-:Y:S02]  /*34d0*/  IMAD.MOV.U32 R13, RZ, RZ, 0x7f800000 ;  /* 0x7f800000ff0d7424 */ /* 0x000fe400078e00ff */
[----:B------:R-:W-:Y:S01]  /*34e0*/  IADD3.X R5, R5, UR10, RZ, P4, !PT ;  /* 0x0000000a05057c10 */ /* 0x000fe2000a7fe4ff */
[----:B------:R-:W0:Y:S04]  /*34f0*/  LDGDEPBAR ;  /* 0x00000000000079af */ /* 0x000e280000000000 */
[----:B------:R1:W4:Y:S04]  /*3500*/  @!P2 LDG.E R20, [R4.64] ;  /* 0x000000220414a981 */ /* 0x000328000c1e1900 */
[----:B------:R1:W5:Y:S04]  /*3510*/  @!P6 LDG.E R15, [R4.64+0x20] ;  /* 0x00002022040fe981 */ /* 0x000368000c1e1900 */
[----:B------:R1:W2:Y:S01]  /*3520*/  @!P5 LDG.E R14, [R4.64+0x100] ;  /* 0x00010022040ed981 */ /* 0x0002a2000c1e1900 */
[----:B---3--:R-:W-:Y:S01]  /*3530*/  SHF.R.S32.HI R3, RZ, 0x1f, R0 ;  /* 0x0000001fff037819 */ /* 0x008fe20000011400 */
[----:B------:R-:W-:-:S04]  /*3540*/  DEPBAR.LE SB0, 0x1 ;  /* 0x000080400000791a */ /* 0x000fc80000000000 */
[----:B------:R-:W-:-:S04]  /*3550*/  @!P1 LEA R6, P3, R0, UR11, 0x2 ;  /* 0x0000000b00069c11 */ /* 0x000fc8000f8610ff */
[----:B------:R-:W-:-:S05]  /*3560*/  @!P1 LEA.HI.X R7, R0, UR10, R3, 0x2, P3 ;  /* 0x0000000a00079c11 */ /* 0x000fca00098f1403 */
[----:B------:R-:W3:Y:S04]  /*3570*/  @!P1 LDG.E R13, [R6.64] ;  /* 0x00000022060d9981 */ /* 0x000ee8000c1e1900 */
[----:B------:R-:W-:Y:S01]  /*3580*/  BAR.SYNC.DEFER_BLOCKING 0x0 ;  /* 0x0000000000007b1d */ /* 0x000fe20000010000 */
[----:B------:R-:W-:Y:S01]  /*3590*/  IMAD.U32 R21, RZ, RZ, UR43 ;  /* 0x0000002bff157e24 */ /* 0x000fe2000f8e00ff */
[----:B------:R-:W-:Y:S02]  /*35a0*/  IADD3 R0, R23, 0x1, RZ ;  /* 0x0000000117007810 */ /* 0x000fe40007ffe0ff */
[----:B------:R-:W-:Y:S02]  /*35b0*/  IADD3 R3, R162, 0x1000, RZ ;  /* 0x00001000a2037810 */ /* 0x000fe40007ffe0ff */
[----:B-1----:R-:W-:-:S02]  /*35c0*/  IADD3 R4, R0, UR5, -R21 ;  /* 0x0000000500047c10 */ /* 0x002fc4000fffe815 */
[----:B------:R-:W-:Y:S02]  /*35d0*/  IADD3 R0, R156, 0x1000, RZ ;  /* 0x000010009c007810 */ /* 0x000fe40007ffe0ff */
[----:B------:R-:W-:Y:S02]  /*35e0*/  SEL R3, R3, R162, !P0 ;  /* 0x000000a203037207 */ /* 0x000fe40004000000 */
[----:B------:R-:W-:-:S03]  /*35f0*/  SEL R0, R0, R156, !P0 ;  /* 0x0000009c00007207 */ /* 0x000fc60004000000 */
[----:B------:R-:W-:Y:S01]  /*3600*/  IMAD.SHL.U32 R148, R3, 0x2, RZ ;  /* 0x0000000203947824 */ /* 0x000fe200078e00ff */
[----:B------:R-:W-:Y:S02]  /*3610*/  SHF.L.U32 R3, R0, 0x1, RZ ;  /* 0x0000000100037819 */ /* 0x000fe400000006ff */
[C---:B------:R-:W-:Y:S01]  /*3620*/  IADD3 R0, R23.reuse, -0x80, RZ ;  /* 0xffffff8017007810 */ /* 0x040fe20007ffe0ff */
[----:B------:R-:W1:Y:S04]  /*3630*/  LDSM.16.M88.4 R116, [R150+0x8000] ;  /* 0x008000009674783b */ /* 0x000e680000000200 */
[----:B------:R-:W1:Y:S04]  /*3640*/  LDSM.16.M88.4 R120, [R150+0x8400] ;  /* 0x008400009678783b */ /* 0x000e680000000200 */
[----:B------:R-:W1:Y:S04]  /*3650*/  LDSM.16.M88.4 R124, [R150+0x8800] ;  /* 0x00880000967c783b */ /* 0x000e680000000200 */
[----:B------:R-:W1:Y:S04]  /*3660*/  LDSM.16.M88.4 R128, [R150+0x8c00] ;  /* 0x008c00009680783b */ /* 0x000e680000000200 */
[----:B------:R-:W1:Y:S04]  /*3670*/  LDSM.16.M88.4 R132, [R149+0x8000] ;  /* 0x008000009584783b */ /* 0x000e680000000200 */
[----:B------:R-:W1:Y:S04]  /*3680*/  LDSM.16.M88.4 R136, [R149+0x8400] ;  /* 0x008400009588783b */ /* 0x000e680000000200 */
[----:B------:R-:W1:Y:S04]  /*3690*/  LDSM.16.M88.4 R140, [R149+0x8800] ;  /* 0x00880000958c783b */ /* 0x000e680000000200 */
[----:B------:R-:W1:Y:S01]  /*36a0*/  LDSM.16.M88.4 R144, [R149+0x8c00] ;  /* 0x008c00009590783b */ /* 0x000e620000000200 */
[----:B------:R-:W-:Y:S01]  /*36b0*/  SHF.L.U64.HI R5, R23, 0x2, R8 ;  /* 0x0000000217057819 */ /* 0x000fe20000010208 */
[----:B------:R-:W-:-:S02]  /*36c0*/  IMAD.SHL.U32 R0, R0, 0x4, RZ ;  /* 0x0000000400007824 */ /* 0x000fc400078e00ff */
[----:B------:R1:W-:Y:S01]  /*36d0*/  STL [R1+0x1c], R4 ;  /* 0x00001c0401007387 */ /* 0x0003e20000100800 */
[----:B------:R-:W-:Y:S02]  /*36e0*/  IMAD.SHL.U32 R154, R162, 0x2, RZ ;  /* 0x00000002a29a7824 */ /* 0x000fe400078e00ff */
[----:B-1----:R-:W-:Y:S01]  /*36f0*/  IMAD.SHL.U32 R4, R23, 0x4, RZ ;  /* 0x0000000417047824 */ /* 0x002fe200078e00ff */
        /* <DEDUP_REMOVED lines=18> */
[----:B----4-:R1:W-:Y:S04]  /*3820*/  STL [R1+0x8], R20 ;  /* 0x0000081401007387 */ /* 0x0103e80000100800 */
[----:B-----5:R1:W-:Y:S04]  /*3830*/  STL [R1+0xc], R15 ;  /* 0x00000c0f01007387 */ /* 0x0203e80000100800 */
[----:B--2---:R1:W-:Y:S04]  /*3840*/  STL [R1], R14 ;  /* 0x0000000e01007387 */ /* 0x0043e80000100800 */
[----:B---3--:R1:W-:Y:S04]  /*3850*/  STL [R1+0x4], R13 ;  /* 0x0000040d01007387 */ /* 0x0083e80000100800 */
[----:B------:R1:W-:Y:S04]  /*3860*/  STL [R1+0x18], R5 ;  /* 0x0000180501007387 */ /* 0x0003e80000100800 */
[----:B------:R1:W-:Y:S04]  /*3870*/  STL [R1+0x14], R4 ;  /* 0x0000140401007387 */ /* 0x0003e80000100800 */
[----:B------:R1:W-:Y:S02]  /*3880*/  STL [R1+0x10], R0 ;  /* 0x0000100001007387 */ /* 0x0003e40000100800 */
.L_x_298:
[----:B-1----:R-:W4:Y:S01]  /*3890*/  LDL R0, [R1+0x1c] ;  /* 0x00001c0001007983 */ /* 0x002f220000100800 */
        /* <DEDUP_REMOVED lines=57> */
[----:B-1----:R-:W2:Y:S04]  /*3c30*/  LDL R68, [R1+0x24] ;  /* 0x0000240001447983 */ /* 0x002ea80000100800 */
[----:B---3--:R-:W3:Y:S04]  /*3c40*/  LDL R3, [R1+0x8] ;  /* 0x0000080001037983 */ /* 0x008ee80000100800 */
[----:B----4-:R-:W4:Y:S01]  /*3c50*/  LDL R2, [R1+0xc] ;  /* 0x00000c0001027983 */ /* 0x010f220000100800 */
        /* <DEDUP_REMOVED lines=9> */
[----:B------:R-:W-:Y:S01]  /*3cf0*/  LDSM.16.M88.4 R104, [R112] ;  /* 0x000000007068783b */ /* 0x000fe20000000200 */
[----:B------:R-:W-:Y:S02]  /*3d00*/  @!P0 IADD3 R163, R0, UR8, RZ ;  /* 0x0000000800a38c10 */ /* 0x000fe4000fffe0ff */
[----:B------:R-:W-:Y:S01]  /*3d10*/  MOV R0, UR9 ;  /* 0x0000000900007c02 */ /* 0x000fe20008000f00 */
[C---:B------:R-:W-:Y:S04]  /*3d20*/  HMMA.16816.F32 R8, R60.reuse, R16, RZ ;  /* 0x000000103c08723c */ /* 0x040fe800000018ff */
[----:B------:R-:W1:Y:S04]  /*3d30*/  LDSM.16.M88.4 R108, [R149+0x6000] ;  /* 0x00600000956c783b */ /* 0x000e680000000200 */
[-C--:B------:R-:W-:Y:S04]  /*3d40*/  HMMA.16816.F32 R12, R60, R18.reuse, RZ ;  /* 0x000000123c0c723c */ /* 0x080fe800000018ff */
[----:B------:R-:W1:Y:S04]  /*3d50*/  LDSM.16.M88.4 R112, [R112+0x1000] ;  /* 0x001000007070783b */ /* 0x000e680000000200 */
        /* <DEDUP_REMOVED lines=14> */
[C---:B------:R-:W-:Y:S08]  /*3e40*/  HMMA.16816.F32 R8, R112.reuse, R108, R8 ;  /* 0x0000006c7008723c */ /* 0x040ff00000001808 */
        /* <DEDUP_REMOVED lines=25> */
[----:B--2---:R-:W-:Y:S09]  /*3fe0*/  @!P0 LEA R0, R0, R68, 0x7 ;  /* 0x0000004400008211 */ /* 0x004ff200078e38ff */
        /* <DEDUP_REMOVED lines=9> */
[----:B----4-:R-:W-:Y:S04]  /*4080*/  FMUL.FTZ R12, R2, 1.4426950216293334961 ;  /* 0x3fb8aa3b020c7820 */ /* 0x010fe80000410000 */
[--C-:B------:R-:W-:Y:S02]  /*4090*/  FFMA.FTZ R9, R8, c[0x0][0x23c], -R13.reuse ;  /* 0x00008f0008097a23 */ /* 0x100fe4000001080d */
[----:B------:R-:W4:Y:S01]  /*40a0*/  MUFU.TANH R245, R6 ;  /* 0x0000000600f57308 */ /* 0x000f220000002400 */
[----:B--2---:R-:W-:Y:S04]  /*40b0*/  @!P0 IADD3 R16, R0, 0x1, RZ ;  /* 0x0000000100108810 */ /* 0x004fe80007ffe0ff */
        /* <DEDUP_REMOVED lines=9> */
[----:B--2---:R-:W2:Y:S09]  /*4150*/  LDSM.16.M88.4 R4, [R149+0x6400] ;  /* 0x006400009504783b */ /* 0x004eb20000000200 */
[----:B------:R-:W-:Y:S01]  /*4160*/  MUFU.EX2 R210, R9 ;  /* 0x0000000900d27308 */ /* 0x000fe20000000800 */
[C---:B-1----:R-:W-:Y:S04]  /*4170*/  @!P0 IADD3 R14, R163.reuse, 0x8, RZ ;  /* 0x00000008a30e8810 */ /* 0x042fe80007ffe0ff */
[----:B------:R-:W-:Y:S05]  /*4180*/  @!P0 IMNMX R14, R14, UR5, PT ;  /* 0x000000050e0e8c17 */ /* 0x000fea000b800200 */
[----:B------:R1:W1:Y:S01]  /*4190*/  MUFU.TANH R86, R10 ;  /* 0x0000000a00567308 */ /* 0x0002620000002400 */
[-C--:B------:R-:W-:Y:S02]  /*41a0*/  @!P0 ISETP.GE.AND P2, PT, R0, R14.reuse, PT ;  /* 0x0000000e0000820c */ /* 0x080fe40003f46270 */
[----:B------:R-:W-:Y:S02]  /*41b0*/  @!P0 ISETP.GE.AND P1, PT, R16, R14, PT ;  /* 0x0000000e1000820c */ /* 0x000fe40003f26270 */
[----:B----4-:R-:W-:Y:S05]  /*41c0*/  @!P0 IADD3 R11, R163, 0x40, RZ ;  /* 0x00000040a30b8810 */ /* 0x010fea0007ffe0ff */
[----:B------:R4:W3:Y:S01]  /*41d0*/  MUFU.TANH R170, R17 ;  /* 0x0000001100aa7308 */ /* 0x0008e20000002400 */
[----:B------:R-:W-:Y:S09]  /*41e0*/  @!P0 IMNMX R11, R11, UR5, PT ;  /* 0x000000050b0b8c17 */ /* 0x000ff2000b800200 */
[----:B------:R4:W3:Y:S01]  /*41f0*/  MUFU.TANH R242, R18 ;  /* 0x0000001200f27308 */ /* 0x0008e20000002400 */
[-C--:B--2---:R-:W-:Y:S01]  /*4200*/  HMMA.16816.F32 R20, R104, R4.reuse, R20 ;  /* 0x000000046814723c */ /* 0x084fe20000001814 */
[----:B-1----:R-:W-:Y:S04]  /*4210*/  @!P0 IADD3 R10, R163, 0x48, RZ ;  /* 0x00000048a30a8810 */ /* 0x002fe80007ffe0ff */
[----:B------:R-:W-:Y:S04]  /*4220*/  @!P0 IMNMX R10, R10, UR5, PT ;  /* 0x000000050a0a8c17 */ /* 0x000fe8000b800200 */
[----:B------:R-:W1:Y:S01]  /*4230*/  MUFU.TANH R240, R19 ;  /* 0x0000001300f07308 */ /* 0x000e620000002400 */
[C---:B------:R-:W-:Y:S02]  /*4240*/  HMMA.16816.F32 R24, R112.reuse, R4, R24 ;  /* 0x000000047018723c */ /* 0x040fe40000001818 */
[----:B----4-:R-:W-:Y:S05]  /*4250*/  @!P0 IADD3 R17, R0, 0x9, RZ ;  /* 0x0000000900118810 */ /* 0x010fea0007ffe0ff */
        /* <DEDUP_REMOVED lines=95> */
[CC--:B------:R-:W-:Y:S03]  /*4850*/  @!P0 ISETP.GE.AND P1, PT, R17.reuse, R15.reuse, PT ;  /* 0x0000000f1100820c */ /* 0x0c0fe60003f26270 */
        /* <DEDUP_REMOVED lines=20> */
[----:B------:R-:W-:Y:S01]  /*49a0*/  @!P0 ISETP.GE.AND P1, PT, R16, R15, PT ;  /* 0x0000000f1000820c */ /* 0x000fe20003f26270 */
        /* <DEDUP_REMOVED lines=10> */
[-C--:B------:R-:W-:Y:S03]  /*4a50*/  @!P0 ISETP.GE.AND P1, PT, R16, R14.reuse, PT ;  /* 0x0000000e1000820c */ /* 0x080fe60003f26270 */
        /* <DEDUP_REMOVED lines=49> */
[----:B------:R-:W-:Y:S02]  /*4d70*/  @!P0 ISETP.GE.AND P1, PT, R17, R10, PT ;  /* 0x0000000a1100820c */ /* 0x000fe40003f26270 */
[----:B------:R-:W-:Y:S01]  /*4d80*/  @!P0 IADD3 R17, R0, 0x19, RZ ;  /* 0x0000001900118810 */ /* 0x000fe20007ffe0ff */
[--C-:B------:R-:W-:Y:S02]  /*4d90*/  FFMA.FTZ R5, R5, c[0x0][0x23c], -R8.reuse ;  /* 0x00008f0005057a23 */ /* 0x100fe40000010808 */
[----:B------:R-:W-:Y:S01]  /*4da0*/  MUFU.TANH R234, R40 ;  /* 0x0000002800ea7308 */ /* 0x000fe20000002400 */
[----:B--2---:R-:W-:Y:S02]  /*4db0*/  MOV R4, R77 ;  /* 0x0000004d00047202 */ /* 0x004fe40000000f00 */
[----:B------:R-:W-:Y:S02]  /*4dc0*/  @!P0 FSEL R4, R77, -INF , !P1 ;  /* 0xff8000004d048808 */ /* 0x000fe40004800000 */
[-C--:B------:R-:W-:Y:S03]  /*4dd0*/  @!P0 ISETP.GE.AND P1, PT, R16, R11.reuse, PT ;  /* 0x0000000b1000820c */ /* 0x080fe60003f26270 */
[--C-:B------:R-:W-:Y:S02]  /*4de0*/  FFMA.FTZ R4, R4, c[0x0][0x23c], -R8.reuse ;  /* 0x00008f0004047a23 */ /* 0x100fe40000010808 */
[----:B------:R-:W-:Y:S10]  /*4df0*/  MUFU.EX2 R82, R5 ;  /* 0x0000000500527308 */ /* 0x000ff40000000800 */
        /* <DEDUP_REMOVED lines=20> */
[----:B------:R-:W-:Y:S01]  /*4f40*/  MUFU.TANH R203, R50 ;  /* 0x0000003200cb7308 */ /* 0x000fe20000002400 */
        /* <DEDUP_REMOVED lines=34> */
[C---:B------:R-:W-:Y:S03]  /*5170*/  @!P0 ISETP.GE.AND P1, PT, R17.reuse, R15, PT ;  /* 0x0000000f1100820c */ /* 0x040fe60003f26270 */
        /* <DEDUP_REMOVED lines=108> */
[----:B------:R-:W-:Y:S02]  /*5840*/  MOV R6, R203 ;  /* 0x000000cb00067202 */ /* 0x000fe40000000f00 */
        /* <DEDUP_REMOVED lines=8> */
[----:B------:R-:W-:Y:S03]  /*58d0*/  @!P0 ISETP.GE.AND P1, PT, R6, R15, PT ;  /* 0x0000000f0600820c */ /* 0x000fe60003f26270 */
[--C-:B------:R-:W-:Y:S01]  /*58e0*/  FFMA.FTZ R17, R7, c[0x0][0x23c], -R12.reuse ;  /* 0x00008f0007117a23 */ /* 0x100fe2000001080c */
[----:B------:R-:W-:Y:S02]  /*58f0*/  @!P0 IADD3 R7, R0, 0x31, RZ ;  /* 0x0000003100078810 */ /* 0x000fe40007ffe0ff */
[----:B-1----:R-:W-:Y:S01]  /*5900*/  MOV R16, R187 ;  /* 0x000000bb00107202 */ /* 0x002fe20000000f00 */
[----:B------:R1:W4:Y:S01]  /*5910*/  MUFU.EX2 R207, R17 ;  /* 0x0000001100cf7308 */ /* 0x0003220000000800 */
        /* <DEDUP_REMOVED lines=15> */
[----:B------:R1:W-:Y:S01]  /*5a10*/  MUFU.EX2 R206, R17 ;  /* 0x0000001100ce7308 */ /* 0x0003e20000000800 */
[----:B------:R-:W-:Y:S01]  /*5a20*/  @!P0 ISETP.GE.AND P1, PT, R6, R11, PT ;  /* 0x0000000b0600820c */ /* 0x000fe20003f26270 */
[----:B-1----:R-:W-:Y:S01]  /*5a30*/  FFMA.FTZ R17, R16, c[0x0][0x23c], -R12 ;  /* 0x00008f0010117a23 */ /* 0x002fe2000001080c */
[----:B---3--:R-:W-:Y:S02]  /*5a40*/  MOV R16, R215 ;  /* 0x000000d700107202 */ /* 0x008fe40000000f00 */
[----:B------:R-:W-:Y:S05]  /*5a50*/  @!P0 FSEL R16, R215, -INF , !P1 ;  /* 0xff800000d7108808 */ /* 0x000fea0004800000 */
[----:B------:R1:W3:Y:S01]  /*5a60*/  MUFU.EX2 R205, R17 ;  /* 0x0000001100cd7308 */ /* 0x0002e20000000800 */
[----:B------:R-:W-:Y:S01]  /*5a70*/  @!P0 ISETP.GE.AND P1, PT, R7, R11, PT ;  /* 0x0000000b0700820c */ /* 0x000fe20003f26270 */
        /* <DEDUP_REMOVED lines=19> */
[C---:B------:R-:W-:Y:S02]  /*5bb0*/  @!P0 ISETP.GE.AND P5, PT, R6.reuse, R15, PT ;  /* 0x0000000f0600820c */ /* 0x040fe40003fa6270 */
[-C--:B------:R-:W-:Y:S02]  /*5bc0*/  @!P0 ISETP.GE.AND P3, PT, R6, R14.reuse, PT ;  /* 0x0000000e0600820c */ /* 0x080fe40003f66270 */
[----:B---3--:R-:W-:Y:S02]  /*5bd0*/  MOV R7, R211 ;  /* 0x000000d300077202 */ /* 0x008fe40000000f00 */
[C---:B------:R-:W-:Y:S02]  /*5be0*/  @!P0 ISETP.GE.AND P4, PT, R0.reuse, R15, PT ;  /* 0x0000000f0000820c */ /* 0x040fe40003f86270 */
[----:B------:R-:W-:Y:S02]  /*5bf0*/  @!P0 ISETP.GE.AND P2, PT, R0, R14, PT ;  /* 0x0000000e0000820c */ /* 0x000fe40003f46270 */
        /* <DEDUP_REMOVED lines=365> */
[C---:B------:R-:W-:Y:S02]  /*72d0*/  FADD.FTZ R8, -R108.reuse, R61 ;  /* 0x0000003d6c087221 */ /* 0x040fe40000010100 */
        /* <DEDUP_REMOVED lines=144> */
[C---:B------:R-:W-:Y:S01]  /*7be0*/  IMAD.U32 R0, R5.reuse, -0x80, RZ ;  /* 0xffffff8005007824 */ /* 0x040fe200078e00ff */
        /* <DEDUP_REMOVED lines=16> */
.L_x_296:
        /* <DEDUP_REMOVED lines=141> */
.L_x_297:
        /* <DEDUP_REMOVED lines=297> */
.L_x_299:
        /* <DEDUP_REMOVED lines=17> */
.L_x_300:
        /* <DEDUP_REMOVED lines=44> */
.L_x_302:
[----:B-12---:R-:W-:Y:S05]  /*9c20*/  BSYNC B0 ;  /* 0x0000000000007941 */ /* 0x006fea0003800000 */
.L_x_301:
        /* <DEDUP_REMOVED lines=14> */
.L_x_304:
[----:B------:R-:W-:Y:S05]  /*9d10*/  BSYNC B0 ;  /* 0x0000000000007941 */ /* 0x000fea0003800000 */
.L_x_303:
        /* <DEDUP_REMOVED lines=25> */
.L_x_306:
[----:B------:R-:W-:Y:S05]  /*9eb0*/  BSYNC B0 ;  /* 0x0000000000007941 */ /* 0x000fea0003800000 */
.L_x_305:
        /* <DEDUP_REMOVED lines=11> */
.L_x_295:
[----:B------:R-:W-:Y:S05]  /*9f70*/  BSYNC B1 ;  /* 0x0000000000017941 */ /* 0x000fea0003800000 */
.L_x_281:
        /* <DEDUP_REMOVED lines=11> */
.L_x_307:
[----:B------:R-:W-:Y:S05]  /*a030*/  EXIT ;  /* 0x000000000000794d */ /* 0x000fea0003800000 */
.L_x_309:
        /* <DEDUP_REMOVED lines=12> */
.L_x_694:


//--------------------- .text._ZN5flash44flash_bwd_dq_dk_dv_loop_seqk_parallel_kernelI23Flash_bwd_kernel_traitsILi32ELi128ELi128ELi8ELi4ELi4ELi4ELb1ELb0EN7cutlass6half_tE19Flash_kernel_traitsILi32ELi128ELi128ELi8ES3_EELb1ELb1ELb0ELb1ELb0ELb0ELb0EEEvNS_16Flash_bwd_paramsE --------------------------
	.section	.text._ZN5flash44flash_bwd_dq_dk_dv_loop_seqk_parallel_kernelI23Flash_bwd_kernel_traitsILi32ELi128ELi128ELi8ELi4ELi4ELi4ELb1ELb0EN7cutlass6half_tE19Flash_kernel_traitsILi32ELi128ELi128ELi8ES3_EELb1ELb1ELb0ELb1ELb0ELb0ELb0EEEvNS_16Flash_bwd_paramsE,"ax",@progbits
	.sectioninfo	@"SHI_REGISTERS=255"
	.align	128
        .global         _ZN5flash44flash_bwd_dq_dk_dv_loop_seqk_parallel_kernelI23Flash_bwd_kernel_traitsILi32ELi128ELi128ELi8ELi4ELi4ELi4ELb1ELb0EN7cutlass6half_tE19Flash_kernel_traitsILi32ELi128ELi128ELi8ES3_EELb1ELb1ELb0ELb1ELb0ELb0ELb0EEEvNS_16Flash_bwd_paramsE
        .type           _ZN5flash44flash_bwd_dq_dk_dv_loop_seqk_parallel_kernelI23Flash_bwd_kernel_traitsILi32ELi128ELi128ELi8ELi4ELi4ELi4ELb1ELb0EN7cutlass6half_tE19Flash_kernel_traitsILi32ELi128ELi128ELi8ES3_EELb1ELb1ELb0ELb1ELb0ELb0ELb0EEEvNS_16Flash_bwd_paramsE,@function
        .size           _ZN5flash44flash_bwd_dq_dk_dv_loop_seqk_parallel_kernelI23Flash_bwd_kernel_traitsILi32ELi128ELi128ELi8ELi4ELi4ELi4ELb1ELb0EN7cutlass6half_tE19Flash_kernel_traitsILi32ELi128ELi128ELi8ES3_EELb1ELb1ELb0ELb1ELb0ELb0ELb0EEEvNS_16Flash_bwd_paramsE,(.L_x_695 - _ZN5flash44flash_bwd_dq_dk_dv_loop_seqk_parallel_kernelI23Flash_bwd_kernel_traitsILi32ELi128ELi128ELi8ELi4ELi4ELi4ELb1ELb0EN7cutlass6half_tE19Flash_kernel_traitsILi32ELi128ELi128ELi8ES3_EELb1ELb1ELb0ELb1ELb0ELb0ELb0EEEvNS_16Flash_bwd_paramsE)
        .other          _ZN5flash44flash_bwd_dq_dk_dv_loop_seqk_parallel_kernelI23Flash_bwd_kernel_traitsILi32ELi128ELi128ELi8ELi4ELi4ELi4ELb1ELb0EN7cutlass6half_tE19Flash_kernel_traitsILi32ELi128ELi128ELi8ES3_EELb1ELb1ELb0ELb1ELb0ELb0ELb0EEEvNS_16Flash_bwd_paramsE,@"STO_CUDA_ENTRY STV_DEFAULT"
_ZN5flash44flash_bwd_dq_dk_dv_loop_seqk_parallel_kernelI23Flash_bwd_kernel_traitsILi32ELi128ELi128ELi8ELi4ELi4ELi4ELb1ELb0EN7cutlass6half_tE19Flash_kernel_traitsILi32ELi128ELi128ELi8ES3_EELb1ELb1ELb0ELb1ELb0ELb0ELb0EEEvNS_16Flash_bwd_paramsE:
.text._ZN5flash44flash_bwd_dq_dk_dv_loop_seqk_parallel_kernelI23Flash_bwd_kernel_traitsILi32ELi128ELi128ELi8ELi4ELi4ELi4ELb1ELb0EN7cutlass6half_tE19Flash_kernel_traitsILi32ELi128ELi128ELi8ES3_EELb1ELb1ELb0ELb1ELb0ELb0ELb0EEEvNS_16Flash_bwd_paramsE:
        /* <DEDUP_REMOVED lines=25> */
[----:B------:R-:W-:Y:S02]  /*0190*/  ULDC.U8 UR9, c[0x0][0x328] ;  /* 0x0000ca0000097ab9 */ /* 0x000fe40000000000 */
[----:B------:R4:W-:Y:S01]  /*01a0*/  STL [R1+0xa0], R12 ;  /* 0x0000a00c01007387 */ /* 0x0009e20000100800 */
[----:B------:R-:W-:Y:S02]  /*01b0*/  UISETP.NE.AND UP5, UPT, UR9, URZ, UPT ;  /* 0x0000003f0900728c */ /* 0x000fe4000bfa5270 */
[----:B------:R-:W-:Y:S01]  /*01c0*/  ULDC UR56, c[0x0][0x1c0] ;  /* 0x0000700000387ab9 */ /* 0x000fe20000000800 */
[----:B-1----:R-:W-:Y:S01]  /*01d0*/  SHF.R.S32.HI R6, RZ, 0x1f, R11 ;  /* 0x0000001fff067819 */ /* 0x002fe2000001140b */
[----:B--2---:R-:W-:-:S02]  /*01e0*/  UIMAD UR19, UR54, UR59, URZ ;  /* 0x0000003b361372a4 */ /* 0x004fc4000f8e023f */
[----:B------:R-:W-:Y:S01]  /*01f0*/  ULOP3.LUT UR4, UR54, UR14, URZ, 0x3c, !UPT ;  /* 0x0000000e36047292 */ /* 0x000fe2000f8e3c3f */
[CC--:B------:R-:W-:Y:S01]  /*0200*/  LEA.HI R7, R6.reuse, R11.reuse, RZ, 0x2 ;  /* 0x0000000b06077211 */ /* 0x0c0fe200078f10ff */
[----:B------:R-:W-:Y:S01]  /*0210*/  ULDC.U8 UR12, c[0x0][0x3d0] ;  /* 0x0000f400000c7ab9 */ /* 0x000fe20000000000 */
[CC--:B------:R-:W-:Y:S01]  /*0220*/  LEA.HI R5, R6.reuse, R11.reuse, RZ, 0x5 ;  /* 0x0000000b06057211 */ /* 0x0c0fe200078f28ff */
[----:B------:R-:W-:Y:S01]  /*0230*/  ULDC UR13, c[0x0][0x1c0] ;  /* 0x00007000000d7ab9 */ /* 0x000fe20000000800 */
[--C-:B------:R-:W-:Y:S01]  /*0240*/  SHF.R.S32.HI R0, RZ, 0x2, R7.reuse ;  /* 0x00000002ff007819 */ /* 0x100fe20000011407 */
[----:B---3--:R-:W-:Y:S01]  /*0250*/  UIMAD UR6, UR53, UR8, UR54 ;  /* 0x00000008350672a4 */ /* 0x008fe2000f8e0236 */
[----:B------:R-:W-:Y:S01]  /*0260*/  SHF.R.S32.HI R2, RZ, 0x1f, R7 ;  /* 0x0000001fff027819 */ /* 0x000fe20000011407 */
[----:B------:R-:W-:Y:S01]  /*0270*/  USHF.R.S32.HI UR8, URZ, 0x1f, UR54 ;  /* 0x0000001f3f087899 */ /* 0x000fe20008011436 */
[CC--:B------:R-:W-:Y:S01]  /*0280*/  LEA.HI R14, R6.reuse, R11.reuse, RZ, 0x7 ;  /* 0x0000000b060e7211 */ /* 0x0c0fe200078f38ff */
[----:B------:R-:W-:Y:S01]  /*0290*/  USHF.L.U32 UR9, UR53, 0x7, URZ ;  /* 0x0000000735097899 */ /* 0x000fe2000800063f */
[-C--:B------:R-:W-:Y:S01]  /*02a0*/  LEA.HI R149, R6, R11.reuse, RZ, 0x3 ;  /* 0x0000000b06957211 */ /* 0x080fe200078f18ff */
[----:B------:R-:W-:Y:S01]  /*02b0*/  ULDC UR20, c[0x0][0x224] ;  /* 0x0000890000147ab9 */ /* 0x000fe20000000800 */
[-C--:B------:R-:W-:Y:S01]  /*02c0*/  LEA.HI R2, R2, R0.reuse, RZ, 0x3 ;  /* 0x0000000002027211 */ /* 0x080fe200078f18ff */
[----:B------:R-:W-:Y:S01]  /*02d0*/  UIMAD.WIDE UR56, UR59, UR56, URZ ;  /* 0x000000383b3872a5 */ /* 0x000fe2000f8e023f */
[----:B------:R-:W-:Y:S01]  /*02e0*/  LEA.HI R6, R6, R11, RZ, 0x4 ;  /* 0x0000000b06067211 */ /* 0x000fe200078f20ff */
[----:B------:R-:W-:Y:S01]  /*02f0*/  UISETP.NE.AND UP6, UPT, UR12, URZ, UPT ;  /* 0x0000003f0c00728c */ /* 0x000fe2000bfc5270 */
[----:B------:R-:W-:Y:S01]  /*0300*/  LOP3.LUT R3, R7, 0xfffffffc, RZ, 0xc0, !PT ;  /* 0xfffffffc07037812 */ /* 0x000fe200078ec0ff */
[----:B------:R-:W-:Y:S01]  /*0310*/  UIMAD UR59, UR59, UR13, URZ ;  /* 0x0000000d3b3b72a4 */ /* 0x000fe2000f8e023f */
        /* <DEDUP_REMOVED lines=21> */
[----:B------:R-:W-:Y:S01]  /*0470*/  UIMAD UR6, UR6, UR18, URZ ;  /* 0x00000012060672a4 */ /* 0x000fe2000f8e023f */
[----:B------:R-:W-:Y:S01]  /*0480*/  LEA.HI R5, R6, R2, RZ, 0x1 ;  /* 0x0000000206057211 */ /* 0x000fe200078f08ff */
[----:B------:R-:W-:Y:S01]  /*0490*/  IMAD.U32 R6, RZ, RZ, UR8 ;  /* 0x00000008ff067e24 */ /* 0x000fe2000f8e00ff */
[----:B------:R-:W-:Y:S01]  /*04a0*/  LEA.HI R18, R10, R4, RZ, 0x2 ;  /* 0x000000040a127211 */ /* 0x000fe200078f10ff */
[----:B------:R-:W-:Y:S01]  /*04b0*/  USHF.R.S32.HI UR8, URZ, 0x1f, UR53 ;  /* 0x0000001f3f087899 */ /* 0x000fe20008011435 */
[----:B------:R-:W-:Y:S01]  /*04c0*/  LEA.HI R4, R3, R0, RZ, 0x2 ;  /* 0x0000000003047211 */ /* 0x000fe200078f10ff */
[----:B------:R-:W-:Y:S01]  /*04d0*/  IMAD.SHL.U32 R6, R13, 0x2, RZ ;  /* 0x000000020d067824 */ /* 0x000fe200078e00ff */
[----:B------:R-:W-:Y:S01]  /*04e0*/  LOP3.LUT R3, R5, 0xfffffffe, RZ, 0xc0, !PT ;  /* 0xfffffffe05037812 */ /* 0x000fe200078ec0ff */
[----:B------:R-:W-:Y:S01]  /*04f0*/  ULDC UR16, c[0x0][0x1c0] ;  /* 0x0000700000107ab9 */ /* 0x000fe20000000800 */
[----:B------:R-:W-:Y:S01]  /*0500*/  SHF.R.S32.HI R5, RZ, 0x3, R149 ;  /* 0x00000003ff057819 */ /* 0x000fe20000011495 */
[----:B------:R-:W-:Y:S01]  /*0510*/  USHF.R.S32.HI UR7, URZ, 0x1f, UR20 ;  /* 0x0000001f3f077899 */ /* 0x000fe20008011414 */
        /* <DEDUP_REMOVED lines=13> */
[----:B------:R-:W-:Y:S01]  /*05f0*/  UIMAD UR7, UR7, UR53, URZ ;  /* 0x00000035070772a4 */ /* 0x000fe2000f8e023f */
[----:B------:R-:W-:Y:S01]  /*0600*/  LOP3.LUT R3, R0, 0x18, R16, 0xf8, !PT ;  /* 0x0000001800037812 */ /* 0x000fe200078ef810 */
[----:B------:R-:W-:Y:S01]  /*0610*/  IMAD R0, R20, 0x8, R12 ;  /* 0x0000000814007824 */ /* 0x000fe200078e020c */
[----:B------:R-:W-:Y:S01]  /*0620*/  LOP3.LUT R2, R9, 0x7fffffe, RZ, 0xc0, !PT ;  /* 0x07fffffe09027812 */ /* 0x000fe200078ec0ff */
[----:B------:R-:W-:Y:S01]  /*0630*/  STL [R1+0x40], R16 ;  /* 0x0000401001007387 */ /* 0x000fe20000100800 */
[----:B------:R-:W-:Y:S01]  /*0640*/  LOP3.LUT R3, R3, R4, RZ, 0x3c, !PT ;  /* 0x0000000403037212 */ /* 0x000fe200078e3cff */
[----:B------:R-:W-:Y:S01]  /*0650*/  IMAD.U32 R4, RZ, RZ, UR19 ;  /* 0x00000013ff047e24 */ /* 0x000fe2000f8e00ff */
[----:B------:R-:W-:Y:S01]  /*0660*/  LOP3.LUT P4, RZ, R7, 0x4, RZ, 0xc0, !PT ;  /* 0x0000000407ff7812 */ /* 0x000fe2000788c0ff */
[----:B------:R-:W-:Y:S01]  /*0670*/  IMAD.IADD R2, R11, 0x1, -R2 ;  /* 0x000000010b027824 */ /* 0x000fe200078e0a02 */
[----:B------:R-:W-:Y:S01]  /*0680*/  ULDC UR17, c[0x0][0x1c0] ;  /* 0x0000700000117ab9 */ /* 0x000fe20000000800 */
[----:B------:R-:W-:Y:S01]  /*0690*/  SEL R224, R157, 0xffffffe0, !P5 ;  /* 0xffffffe09de07807 */ /* 0x000fe20006800000 */
[----:B------:R1:W-:Y:S01]  /*06a0*/  STL [R1+0x9c], R4 ;  /* 0x00009c0401007387 */ /* 0x0003e20000100800 */
[----:B------:R-:W-:Y:S01]  /*06b0*/  IMAD R17, R0, 0x8, R2 ;  /* 0x0000000800117824 */ /* 0x000fe200078e0202 */
[----:B------:R-:W-:Y:S01]  /*06c0*/  LEA.HI R0, R8, R8, RZ, 0x1 ;  /* 0x0000000808007211 */ /* 0x000fe200078f08ff */
[----:B------:R-:W-:Y:S01]  /*06d0*/  IMAD.U32 R2, R5, 0x20, R3 ;  /* 0x0000002005027824 */ /* 0x000fe200078e0003 */
[----:B------:R-:W-:Y:S01]  /*06e0*/  ULDC.U8 UR5, c[0x0][0x2d8] ;  /* 0x0000b60000057ab9 */ /* 0x000fe20000000000 */
[----:B------:R-:W-:Y:S01]  /*06f0*/  IMAD.U32 R5, RZ, RZ, UR13 ;  /* 0x0000000dff057e24 */ /* 0x000fe2000f8e00ff */
[----:B------:R-:W-:Y:S01]  /*0700*/  SHF.R.S32.HI R3, RZ, 0x1, R0 ;  /* 0x00000001ff037819 */ /* 0x000fe20000011400 */
[----:B------:R-:W-:-:S02]  /*0710*/  ULDC.64 UR10, c[0x0][0x118] ;  /* 0x00004600000a7ab9 */ /* 0x000fc40000000a00 */
[----:B------:R-:W-:Y:S02]  /*0720*/  UIMAD.WIDE.U32 UR60, UR56, UR12, URZ ;  /* 0x0000000c383c72a5 */ /* 0x000fe4000f8e003f */
[----:B------:R-:W-:Y:S02]  /*0730*/  USHF.L.U32 UR47, UR59, 0x3, URZ ;  /* 0x000000033b2f7899 */ /* 0x000fe4000800063f */
[----:B------:R-:W-:Y:S02]  /*0740*/  USHF.L.U32 UR46, UR59, 0x4, URZ ;  /* 0x000000043b2e7899 */ /* 0x000fe4000800063f */
[----:B------:R-:W-:Y:S02]  /*0750*/  UIMAD UR45, UR59, 0x18, URZ ;  /* 0x000000183b2d78a4 */ /* 0x000fe4000f8e023f */
[----:B------:R-:W-:Y:S02]  /*0760*/  USHF.L.U32 UR44, UR59, 0x5, URZ ;  /* 0x000000053b2c7899 */ /* 0x000fe4000800063f */
[----:B------:R-:W-:-:S02]  /*0770*/  UIMAD UR43, UR59, 0x28, URZ ;  /* 0x000000283b2b78a4 */ /* 0x000fc4000f8e023f */
[----:B------:R-:W-:Y:S02]  /*0780*/  UIMAD UR42, UR59, 0x30, URZ ;  /* 0x000000303b2a78a4 */ /* 0x000fe4000f8e023f */
[----:B------:R-:W-:Y:S01]  /*0790*/  UIMAD UR41, UR59, 0x38, URZ ;  /* 0x000000383b2978a4 */ /* 0x000fe2000f8e023f */
[----:B-1----:R-:W-:Y:S01]  /*07a0*/  IMAD.U32 R4, RZ, RZ, UR4 ;  /* 0x00000004ff047e24 */ /* 0x002fe2000f8e00ff */
[----:B------:R-:W-:Y:S02]  /*07b0*/  UIMAD UR4, UR53, UR16, UR54 ;  /* 0x00000010350472a4 */ /* 0x000fe4000f8e0236 */
[----:B------:R-:W-:Y:S02]  /*07c0*/  USHF.L.U32 UR40, UR59, 0x6, URZ ;  /* 0x000000063b287899 */ /* 0x000fe4000800063f */
[----:B------:R1:W-:Y:S01]  /*07d0*/  STL [R1+0x98], R4 ;  /* 0x0000980401007387 */ /* 0x0003e20000100800 */
[----:B------:R-:W-:Y:S02]  /*07e0*/  UIMAD UR39, UR59, 0x48, URZ ;  /* 0x000000483b2778a4 */ /* 0x000fe4000f8e023f */
[----:B------:R-:W-:Y:S01]  /*07f0*/  UIMAD UR38, UR59, 0x50, URZ ;  /* 0x000000503b2678a4 */ /* 0x000fe2000f8e023f */
[----:B------:R2:W-:Y:S01]  /*0800*/  STL [R1+0x64], R2 ;  /* 0x0000640201007387 */ /* 0x0005e20000100800 */
[----:B------:R-:W-:-:S02]  /*0810*/  UIMAD UR37, UR59, 0x58, URZ ;  /* 0x000000583b2578a4 */ /* 0x000fc4000f8e023f */
[----:B------:R-:W-:Y:S02]  /*0820*/  UIMAD UR36, UR59, 0x60, URZ ;  /* 0x000000603b2478a4 */ /* 0x000fe4000f8e023f */
[----:B------:R-:W-:Y:S02]  /*0830*/  UIMAD UR35, UR59, 0x68, URZ ;  /* 0x000000683b2378a4 */ /* 0x000fe4000f8e023f */
[----:B------:R-:W-:Y:S02]  /*0840*/  UIMAD UR34, UR59, 0x70, URZ ;  /* 0x000000703b2278a4 */ /* 0x000fe4000f8e023f */
[----:B------:R-:W-:Y:S02]  /*0850*/  UIMAD UR33, UR59, 0x78, URZ ;  /* 0x000000783b2178a4 */ /* 0x000fe4000f8e023f */
[----:B------:R-:W-:Y:S01]  /*0860*/  UMOV UR58, 0xffffe000 ;  /* 0xffffe000003a7882 */ /* 0x000fe20000000000 */
[----:B-1----:R-:W-:Y:S02]  /*0870*/  LOP3.LUT R4, R0, 0x7fffffe, RZ, 0xc0, !PT ;  /* 0x07fffffe00047812 */ /* 0x002fe400078ec0ff */
[----:B------:R-:W-:-:S02]  /*0880*/  SHF.R.S32.HI R0, RZ, 0x1f, R0 ;  /* 0x0000001fff007819 */ /* 0x000fc40000011400 */
[----:B--2---:R-:W-:Y:S01]  /*0890*/  LOP3.LUT R2, R10, 0xfffffff8, RZ, 0xc0, !PT ;  /* 0xfffffff80a027812 */ /* 0x004fe200078ec0ff */
[----:B------:R-:W-:Y:S01]  /*08a0*/  IMAD.IADD R16, R8, 0x1, -R4 ;  /* 0x0000000108107824 */ /* 0x000fe200078e0a04 */
[----:B------:R-:W-:Y:S01]  /*08b0*/  LEA.HI R0, R0, R3, RZ, 0x2 ;  /* 0x0000000300007211 */ /* 0x000fe200078f10ff */
[----:B------:R-:W-:Y:S02]  /*08c0*/  IMAD.U32 R4, RZ, RZ, UR12 ;  /* 0x0000000cff047e24 */ /* 0x000fe4000f8e00ff */
[----:B------:R-:W-:Y:S01]  /*08d0*/  IMAD.IADD R15, R8, 0x1, -R2 ;  /* 0x00000001080f7824 */ /* 0x000fe200078e0a02 */
[C---:B------:R-:W-:Y:S01]  /*08e0*/  LOP3.LUT R2, R7.reuse, 0x1, RZ, 0xc0, !PT ;  /* 0x0000000107027812 */ /* 0x040fe200078ec0ff */
[----:B------:R-:W-:Y:S01]  /*08f0*/  IMAD.SHL.U32 R4, R7, 0x40, RZ ;  /* 0x0000004007047824 */ /* 0x000fe200078e00ff */
[----:B------:R-:W-:Y:S02]  /*0900*/  LOP3.LUT R0, R0, 0xfffffffc, RZ, 0xc0, !PT ;  /* 0xfffffffc00007812 */ /* 0x000fe400078ec0ff */
[----:B------:R-:W-:Y:S01]  /*0910*/  ISETP.NE.U32.AND P6, PT, R2, 0x1, PT ;  /* 0x000000010200780c */ /* 0x000fe20003fc5070 */
[----:B------:R-:W-:Y:S01]  /*0920*/  IMAD.U32 R2, RZ, RZ, UR9 ;  /* 0x00000009ff027e24 */ /* 0x000fe2000f8e00ff */
[----:B------:R-:W-:Y:S01]  /*0930*/  USHF.R.S32.HI UR9, URZ, 0x1f, UR54 ;  /* 0x0000001f3f097899 */ /* 0x000fe20008011436 */
[----:B------:R-:W-:Y:S01]  /*0940*/  IMAD.IADD R14, R3, 0x1, -R0 ;  /* 0x00000001030e7824 */ /* 0x000fe200078e0a00 */
[----:B------:R-:W-:Y:S01]  /*0950*/  LOP3.LUT R4, R4, 0x1c0, RZ, 0xc0, !PT ;  /* 0x000001c004047812 */ /* 0x000fe200078ec0ff */
[----:B------:R-:W-:Y:S01]  /*0960*/  IMAD.U32 R0, RZ, RZ, UR8 ;  /* 0x00000008ff007e24 */ /* 0x000fe2000f8e00ff */
[----:B------:R-:W-:Y:S01]  /*0970*/  SHF.R.S32.HI R0, RZ, 0x1, R9 ;  /* 0x00000001ff007819 */ /* 0x000fe20000011409 */
[----:B------:R-:W-:Y:S01]  /*0980*/  IMAD.SHL.U32 R2, R11, 0x40, RZ ;  /* 0x000000400b027824 */ /* 0x000fe200078e00ff */
[----:B------:R-:W-:Y:S01]  /*0990*/  LEA.HI R9, R7, R7, RZ, 0x1 ;  /* 0x0000000707097211 */ /* 0x000fe200078f08ff */
[----:B------:R-:W-:Y:S01]  /*09a0*/  IMAD.U32 R3, RZ, RZ, UR9 ;  /* 0x00000009ff037e24 */ /* 0x000fe2000f8e00ff */
[C---:B------:R-:W-:Y:S01]  /*09b0*/  LOP3.LUT P0, RZ, R0.reuse, 0x2, RZ, 0xc0, !PT ;  /* 0x0000000200ff7812 */ /* 0x040fe2000780c0ff */
[----:B------:R-:W-:Y:S01]  /*09c0*/  IMAD.SHL.U32 R11, R0, 0x40, RZ ;  /* 0x00000040000b7824 */ /* 0x000fe200078e00ff */
[----:B------:R-:W-:Y:S01]  /*09d0*/  LOP3.LUT R8, R2, 0x1c0, RZ, 0xc0, !PT ;  /* 0x000001c002087812 */ /* 0x000fe200078ec0ff */
[----:B------:R-:W-:Y:S01]  /*09e0*/  IMAD.SHL.U32 R0, R19, 0x10, RZ ;  /* 0x0000001013007824 */ /* 0x000fe200078e00ff */
[----:B------:R-:W-:Y:S01]  /*09f0*/  LOP3.LUT R2, R9, 0x3fffffe, RZ, 0xc0, !PT ;  /* 0x03fffffe09027812 */ /* 0x000fe200078ec0ff */
[----:B------:R-:W-:Y:S01]  /*0a00*/  @UP5 UIMAD UR9, UR53, UR15, URZ ;  /* 0x0000000f350952a4 */ /* 0x000fe2000f8e023f */
[----:B------:R-:W-:Y:S01]  /*0a10*/  SHF.R.S32.HI R3, RZ, 0x3, R10 ;  /* 0x00000003ff037819 */ /* 0x000fe2000001140a */
[----:B------:R-:W-:Y:S01]  /*0a20*/  @!UP5 UIMAD UR8, UR53, UR17, UR54 ;  /* 0x000000113508d2a4 */ /* 0x000fe2000f8e0236 */
[----:B------:R-:W-:Y:S01]  /*0a30*/  LOP3.LUT R5, R8, 0x30, R0, 0xf8, !PT ;  /* 0x0000003008057812 */ /* 0x000fe200078ef800 */
[----:B------:R-:W-:Y:S01]  /*0a40*/  IMAD.IADD R13, R7, 0x1, -R2 ;  /* 0x00000001070d7824 */ /* 0x000fe200078e0a02 */
[----:B------:R-:W-:Y:S01]  /*0a50*/  LEA.HI.SX32 R7, R18, R0, 0x1e ;  /* 0x0000000012077211 */ /* 0x000fe200078ff2ff */
[----:B------:R-:W-:Y:S01]  /*0a60*/  IMAD.SHL.U32 R2, R19, 0x400, RZ ;  /* 0x0000040013027824 */ /* 0x000fe200078e00ff */
[----:B------:R-:W-:Y:S01]  /*0a70*/  LOP3.LUT R0, R11, 0xc0, RZ, 0xc0, !PT ;  /* 0x000000c00b007812 */ /* 0x000fe200078ec0ff */
[----:B------:R-:W-:Y:S01]  /*0a80*/  IMAD R16, R3, 0x8, R16 ;  /* 0x0000000803107824 */ /* 0x000fe200078e0210 */
[--C-:B------:R-:W-:Y:S01]  /*0a90*/  LOP3.LUT R5, R5, 0x8, R149.reuse, 0xf8, !PT ;  /* 0x0000000805057812 */ /* 0x100fe200078ef895 */
[----:B------:R-:W-:Y:S01]  /*0aa0*/  IMAD R151, R3, 0x200, R2 ;  /* 0x0000020003977824 */ /* 0x000fe200078e0202 */
[----:B------:R-:W-:Y:S01]  /*0ab0*/  LOP3.LUT R149, R0, 0x8, R149, 0xf8, !PT ;  /* 0x0000000800957812 */ /* 0x000fe200078ef895 */
[----:B------:R-:W-:Y:S01]  /*0ac0*/  STL [R1+0x3c], R7 ;  /* 0x00003c0701007387 */ /* 0x000fe20000100800 */
[----:B------:R-:W-:Y:S01]  /*0ad0*/  SHF.R.U32.HI R0, RZ, 0x3, R0 ;  /* 0x00000003ff007819 */ /* 0x000fe20000011600 */
[----:B------:R-:W-:Y:S01]  /*0ae0*/  IMAD.U32 R3, RZ, RZ, UR6 ;  /* 0x00000006ff037e24 */ /* 0x000fe2000f8e00ff */
[----:B------:R-:W-:Y:S01]  /*0af0*/  LEA.HI R4, R4, R4, RZ, 0x1d ;  /* 0x0000000404047211 */ /* 0x000fe200078fe8ff */
[----:B------:R-:W-:Y:S01]  /*0b00*/  USHF.L.U32 UR6, UR4, 0x5, URZ ;  /* 0x0000000504067899 */ /* 0x000fe2000800063f */
[----:B------:R-:W-:Y:S01]  /*0b10*/  LOP3.LUT R149, R149, R0, RZ, 0x3c, !PT ;  /* 0x0000000095957212 */ /* 0x000fe200078e3cff */
[----:B------:R-:W-:Y:S01]  /*0b20*/  IMAD.U32 R0, RZ, RZ, UR9 ;  /* 0x00000009ff007e24 */ /* 0x000fe2000f8e00ff */
[----:B------:R-:W-:Y:S01]  /*0b30*/  IADD3 R227, R4, R227, R2 ;  /* 0x000000e304e37210 */ /* 0x000fe20007ffe002 */
[----:B------:R-:W-:Y:S01]  /*0b40*/  UIMAD UR4, UR57, UR12, URZ ;  /* 0x0000000c390472a4 */ /* 0x000fe2000f8e023f */
[----:B------:R-:W-:Y:S01]  /*0b50*/  SHF.R.U32.HI R2, RZ, 0x3, R8 ;  /* 0x00000003ff027819 */ /* 0x000fe20000011608 */
[----:B------:R-:W-:Y:S01]  /*0b60*/  IMAD.SHL.U32 R4, R12, 0x10, RZ ;  /* 0x000000100c047824 */ /* 0x000fe200078e00ff */
[----:B------:R1:W-:Y:S01]  /*0b70*/  STL [R1+0x94], R0 ;  /* 0x0000940001007387 */ /* 0x0003e20000100800 */
[----:B------:R-:W-:Y:S01]  /*0b80*/  @!UP5 UIMAD UR8, UR8, UR15, URZ ;  /* 0x0000000f0808d2a4 */ /* 0x000fe2000f8e023f */
[----:B------:R-:W-:Y:S01]  /*0b90*/  LOP3.LUT R5, R5, R2, RZ, 0x3c, !PT ;  /* 0x0000000205057212 */ /* 0x000fe200078e3cff */
[----:B------:R-:W-:Y:S01]  /*0ba0*/  IMAD.U32 R2, RZ, RZ, UR4 ;  /* 0x00000004ff027e24 */ /* 0x000fe2000f8e00ff */
[----:B------:R2:W-:Y:S01]  /*0bb0*/  STL [R1+0x90], R3 ;  /* 0x0000900301007387 */ /* 0x0005e20000100800 */
[----:B------:R-:W-:Y:S01]  /*0bc0*/  USHF.L.U32 UR4, UR59, 0x7, URZ ;  /* 0x000000073b047899 */ /* 0x000fe2000800063f */
[----:B------:R-:W-:Y:S01]  /*0bd0*/  IMAD.SHL.U32 R227, R227, 0x2, RZ ;  /* 0x00000002e3e37824 */ /* 0x000fe200078e00ff */
[----:B------:R-:W-:Y:S01]  /*0be0*/  SEL R223, R223, 0x10, !P6 ;  /* 0x00000010dfdf7807 */ /* 0x000fe20007000000 */
[----:B------:R-:W-:Y:S01]  /*0bf0*/  IMAD.U32 R149, R17, 0x20, R149 ;  /* 0x0000002011957824 */ /* 0x000fe200078e0095 */
[----:B------:R-:W-:Y:S01]  /*0c00*/  SEL R150, R157, 0xffffffe0, !P0 ;  /* 0xffffffe09d967807 */ /* 0x000fe20004000000 */
[C-C-:B------:R-:W-:Y:S01]  /*0c10*/  IMAD.IADD R229, R227.reuse, 0x1, R224.reuse ;  /* 0x00000001e3e57824 */ /* 0x140fe200078e02e0 */
[C---:B------:R-:W-:Y:S01]  /*0c20*/  IADD3 R222, R227.reuse, 0x40, RZ ;  /* 0x00000040e3de7810 */ /* 0x040fe20007ffe0ff */
[C---:B------:R-:W-:Y:S01]  /*0c30*/  IMAD.IADD R228, R227.reuse, 0x1, R223 ;  /* 0x00000001e3e47824 */ /* 0x040fe200078e02df */
[----:B------:R-:W-:Y:S01]  /*0c40*/  @P4 IADD3 R222, R227, -0x40, RZ ;  /* 0xffffffc0e3de4810 */ /* 0x000fe20007ffe0ff */
[----:B------:R-:W-:Y:S01]  /*0c50*/  IMAD.SHL.U32 R149, R149, 0x2, RZ ;  /* 0x0000000295957824 */ /* 0x000fe200078e00ff */
[----:B------:R-:W-:Y:S01]  /*0c60*/  UIADD3 UR32, -UR4, URZ, URZ ;  /* 0x0000003f04207290 */ /* 0x000fe2000fffe13f */
[----:B------:R-:W-:-:S02]  /*0c70*/  IMAD.IADD R226, R228, 0x1, R224 ;  /* 0x00000001e4e27824 */ /* 0x000fc400078e02e0 */
[--C-:B------:R-:W-:Y:S02]  /*0c80*/  IMAD.IADD R223, R223, 0x1, R222.reuse ;  /* 0x00000001dfdf7824 */ /* 0x100fe400078e02de */
[C---:B------:R-:W-:Y:S02]  /*0c90*/  IMAD.IADD R225, R224.reuse, 0x1, R222 ;  /* 0x00000001e0e17824 */ /* 0x040fe400078e02de */
[----:B------:R-:W-:Y:S02]  /*0ca0*/  IMAD.IADD R150, R149, 0x1, R150 ;  /* 0x0000000195967824 */ /* 0x000fe400078e0296 */
[----:B------:R-:W-:Y:S02]  /*0cb0*/  IMAD.IADD R224, R224, 0x1, R223 ;  /* 0x00000001e0e07824 */ /* 0x000fe400078e02df */
[----:B-1----:R-:W-:Y:S02]  /*0cc0*/  IMAD R0, R19, 0x200, R6 ;  /* 0x0000020013007824 */ /* 0x002fe400078e0206 */
[----:B--2---:R-:W-:Y:S01]  /*0cd0*/  IMAD.U32 R3, RZ, RZ, UR7 ;  /* 0x00000007ff037e24 */ /* 0x004fe2000f8e00ff */
[----:B------:R-:W-:Y:S01]  /*0ce0*/  USHF.R.S32.HI UR7, URZ, 0x1f, UR19 ;  /* 0x0000001f3f077899 */ /* 0x000fe20008011413 */
[----:B------:R-:W-:-:S02]  /*0cf0*/  IMAD R13, R13, 0x20, R0 ;  /* 0x000000200d0d7824 */ /* 0x000fc400078e0200 */
[----:B------:R-:W-:Y:S01]  /*0d00*/  IMAD.U32 R0, RZ, RZ, UR6 ;  /* 0x00000006ff007e24 */ /* 0x000fe2000f8e00ff */
[----:B------:R-:W-:Y:S01]  /*0d10*/  STL [R1+0x78], R3 ;  /* 0x0000780301007387 */ /* 0x000fe20000100800 */
[----:B------:R-:W-:-:S03]  /*0d20*/  USHF.R.S32.HI UR6, URZ, 0x1f, UR6 ;  /* 0x0000001f3f067899 */ /* 0x000fc60008011406 */
        /* <DEDUP_REMOVED lines=14> */
[----:B-1----:R-:W-:Y:S02]  /*0e10*/  IMAD.U32 R2, RZ, RZ, UR4 ;  /* 0x00000004ff027e24 */ /* 0x002fe4000f8e00ff */
[----:B------:R-:W-:-:S05]  /*0e20*/  IMAD.SHL.U32 R2, R20, 0x8, RZ ;  /* 0x0000000814027824 */ /* 0x000fca00078e00ff */
        /* <DEDUP_REMOVED lines=24> */
[----:B------:R-:W-:Y:S01]  /*0fb0*/  IMAD.IADD R162, R162, 0x1, R5 ;  /* 0x00000001a2a27824 */ /* 0x000fe200078e0205 */
[----:B------:R1:W-:Y:S01]  /*0fc0*/  STL [R1+0x80], R2 ;  /* 0x0000800201007387 */ /* 0x0003e20000100800 */
[C---:B------:R-:W-:Y:S01]  /*0fd0*/  IADD3 R158, R151.reuse, 0x20, RZ ;  /* 0x00000020979e7810 */ /* 0x040fe20007ffe0ff */
[C---:B------:R-:W-:Y:S01]  /*0fe0*/  IMAD.IADD R153, R151.reuse, 0x1, R152 ;  /* 0x0000000197997824 */ /* 0x040fe200078e0298 */
[----:B------:R-:W-:Y:S01]  /*0ff0*/  @P1 IADD3 R158, R151, -0x20, RZ ;  /* 0xffffffe0979e1810 */ /* 0x000fe20007ffe0ff */
[----:B------:R2:W-:Y:S03]  /*1000*/  STL [R1+0x7c], R0 ;  /* 0x00007c0001007387 */ /* 0x0005e60000100800 */
[----:B------:R-:W-:Y:S01]  /*1010*/  IADD3 R161, R158, 0x2000, RZ ;  /* 0x000020009ea17810 */ /* 0x000fe20007ffe0ff */
[----:B------:R-:W-:Y:S01]  /*1020*/  IMAD.IADD R152, R152, 0x1, R158 ;  /* 0x0000000198987824 */ /* 0x000fe200078e029e */
[----:B------:R-:W-:-:S02]  /*1030*/  IADD3 R160, R158, 0x4000, RZ ;  /* 0x000040009ea07810 */ /* 0x000fc40007ffe0ff */
[----:B------:R-:W-:Y:S01]  /*1040*/  IADD3 R159, R158, 0x6000, RZ ;  /* 0x000060009e9f7810 */ /* 0x000fe20007ffe0ff */
[----:B-1----:R-:W-:Y:S02]  /*1050*/  IMAD.SHL.U32 R2, R3, 0x2, RZ ;  /* 0x0000000203027824 */ /* 0x002fe400078e00ff */
[----:B--2---:R-:W-:-:S05]  /*1060*/  IMAD.U32 R0, RZ, RZ, UR6 ;  /* 0x00000006ff007e24 */ /* 0x004fca000f8e00ff */
[----:B------:R1:W-:Y:S04]  /*1070*/  STL [R1+0x74], R0 ;  /* 0x0000740001007387 */ /* 0x0003e80000100800 */
[----:B------:R2:W-:Y:S01]  /*1080*/  STL [R1+0x6c], R4 ;  /* 0x00006c0401007387 */ /* 0x0005e20000100800 */
[C---:B-1----:R-:W-:Y:S02]  /*1090*/  IADD3 R0, R4.reuse, 0x20, RZ ;  /* 0x0000002004007810 */ /* 0x042fe40007ffe0ff */
[----:B------:R-:W-:-:S05]  /*10a0*/  @P3 IADD3 R0, R4, -0x20, RZ ;  /* 0xffffffe004003810 */ /* 0x000fca0007ffe0ff */
[----:B------:R2:W-:Y:S02]  /*10b0*/  STL [R1+0x70], R0 ;  /* 0x0000700001007387 */ /* 0x0005e40000100800 */
.L_x_354:
        /* <DEDUP_REMOVED lines=54> */
.L_x_310:
[----:B-1-34-:R-:W-:Y:S02]  /*1420*/  ULDC.64 UR12, c[0x0][0x258] ;  /* 0x00009600000c7ab9 */ /* 0x01afe40000000a00 */
[----:B------:R-:W-:Y:S02]  /*1430*/  UISETP.NE.U32.AND UP2, UPT, URZ, UR12, UPT ;  /* 0x0000000c3f00728c */ /* 0x000fe4000bf45070 */
[----:B------:R-:W-:Y:S02]  /*1440*/  ULDC UR9, c[0x0][0x21c] ;  /* 0x0000870000097ab9 */ /* 0x000fe40000000800 */
[----:B------:R-:W-:-:S06]  /*1450*/  UISETP.NE.AND.EX UP2, UPT, URZ, UR13, UPT, UP2 ;  /* 0x0000000d3f00728c */ /* 0x000fcc000bf45320 */
[----:B------:R-:W-:-:S05]  /*1460*/  PLOP3.LUT P0, PT, PT, PT, UP2, 0x80, 0x0 ;  /* 0x000000000000781c */ /* 0x000fca0003f0f028 */
[----:B------:R-:W-:-:S04]  /*1470*/  @UP2 UIADD3 UR12, UP0, UR7, UR12, URZ ;  /* 0x0000000c070c2290 */ /* 0x000fc8000ff1e03f */
[----:B------:R-:W-:Y:S02]  /*1480*/  @UP2 UIADD3.X UR13, UR6, UR13, URZ, UP0, !UPT ;  /* 0x0000000d060d2290 */ /* 0x000fe400087fe43f */
[----:B------:R-:W-:Y:S01]  /*1490*/  IMAD.U32 R4, RZ, RZ, UR12 ;  /* 0x0000000cff047e24 */ /* 0x000fe2000f8e00ff */
[----:B------:R-:W-:Y:S02]  /*14a0*/  ULDC.64 UR6, c[0x0][0x268] ;  /* 0x00009a0000067ab9 */ /* 0x000fe40000000a00 */
[----:B------:R-:W-:Y:S01]  /*14b0*/  @!UP2 UISETP.NE.U32.AND UP0, UPT, URZ, UR6, UPT ;  /* 0x000000063f00a28c */ /* 0x000fe2000bf05070 */
[----:B------:R-:W-:-:S03]  /*14c0*/  IMAD.U32 R5, RZ, RZ, UR13 ;  /* 0x0000000dff057e24 */ /* 0x000fc6000f8e00ff */
[----:B------:R-:W-:Y:S02]  /*14d0*/  @!UP2 UISETP.NE.AND.EX UP0, UPT, URZ, UR7, UPT, UP0 ;  /* 0x000000073f00a28c */ /* 0x000fe4000bf05300 */
[----:B------:R-:W2:Y:S01]  /*14e0*/  @P0 LDG.E R0, [R4.64] ;  /* 0x0000003204000981 */ /* 0x000ea2000c1e1900 */
[----:B------:R-:W-:Y:S02]  /*14f0*/  USHF.L.U32 UR12, UR24, 0x7, URZ ;  /* 0x00000007180c7899 */ /* 0x000fe4000800063f */
[----:B------:R-:W-:Y:S01]  /*1500*/  @!UP2 USEL UR6, URZ, UR9, !UP0 ;  /* 0x000000093f06a287 */ /* 0x000fe2000c000000 */
        /* <DEDUP_REMOVED lines=44> */
.L_x_312:
        /* <DEDUP_REMOVED lines=18> */
.L_x_313:
        /* <DEDUP_REMOVED lines=9> */
[----:B------:R-:W-:-:S04]  /*1980*/  @!UP2 UIMAD UR13, UR55, UR8, URZ ;  /* 0x00000008370da2a4 */ /* 0x000fc8000f8e023f */
[----:B------:R-:W-:Y:S02]  /*1990*/  @!UP2 UIMAD UR13, UR53, UR9, UR13 ;  /* 0x00000009350da2a4 */ /* 0x000fe4000f8e020d */
[----:B------:R-:W-:Y:S02]  /*19a0*/  @!UP2 UIMAD.WIDE.U32 UR8, UR53, UR8, URZ ;  /* 0x000000083508a2a5 */ /* 0x000fe4000f8e003f */
[----:B------:R-:W-:Y:S02]  /*19b0*/  ULDC UR17, c[0x0][0x224] ;  /* 0x0000890000117ab9 */ /* 0x000fe40000000800 */
[----:B------:R-:W-:-:S03]  /*19c0*/  UIMAD.WIDE.U32 UR14, UR53, UR17, URZ ;  /* 0x00000011350e72a5 */ /* 0x000fc6000f8e003f */
[----:B------:R-:W-:Y:S01]  /*19d0*/  @!UP2 UMOV UR19, UR8 ;  /* 0x000000080013ac82 */ /* 0x000fe20008000000 */
[----:B--2---:R1:W3:Y:S08]  /*19e0*/  R2UR UR16, R0 ;  /* 0x00000000001073c2 */ /* 0x0042f000000e0000 */
[----:B---3--:R3:W5:Y:S01]  /*19f0*/  R2UR UR18, R3 ;  /* 0x00000000031273c2 */ /* 0x00876200000e0000 */
[----:B-1----:R-:W2:Y:S04]  /*1a00*/  LDL R0, [R1+0x80] ;  /* 0x0000800001007983 */ /* 0x002ea80000100800 */
[----:B---3--:R-:W3:Y:S03]  /*1a10*/  LDL R3, [R1+0x94] ;  /* 0x0000940001037983 */ /* 0x008ee60000100800 */
[----:B----4-:R1:W4:Y:S01]  /*1a20*/  R2UR UR31, R4 ;  /* 0x00000000041f73c2 */ /* 0x01032200000e0000 */
[----:B-----5:R-:W-:-:S07]  /*1a30*/  UIMAD UR8, UR55, UR17, UR18 ;  /* 0x00000011370872a4 */ /* 0x020fce000f8e0212 */
[----:B------:R-:W5:Y:S01]  /*1a40*/  S2UR UR17, SR_CTAID.X ;  /* 0x00000000001179c3 */ /* 0x000f620000002500 */
[----:B-1----:R-:W1:Y:S01]  /*1a50*/  I2F.RP R4, R6 ;  /* 0x0000000600047306 */ /* 0x002e620000209400 */
[----:B------:R-:W-:Y:S02]  /*1a60*/  UIADD3 UR8, UR15, UR8, URZ ;  /* 0x000000080f087290 */ /* 0x000fe4000fffe03f */
[----:B------:R-:W-:Y:S02]  /*1a70*/  @!UP2 UIADD3 UR25, UR9, UR13, URZ ;  /* 0x0000000d0919a290 */ /* 0x000fe4000fffe03f */
[----:B------:R-:W-:-:S03]  /*1a80*/  UIMAD UR8, UR56, UR8, UR16 ;  /* 0x00000008380872a4 */ /* 0x000fc6000f8e0210 */
[----:B-1----:R-:W1:Y:S01]  /*1a90*/  MUFU.RCP R4, R4 ;  /* 0x0000000400047308 */ /* 0x002e620000001000 */
[----:B------:R-:W-:Y:S02]  /*1aa0*/  UIADD3 UR16, UR61, UR8, URZ ;  /* 0x000000083d107290 */ /* 0x000fe4000fffe03f */
[----:B------:R-:W-:Y:S02]  /*1ab0*/  UIMAD UR13, UR57, UR4, URZ ;  /* 0x00000004390d72a4 */ /* 0x000fe4000f8e023f */
[----:B------:R-:W-:Y:S02]  /*1ac0*/  UIMAD.WIDE.U32 UR8, UR56, UR4, URZ ;  /* 0x00000004380872a5 */ /* 0x000fe4000f8e003f */
[----:B------:R-:W-:Y:S02]  /*1ad0*/  ULDC.64 UR14, c[0x0][0x3d8] ;  /* 0x0000f600000e7ab9 */ /* 0x000fe40000000a00 */
[----:B------:R-:W-:Y:S02]  /*1ae0*/  @UP2 UIADD3 UR16, UR9, UR13, URZ ;  /* 0x0000000d09102290 */ /* 0x000fe4000fffe03f */
[----:B------:R-:W-:-:S02]  /*1af0*/  USEL UR22, UR60, UR8, !UP2 ;  /* 0x000000083c167287 */ /* 0x000fc4000d000000 */
        /* <DEDUP_REMOVED lines=15> */
[----:B------:R-:W-:Y:S01]  /*1bf0*/  UIMAD.WIDE.U32 UR8, UR56, UR8, URZ ;  /* 0x00000008380872a5 */ /* 0x000fe2000f8e003f */
        /* <DEDUP_REMOVED lines=15> */
[----:B---3--:R-:W-:Y:S02]  /*1cf0*/  @UP5 USEL UR14, UR14, UR4, !UP2 ;  /* 0x000000040e0e5287 */ /* 0x008fe4000d000000 */
[----:B------:R-:W-:-:S08]  /*1d00*/  ULDC UR31, c[0x0][0x234] ;  /* 0x00008d00001f7ab9 */ /* 0x000fd00000000800 */
[----:B------:R-:W-:Y:S01]  /*1d10*/  @P3 IADD3 R4, R4, 0x1, RZ ;  /* 0x0000000104043810 */ /* 0x000fe20007ffe0ff */
[----:B------:R-:W-:-:S04]  /*1d20*/  @UP5 UIMAD UR14, UR54, UR31, UR14 ;  /* 0x0000001f360e52a4 */ /* 0x000fc8000f8e020e */
[----:B------:R-:W-:Y:S01]  /*1d30*/  @!P1 IMAD.MOV R4, RZ, RZ, -R4 ;  /* 0x000000ffff049224 */ /* 0x000fe200078e0a04 */
[----:B------:R-:W-:Y:S02]  /*1d40*/  PLOP3.LUT P1, PT, PT, PT, UP5, 0x80, 0x0 ;  /* 0x000000000000781c */ /* 0x000fe40003f2f058 */
[----:B-1----:R-:W-:Y:S01]  /*1d50*/  @!UP5 UMOV UR14, UR17 ;  /* 0x00000011000edc82 */ /* 0x002fe20008000000 */
[----:B------:R-:W-:Y:S01]  /*1d60*/  @!P2 LOP3.LUT R4, RZ, c[0x0][0x1c8], RZ, 0x33, !PT ;  /* 0x00007200ff04aa12 */ /* 0x000fe200078e33ff */
[----:B------:R-:W-:Y:S02]  /*1d70*/  USEL UR17, UR15, URZ, UP6 ;  /* 0x0000003f0f117287 */ /* 0x000fe4000b000000 */
[----:B------:R-:W-:Y:S02]  /*1d80*/  UIADD3 UR15, UR9, UR13, URZ ;  /* 0x0000000d090f7290 */ /* 0x000fe4000fffe03f */
[----:B------:R-:W-:Y:S01]  /*1d90*/  USHF.R.S32.HI UR13, URZ, 0x1f, UR12 ;  /* 0x0000001f3f0d7899 */ /* 0x000fe2000801140c */
[----:B------:R-:W-:-:S04]  /*1da0*/  SHF.R.S32.HI R15, RZ, 0x1f, R4 ;  /* 0x0000001fff0f7819 */ /* 0x000fc80000011404 */
[----:B------:R-:W-:Y:S05]  /*1db0*/  @!P1 BRA `(.L_x_314) ;  /* 0x0000008000009947 */ /* 0x000fea0003800000 */
[----:B------:R-:W2:Y:S01]  /*1dc0*/  LDL R7, [R1+0xa0] ;  /* 0x0000a00001077983 */ /* 0x000ea20000100800 */
[----:B------:R-:W-:Y:S02]  /*1dd0*/  ULDC UR5, c[0x0][0x224] ;  /* 0x0000890000057ab9 */ /* 0x000fe40000000800 */
[----:B------:R-:W-:-:S03]  /*1de0*/  @!UP2 UIMAD UR4, UR53, UR5, URZ ;  /* 0x000000053504a2a4 */ /* 0x000fc6000f8e023f */
[----:B------:R-:W-:Y:S02]  /*1df0*/  ULDC.U8 UR5, c[0x0][0x2d8] ;  /* 0x0000b60000057ab9 */ /* 0x000fe40000000000 */
[----:B------:R-:W-:Y:S01]  /*1e00*/  ULEA UR4, UR53, UR4, 0x7 ;  /* 0x0000000435047291 */ /* 0x000fe2000f8e383f */
[----:B--2---:R-:W1:Y:S03]  /*1e10*/  R2UR UR31, R7 ;  /* 0x00000000071f73c2 */ /* 0x004e6600000e0000 */
[----:B-1----:R-:W-:Y:S01]  /*1e20*/  UIMAD UR4, UR31, UR54, UR4 ;  /* 0x000000361f0472a4 */ /* 0x002fe2000f8e0204 */
[----:B------:R-:W-:Y:S05]  /*1e30*/  BRA `(.L_x_315) ;  /* 0x0000003000007947 */ /* 0x000fea0003800000 */
.L_x_314:
[----:B------:R-:W2:Y:S02]  /*1e40*/  LDL R0, [R1+0x90] ;  /* 0x0000900001007983 */ /* 0x000ea40000100800 */
[----:B--2---:R1:W2:Y:S01]  /*1e50*/  R2UR UR4, R0 ;  /* 0x00000000000473c2 */ /* 0x0042a200000e0000 */
[----:B------:R-:W-:-:S07]  /*1e60*/  DEPBAR.LE SB1, 0x0, {2} ;  /* 0x000090040000791a */ /* 0x000fce0000000000 */
.L_x_315:
[----:B------:R-:W2:Y:S04]  /*1e70*/  LDL R5, [R1+0x9c] ;  /* 0x00009c0001057983 */ /* 0x000ea80000100800 */
[----:B------:R-:W3:Y:S04]  /*1e80*/  LDL R3, [R1+0x7c] ;  /* 0x00007c0001037983 */ /* 0x000ee80000100800 */
[----:B------:R-:W4:Y:S04]  /*1e90*/  LDL R0, [R1+0x84] ;  /* 0x0000840001007983 */ /* 0x000f280000100800 */
[----:B------:R-:W5:Y:S04]  /*1ea0*/  LDL.64 R6, [R1+0x40] ;  /* 0x0000400001067983 */ /* 0x000f680000100a00 */
[----:B------:R1:W5:Y:S01]  /*1eb0*/  LDL.64 R18, [R1+0x40] ;  /* 0x0000400001127983 */ /* 0x0003620000100a00 */
[----:B------:R-:W-:Y:S01]  /*1ec0*/  USHF.L.U32 UR31, UR59, 0x7, URZ ;  /* 0x000000073b1f7899 */ /* 0x000fe2000800063f */
[----:B------:R-:W-:Y:S01]  /*1ed0*/  BSSY B1, `(.L_x_311) ;  /* 0x000090c000017945 */ /* 0x000fe20003800000 */
[----:B------:R-:W-:Y:S01]  /*1ee0*/  UIADD3 UR14, UR6, UR14, URZ ;  /* 0x0000000e060e7290 */ /* 0x000fe2000fffe03f */
[----:B------:R-:W1:Y:S02]  /*1ef0*/  S2R R14, SR_TID.X ;  /* 0x00000000000e7919 */ /* 0x000e640000002100 */
[----:B-1----:R-:W-:Y:S01]  /*1f00*/  SHF.R.S32.HI R10, RZ, 0x1f, R14 ;  /* 0x0000001fff0a7819 */ /* 0x002fe2000001140e */
[----:B--2---:R-:W1:Y:S08]  /*1f10*/  R2UR UR5, R5 ;  /* 0x00000000050573c2 */ /* 0x004e7000000e0000 */
[----:B---3--:R2:W3:Y:S01]  /*1f20*/  R2UR UR9, R3 ;  /* 0x00000000030973c2 */ /* 0x0084e200000e0000 */
[----:B-----5:R-:W-:-:S05]  /*1f30*/  IMAD.MOV.U32 R18, RZ, RZ, R6 ;  /* 0x000000ffff127224 */ /* 0x020fca00078e0006 */
[----:B------:R-:W-:Y:S01]  /*1f40*/  SHF.R.S32.HI R19, RZ, 0x1f, R18 ;  /* 0x0000001fff137819 */ /* 0x000fe20000011412 */
[----:B-1----:R-:W-:Y:S02]  /*1f50*/  UIADD3 UR8, UP4, UP3, UR8, UR31, UR5 ;  /* 0x0000001f08087290 */ /* 0x002fe4000fb9e005 */
[----:B------:R-:W-:Y:S02]  /*1f60*/  USHF.R.S32.HI UR31, URZ, 0x1f, UR54 ;  /* 0x0000001f3f1f7899 */ /* 0x000fe40008011436 */
[----:B------:R1:W-:Y:S01]  /*1f70*/  STL [R1+0x44], R19 ;  /* 0x0000441301007387 */ /* 0x0003e20000100800 */
[----:B------:R-:W-:Y:S02]  /*1f80*/  UIADD3 UR22, UP2, UP1, UR18, UR8, UR22 ;  /* 0x0000000812167290 */ /* 0x000fe4000f95e016 */
[----:B------:R-:W-:Y:S01]  /*1f90*/  ULDC.U8 UR5, c[0x0][0x2d8] ;  /* 0x0000b60000057ab9 */ /* 0x000fe20000000000 */
[----:B--2---:R-:W-:-:S03]  /*1fa0*/  LEA.HI R3, R10, R14, RZ, 0x2 ;  /* 0x0000000e0a037211 */ /* 0x004fc600078f10ff */
[----:B----4-:R2:W3:Y:S01]  /*1fb0*/  R2UR UR8, R0 ;  /* 0x00000000000873c2 */ /* 0x0104e200000e0000 */
[----:B------:R-:W-:-:S04]  /*1fc0*/  SHF.R.S32.HI R3, RZ, 0x2, R3 ;  /* 0x00000002ff037819 */ /* 0x000fc80000011403 */
[----:B------:R-:W-:Y:S02]  /*1fd0*/  SHF.R.S32.HI R16, RZ, 0x1f, R3 ;  /* 0x0000001fff107819 */ /* 0x000fe40000011403 */
[----:B--2---:R-:W-:Y:S01]  /*1fe0*/  IADD3 R0, P1, R3, UR6, RZ ;  /* 0x0000000603007c10 */ /* 0x004fe2000ff3e0ff */
[----:B---3--:R-:W-:-:S03]  /*1ff0*/  UIADD3.X UR8, UR15, UR9, UR8, UP4, UP3 ;  /* 0x000000090f087290 */ /* 0x008fc6000a7e6408 */
[----:B------:R-:W-:Y:S01]  /*2000*/  IADD3.X R5, R16, UR23, RZ, P1, !PT ;  /* 0x0000001710057c10 */ /* 0x000fe20008ffe4ff */
[----:B------:R-:W-:Y:S01]  /*2010*/  UIADD3.X UR18, UR17, UR8, UR16, UP2, UP1 ;  /* 0x0000000811127290 */ /* 0x000fe200097e2410 */
[----:B------:R-:W-:Y:S02]  /*2020*/  IMAD.WIDE.U32 R6, R0, c[0x0][0x190], R18 ;  /* 0x0000640000067a25 */ /* 0x000fe400078e0012 */
[----:B------:R-:W-:Y:S02]  /*2030*/  ULDC.64 UR8, c[0x0][0x1a8] ;  /* 0x00006a0000087ab9 */ /* 0x000fe40000000a00 */
[----:B------:R-:W-:Y:S01]  /*2040*/  UIMAD UR8, UR31, UR8, URZ ;  /* 0x000000081f0872a4 */ /* 0x000fe2000f8e023f */
[----:B------:R-:W-:Y:S01]  /*2050*/  IMAD R5, R5, c[0x0][0x190], RZ ;  /* 0x0000640005057a24 */ /* 0x000fe200078e02ff */
[----:B------:R-:W-:Y:S02]  /*2060*/  IADD3 R8, P1, R6, UR27, RZ ;  /* 0x0000001b06087c10 */ /* 0x000fe4000ff3e0ff */
[----:B------:R-:W-:Y:S01]  /*2070*/  UIMAD UR17, UR54, UR9, UR8 ;  /* 0x00000009361172a4 */ /* 0x000fe2000f8e0208 */
[----:B------:R-:W-:-:S02]  /*2080*/  IMAD R0, R0, c[0x0][0x194], R5 ;  /* 0x0000650000007a24 */ /* 0x000fc400078e0205 */
[----:B------:R-:W-:Y:S01]  /*2090*/  ULDC.64 UR8, c[0x0][0x378] ;  /* 0x0000de0000087ab9 */ /* 0x000fe20000000a00 */
[----:B------:R-:W-:Y:S01]  /*20a0*/  IMAD.U32 R5, RZ, RZ, UR6 ;  /* 0x00000006ff057e24 */ /* 0x000fe2000f8e00ff */
[----:B------:R-:W-:Y:S01]  /*20b0*/  UIMAD UR8, UR31, UR8, URZ ;  /* 0x000000081f0872a4 */ /* 0x000fe2000f8e023f */
[----:B------:R-:W-:Y:S01]  /*20c0*/  IADD3.X R9, R7, UR26, R0, P1, !PT ;  /* 0x0000001a07097c10 */ /* 0x000fe20008ffe400 */
[----:B------:R-:W-:Y:S01]  /*20d0*/  ULDC.64 UR26, c[0x0][0x3c8] ;  /* 0x0000f200001a7ab9 */ /* 0x000fe20000000a00 */
[----:B------:R-:W-:Y:S01]  /*20e0*/  LEA.HI R0, R10, R14, RZ, 0x5 ;  /* 0x0000000e0a007211 */ /* 0x000fe200078f28ff */
[----:B------:R-:W-:Y:S01]  /*20f0*/  UIMAD UR16, UR54, UR9, UR8 ;  /* 0x00000009361072a4 */ /* 0x000fe2000f8e0208 */
[----:B------:R-:W-:Y:S01]  /*2100*/  IADD3 R6, P1, R18, UR19, RZ ;  /* 0x0000001312067c10 */ /* 0x000fe2000ff3e0ff */
[----:B------:R-:W-:Y:S01]  /*2110*/  ULDC UR31, c[0x0][0x2e8] ;  /* 0x0000ba00001f7ab9 */ /* 0x000fe20000000800 */
        /* <DEDUP_REMOVED lines=12> */
[C---:B------:R-:W-:Y:S01]  /*21e0*/  IADD3 R10, P1, R0.reuse, UR22, RZ ;  /* 0x00000016000a7c10 */ /* 0x040fe2000ff3e0ff */
[----:B------:R-:W-:Y:S01]  /*21f0*/  UIMAD.WIDE UR8, UR8, UR23, UR26 ;  /* 0x00000017080872a5 */ /* 0x000fe2000f8e021a */
[----:B------:R-:W-:Y:S01]  /*2200*/  IADD3 R7, R7, UR15, RZ ;  /* 0x0000000f07077c10 */ /* 0x000fe2000fffe0ff */
[----:B------:R-:W-:Y:S01]  /*2210*/  UIADD3 UR4, UR4, -UR31, URZ ;  /* 0x8000001f04047290 */ /* 0x000fe2000fffe03f */
[----:B------:R-:W-:Y:S01]  /*2220*/  LEA.HI.X.SX32 R234, R0, UR18, 0x1, P1 ;  /* 0x0000001200ea7c11 */ /* 0x000fe200088f0eff */
[----:B------:R-:W-:Y:S01]  /*2230*/  IMAD.U32 R0, RZ, RZ, UR54 ;  /* 0x00000036ff007e24 */ /* 0x000fe2000f8e00ff */
[----:B------:R-:W-:Y:S01]  /*2240*/  LEA R235, P1, R10, c[0x0][0x350], 0x2 ;  /* 0x0000d4000aeb7a11 */ /* 0x000fe200078210ff */
[----:B------:R-:W-:-:S02]  /*2250*/  USHF.R.S32.HI UR31, URZ, 0x1f, UR4 ;  /* 0x0000001f3f1f7899 */ /* 0x000fc40008011404 */
[----:B------:R-:W-:Y:S01]  /*2260*/  IMAD.WIDE.U32 R6, R0, c[0x0][0x378], R6 ;  /* 0x0000de0000067a25 */ /* 0x000fe200078e0006 */
[----:B------:R-:W-:Y:S01]  /*2270*/  LEA.HI.X R234, R10, c[0x0][0x354], R234, 0x2, P1 ;  /* 0x0000d5000aea7a11 */ /* 0x000fe200008f14ea */
[----:B------:R-:W-:Y:S02]  /*2280*/  ULEA.HI UR31, UR31, UR4, URZ, 0x7 ;  /* 0x000000041f1f7291 */ /* 0x000fe4000f8f383f */
[----:B------:R-:W-:Y:S01]  /*2290*/  IMAD.WIDE.U32 R8, R0, c[0x0][0x1a8], R8 ;  /* 0x00006a0000087a25 */ /* 0x000fe200078e0008 */
[----:B------:R-:W-:Y:S01]  /*22a0*/  IADD3 R7, R7, UR16, RZ ;  /* 0x0000001007077c10 */ /* 0x000fe2000fffe0ff */
[----:B------:R-:W-:Y:S02]  /*22b0*/  USHF.R.S32.HI UR31, URZ, 0x7, UR31 ;  /* 0x000000073f1f7899 */ /* 0x000fe4000801141f */
[----:B------:R-:W-:Y:S01]  /*22c0*/  IMAD R0, R16, c[0x0][0x370], RZ ;  /* 0x0000dc0010007a24 */ /* 0x000fe200078e02ff */
[----:B------:R-:W-:Y:S01]  /*22d0*/  UMOV UR27, UR8 ;  /* 0x00000008001b7c82 */ /* 0x000fe20008000000 */
[----:B------:R-:W-:Y:S01]  /*22e0*/  IMAD.WIDE.U32 R6, R3, c[0x0][0x370], R6 ;  /* 0x0000dc0003067a25 */ /* 0x000fe200078e0006 */
[----:B------:R-:W-:Y:S01]  /*22f0*/  UISETP.LT.AND UP1, UPT, URZ, UR31, UPT ;  /* 0x0000001f3f00728c */ /* 0x000fe2000bf21270 */
[----:B------:R-:W-:Y:S01]  /*2300*/  IADD3 R5, R9, UR17, RZ ;  /* 0x0000001109057c10 */ /* 0x000fe2000fffe0ff */
[----:B------:R-:W-:Y:S01]  /*2310*/  UMOV UR26, UR9 ;  /* 0x00000009001a7c82 */ /* 0x000fe20008000000 */
[----:B------:R-:W-:Y:S01]  /*2320*/  IMAD R0, R3, c[0x0][0x374], R0 ;  /* 0x0000dd0003007a24 */ /* 0x000fe200078e0200 */
[----:B------:R-:W-:Y:S01]  /*2330*/  USEL UR31, URZ, UR31, !UP1 ;  /* 0x0000001f3f1f7287 */ /* 0x000fe2000c800000 */
[----:B------:R-:W-:Y:S01]  /*2340*/  LEA R230, P2, R6, c[0x0][0x330], 0x1 ;  /* 0x0000cc0006e67a11 */ /* 0x000fe200078408ff */
[----:B------:R-:W-:Y:S01]  /*2350*/  ULDC.64 UR8, c[0x0][0x200] ;  /* 0x0000800000087ab9 */ /* 0x000fe20000000a00 */
[----:B------:R-:W-:Y:S01]  /*2360*/  IMAD.IADD R0, R7, 0x1, R0 ;  /* 0x0000000107007824 */ /* 0x000fe200078e0200 */
[----:B------:R-:W-:Y:S01]  /*2370*/  UISETP.GT.AND UP1, UPT, UR49, UR31, UPT ;  /* 0x0000001f3100728c */ /* 0x000fe2000bf24270 */
[----:B------:R-:W-:Y:S01]  /*2380*/  LEA R232, P3, R8, c[0x0][0x160], 0x1 ;  /* 0x0000580008e87a11 */ /* 0x000fe200078608ff */
[----:B------:R-:W-:-:S02]  /*2390*/  UIADD3 UR6, UR49, -0x1, URZ ;  /* 0xffffffff31067890 */ /* 0x000fc4000fffe03f */
[----:B------:R-:W-:Y:S01]  /*23a0*/  UIMAD.WIDE UR8, UR14, UR23, UR8 ;  /* 0x000000170e0872a5 */ /* 0x000fe2000f8e0208 */
[----:B------:R-:W-:Y:S02]  /*23b0*/  LEA.HI.X R231, R6, c[0x0][0x334], R0, 0x1, P2 ;  /* 0x0000cd0006e77a11 */ /* 0x000fe400010f0c00 */
[----:B------:R-:W-:Y:S02]  /*23c0*/  PLOP3.LUT P1, PT, PT, PT, UP1, 0x80, 0x0 ;  /* 0x000000000000781c */ /* 0x000fe40003f2f018 */
[----:B------:R-:W-:-:S11]  /*23d0*/  LEA.HI.X R233, R8, c[0x0][0x164], R5, 0x1, P3 ;  /* 0x0000590008e97a11 */ /* 0x000fd600018f0c05 */
[----:B------:R-:W-:Y:S05]  /*23e0*/  @P1 BRA `(.L_x_316) ;  /* 0x0000077000001947 */ /* 0x000fea0003800000 */
[----:B-1----:R-:W-:Y:S02]  /*23f0*/  @UP0 UIADD3 UR4, UR48, UR52, URZ ;  /* 0x0000003430040290 */ /* 0x002fe4000fffe03f */
        /* <DEDUP_REMOVED lines=17> */
.L_x_317:
        /* <DEDUP_REMOVED lines=18> */
.L_x_318:
        /* <DEDUP_REMOVED lines=29> */
.L_x_320:
[----:B------:R-:W-:Y:S05]  /*2800*/  BSYNC B0 ;  /* 0x0000000000007941 */ /* 0x000fea0003800000 */
.L_x_319:
        /* <DEDUP_REMOVED lines=14> */
.L_x_322:
[----:B------:R-:W-:Y:S05]  /*28f0*/  BSYNC B0 ;  /* 0x0000000000007941 */ /* 0x000fea0003800000 */
.L_x_321:
[----:B------:R-:W-:Y:S01]  /*2900*/  ULDC.64 UR8, c[0x0][0x3a8] ;  /* 0x0000ea0000087ab9 */ /* 0x000fe20000000a00 */
[----:B-1----:R-:W-:Y:S01]  /*2910*/  IMAD.WIDE.U32 R4, R11, c[0x0][0x3a8], R18 ;  /* 0x0000ea000b047a25 */ /* 0x002fe200078e0012 */
        /* <DEDUP_REMOVED lines=23> */
.L_x_324:
[----:B------:R-:W-:Y:S05]  /*2a90*/  BSYNC B0 ;  /* 0x0000000000007941 */ /* 0x000fea0003800000 */
.L_x_323:
        /* <DEDUP_REMOVED lines=12> */
.L_x_316:
[----:B-1----:R-:W2:Y:S01]  /*2b60*/  LDL R17, [R1+0x64] ;  /* 0x0000640001117983 */ /* 0x002ea20000100800 */
        /* <DEDUP_REMOVED lines=43> */
.L_x_327:
[----:B------:R-:W-:Y:S05]  /*2e20*/  BSYNC B0 ;  /* 0x0000000000007941 */ /* 0x000fea0003800000 */
.L_x_326:
        /* <DEDUP_REMOVED lines=21> */
.L_x_329:
[----:B------:R-:W-:Y:S05]  /*2f80*/  BSYNC B0 ;  /* 0x0000000000007941 */ /* 0x000fea0003800000 */
.L_x_328:
        /* <DEDUP_REMOVED lines=17> */
.L_x_331:
[----:B------:R-:W-:Y:S05]  /*30a0*/  BSYNC B0 ;  /* 0x0000000000007941 */ /* 0x000fea0003800000 */
.L_x_330:
        /* <DEDUP_REMOVED lines=15> */
.L_x_333:
[----:B------:R-:W-:Y:S05]  /*31a0*/  BSYNC B0 ;  /* 0x0000000000007941 */ /* 0x000fea0003800000 */
.L_x_332:
        /* <DEDUP_REMOVED lines=20> */
.L_x_335:
[----:B------:R-:W-:Y:S05]  /*32f0*/  BSYNC B0 ;  /* 0x0000000000007941 */ /* 0x000fea0003800000 */
.L_x_334:
        /* <DEDUP_REMOVED lines=20> */
.L_x_337:
[----:B------:R-:W-:Y:S05]  /*3440*/  BSYNC B0 ;  /* 0x0000000000007941 */ /* 0x000fea0003800000 */
.L_x_336:
[----:B---3--:R-:W3:Y:S01]  /*3450*/  LDL R11, [R1+0x3c] ;  /* 0x00003c00010b7983 */ /* 0x008ee20000100800 */
[----:B------:R-:W-:Y:S01]  /*3460*/  ULDC.64 UR14, c[0x0][0x198] ;  /* 0x00006600000e7ab9 */ /* 0x000fe20000000a00 */
[----:B------:R-:W-:Y:S01]  /*3470*/  IMAD.WIDE.U32 R6, R13, c[0x0][0x198], R18 ;  /* 0x000066000d067a25 */ /* 0x000fe200078e0012 */
[----:B------:R-:W-:Y:S01]  /*3480*/  UIMAD UR13, UR13, UR14, URZ ;  /* 0x0000000e0d0d72a4 */ /* 0x000fe2000f8e023f */
[----:B------:R-:W-:Y:S02]  /*3490*/  MOV R10, 0x4 ;  /* 0x00000004000a7802 */ /* 0x000fe40000000f00 */
[----:B------:R-:W-:Y:S01]  /*34a0*/  IMAD.MOV.U32 R12, RZ, RZ, 0x7f800000 ;  /* 0x7f800000ff0c7424 */ /* 0x000fe200078e00ff */
[----:B------:R-:W-:Y:S01]  /*34b0*/  UIMAD UR13, UR12, UR15, UR13 ;  /* 0x0000000f0c0d72a4 */ /* 0x000fe2000f8e020d */
[----:B------:R-:W-:Y:S01]  /*34c0*/  IADD3 R8, P3, R6, UR20, RZ ;  /* 0x0000001406087c10 */ /* 0x000fe2000ff7e0ff */
[----:B------:R-:W-:Y:S01]  /*34d0*/  IMAD.MOV.U32 R17, RZ, RZ, 0x7f800000 ;  /* 0x7f800000ff117424 */ /* 0x000fe200078e00ff */
[----:B------:R-:W-:-:S02]  /*34e0*/  MOV R13, 0x7f800000 ;  /* 0x7f800000000d7802 */ /* 0x000fc40000000f00 */
[----:B------:R-:W-:Y:S01]  /*34f0*/  MOV R20, 0x7f800000 ;  /* 0x7f80000000147802 */ /* 0x000fe20000000f00 */
[----:B------:R-:W-:-:S05]  /*3500*/  IMAD.U32 R5, RZ, RZ, UR13 ;  /* 0x0000000dff057e24 */ /* 0x000fca000f8e00ff */
[----:B------:R-:W-:Y:S02]  /*3510*/  IADD3.X R9, R7, UR21, R5, P3, !PT ;  /* 0x0000001507097c10 */ /* 0x000fe40009ffe405 */
[C---:B---3--:R-:W-:Y:S02]  /*3520*/  IADD3 R5, R11.reuse, 0x48, RZ ;  /* 0x000000480b057810 */ /* 0x048fe40007ffe0ff */
[----:B------:R-:W-:Y:S02]  /*3530*/  IADD3 R6, R11, 0x40, RZ ;  /* 0x000000400b067810 */ /* 0x000fe40007ffe0ff */
[----:B------:R-:W-:Y:S02]  /*3540*/  ISETP.GE.AND P3, PT, R5, UR4, PT ;  /* 0x0000000405007c0c */ /* 0x000fe4000bf66270 */
[----:B------:R-:W-:Y:S02]  /*3550*/  IADD3 R7, R11, 0x8, RZ ;  /* 0x000000080b077810 */ /* 0x000fe40007ffe0ff */
[----:B------:R-:W-:Y:S01]  /*3560*/  ISETP.GE.AND P4, PT, R6, UR4, PT ;  /* 0x0000000406007c0c */ /* 0x000fe2000bf86270 */
[----:B------:R-:W-:Y:S01]  /*3570*/  IMAD.MOV.U32 R6, RZ, RZ, 0x4 ;  /* 0x00000004ff067424 */ /* 0x000fe200078e00ff */
[----:B------:R-:W-:-:S02]  /*3580*/  ISETP.GE.AND P5, PT, R7, UR4, PT ;  /* 0x0000000407007c0c */ /* 0x000fc4000bfa6270 */
[C---:B------:R-:W-:Y:S01]  /*3590*/  ISETP.GE.AND P6, PT, R11.reuse, UR4, PT ;  /* 0x000000040b007c0c */ /* 0x040fe2000bfc6270 */
[----:B------:R-:W-:-:S04]  /*35a0*/  IMAD.WIDE R6, R11, R6, UR8 ;  /* 0x000000080b067e25 */ /* 0x000fc8000f8e0206 */
[----:B------:R-:W-:-:S04]  /*35b0*/  @!P3 IMAD.WIDE R10, R5, R10, UR8 ;  /* 0x00000008050abe25 */ /* 0x000fc8000f8e020a */
[----:B------:R-:W3:Y:S04]  /*35c0*/  @!P4 LDG.E R13, [R6.64+0x100] ;  /* 0x00010032060dc981 */ /* 0x000ee8000c1e1900 */
[----:B--2---:R5:W2:Y:S04]  /*35d0*/  @!P3 LDG.E R12, [R10.64] ;  /* 0x000000320a0cb981 */ /* 0x004aa8000c1e1900 */
[----:B----4-:R-:W4:Y:S04]  /*35e0*/  @!P5 LDG.E R17, [R6.64+0x20] ;  /* 0x000020320611d981 */ /* 0x010f28000c1e1900 */
[----:B------:R-:W4:Y:S04]  /*35f0*/  @!P6 LDG.E R20, [R6.64] ;  /* 0x000000320614e981 */ /* 0x000f28000c1e1900 */
        /* <DEDUP_REMOVED lines=9> */
[----:B---3--:R1:W-:Y:S04]  /*3690*/  STL [R1+0x50], R13 ;  /* 0x0000500d01007387 */ /* 0x0083e80000100800 */
[----:B----4-:R1:W-:Y:S04]  /*36a0*/  STL [R1+0x5c], R17 ;  /* 0x00005c1101007387 */ /* 0x0103e80000100800 */
        /* <DEDUP_REMOVED lines=19> */
.L_x_339:
[----:B------:R-:W-:Y:S05]  /*37e0*/  BSYNC B0 ;  /* 0x0000000000007941 */ /* 0x000fea0003800000 */
.L_x_338:
        /* <DEDUP_REMOVED lines=19> */
.L_x_341:
[----:B------:R-:W-:Y:S05]  /*3920*/  BSYNC B0 ;  /* 0x0000000000007941 */ /* 0x000fea0003800000 */
.L_x_340:
[----:B------:R-:W5:Y:S01]  /*3930*/  LDL R3, [R1+0x8c] ;  /* 0x00008c0001037983 */ /* 0x000f620000100800 */
[----:B------:R-:W-:-:S03]  /*3940*/  ULDC.64 UR16, c[0x0][0x318] ;  /* 0x0000c60000107ab9 */ /* 0x000fc60000000a00 */
[----:B-1234-:R-:W2:Y:S01]  /*3950*/  LDL R0, [R1+0x74] ;  /* 0x0000740001007983 */ /* 0x01eea20000100800 */
[----:B------:R-:W-:Y:S02]  /*3960*/  UISETP.NE.U32.AND UP1, UPT, URZ, UR16, UPT ;  /* 0x000000103f00728c */ /* 0x000fe4000bf25070 */
[----:B------:R-:W-:Y:S01]  /*3970*/  USHF.R.S32.HI UR14, URZ, 0x1f, UR54 ;  /* 0x0000001f3f0e7899 */ /* 0x000fe20008011436 */
[----:B------:R-:W0:Y:S01]  /*3980*/  LDGDEPBAR ;  /* 0x00000000000079af */ /* 0x000e220000000000 */
[----:B------:R-:W-:Y:S02]  /*3990*/  UISETP.NE.AND.EX UP1, UPT, URZ, UR17, UPT, UP1 ;  /* 0x000000113f00728c */ /* 0x000fe4000bf25310 */
[----:B------:R-:W-:Y:S01]  /*39a0*/  ULDC.64 UR18, c[0x0][0x320] ;  /* 0x0000c80000127ab9 */ /* 0x000fe20000000a00 */
[----:B------:R-:W1:Y:S03]  /*39b0*/  S2R R6, SR_TID.X ;  /* 0x0000000000067919 */ /* 0x000e660000002100 */
[----:B------:R-:W-:-:S05]  /*39c0*/  PLOP3.LUT P1, PT, PT, PT, UP1, 0x80, 0x0 ;  /* 0x000000000000781c */ /* 0x000fca0003f2f018 */
[----:B------:R-:W-:Y:S02]  /*39d0*/  @UP1 UIMAD UR4, UR55, UR18, URZ ;  /* 0x00000012370412a4 */ /* 0x000fe4000f8e023f */
[----:B------:R-:W-:Y:S02]  /*39e0*/  @UP1 UMOV UR15, UR14 ;  /* 0x0000000e000f1c82 */ /* 0x000fe40008000000 */
[----:B------:R-:W-:Y:S02]  /*39f0*/  @UP1 UMOV UR14, UR54 ;  /* 0x00000036000e1c82 */ /* 0x000fe40008000000 */
[----:B------:R-:W-:Y:S02]  /*3a00*/  @UP1 UIMAD.WIDE.U32 UR14, UR53, UR18, UR14 ;  /* 0x00000012350e12a5 */ /* 0x000fe4000f8e000e */
[----:B------:R-:W-:Y:S02]  /*3a10*/  @UP1 UIMAD UR19, UR53, UR19, UR4 ;  /* 0x00000013351312a4 */ /* 0x000fe4000f8e0204 */
[----:B------:R-:W-:Y:S01]  /*3a20*/  @UP1 ULEA UR16, UP0, UR14, UR16, 0x2 ;  /* 0x000000100e101291 */ /* 0x000fe2000f80103f */
[----:B------:R-:W-:-:S04]  /*3a30*/  DEPBAR.LE SB0, 0x1 ;  /* 0x000080400000791a */ /* 0x000fc80000000000 */
[----:B------:R-:W-:Y:S01]  /*3a40*/  BAR.SYNC.DEFER_BLOCKING 0x0 ;  /* 0x0000000000007b1d */ /* 0x000fe20000010000 */
[----:B------:R-:W-:Y:S01]  /*3a50*/  @UP1 UIADD3 UR19, UR15, UR19, URZ ;  /* 0x000000130f131290 */ /* 0x000fe2000fffe03f */
[----:B------:R-:W-:-:S03]  /*3a60*/  IMAD.U32 R4, RZ, RZ, UR16 ;  /* 0x00000010ff047e24 */ /* 0x000fc6000f8e00ff */
[----:B------:R-:W-:-:S06]  /*3a70*/  @UP1 ULEA.HI.X UR17, UR14, UR17, UR19, 0x2, UP0 ;  /* 0x000000110e111291 */ /* 0x000fcc00080f1413 */
[----:B------:R-:W-:-:S05]  /*3a80*/  IMAD.U32 R5, RZ, RZ, UR17 ;  /* 0x00000011ff057e24 */ /* 0x000fca000f8e00ff */
[----:B------:R-:W3:Y:S01]  /*3a90*/  @P1 LDG.E R4, [R4.64] ;  /* 0x0000003204041981 */ /* 0x000ee2000c1e1900 */
[----:B------:R-:W-:Y:S01]  /*3aa0*/  IMAD.MOV.U32 R7, RZ, RZ, c[0x0][0x30c] ;  /* 0x0000c300ff077624 */ /* 0x000fe200078e00ff */
[----:B-----5:R4:W5:Y:S02]  /*3ab0*/  R2UR UR20, R3 ;  /* 0x00000000031473c2 */ /* 0x02096400000e0000 */
[----:B------:R-:W-:Y:S04]  /*3ac0*/  STL [R1+0x38], R221 ;  /* 0x000038dd01007387 */ /* 0x000fe80000100800 */
[----:B------:R-:W1:Y:S02]  /*3ad0*/  LDSM.16.M88.4 R116, [R149+0x8000] ;  /* 0x008000009574783b */ /* 0x000e640000000200 */
[----:B--2---:R2:W1:Y:S02]  /*3ae0*/  R2UR UR13, R0 ;  /* 0x00000000000d73c2 */ /* 0x00446400000e0000 */
[----:B------:R-:W1:Y:S04]  /*3af0*/  LDSM.16.M88.4 R120, [R149+0x8400] ;  /* 0x008400009578783b */ /* 0x000e680000000200 */
[----:B------:R-:W1:Y:S04]  /*3b00*/  LDSM.16.M88.4 R124, [R149+0x8800] ;  /* 0x00880000957c783b */ /* 0x000e680000000200 */
[----:B------:R-:W3:Y:S04]  /*3b10*/  LDSM.16.M88.4 R128, [R149+0x8c00] ;  /* 0x008c00009580783b */ /* 0x000ee80000000200 */
[----:B------:R-:W3:Y:S04]  /*3b20*/  LDSM.16.M88.4 R132, [R150+0x8000] ;  /* 0x008000009684783b */ /* 0x000ee80000000200 */
[----:B----4-:R-:W4:Y:S04]  /*3b30*/  S2R R3, SR_TID.X ;  /* 0x0000000000037919 */ /* 0x010f280000002100 */
[----:B------:R-:W3:Y:S04]  /*3b40*/  LDSM.16.M88.4 R136, [R150+0x8400] ;  /* 0x008400009688783b */ /* 0x000ee80000000200 */
[----:B--2---:R-:W2:Y:S04]  /*3b50*/  S2R R0, SR_TID.X ;  /* 0x0000000000007919 */ /* 0x004ea80000002100 */
[----:B------:R-:W3:Y:S04]  /*3b60*/  LDSM.16.M88.4 R140, [R150+0x8800] ;  /* 0x00880000968c783b */ /* 0x000ee80000000200 */
[----:B------:R-:W3:Y:S01]  /*3b70*/  LDSM.16.M88.4 R144, [R150+0x8c00] ;  /* 0x008c00009690783b */ /* 0x000ee20000000200 */
[----:B----4-:R-:W-:-:S04]  /*3b80*/  SHF.R.S32.HI R3, RZ, 0x1f, R3 ;  /* 0x0000001fff037819 */ /* 0x010fc80000011403 */
[----:B-1----:R-:W-:Y:S01]  /*3b90*/  LEA.HI R3, R3, R6, RZ, 0x7 ;  /* 0x0000000603037211 */ /* 0x002fe200078f38ff */
[----:B--2---:R-:W-:-:S03]  /*3ba0*/  IMAD.SHL.U32 R0, R0, 0x2, RZ ;  /* 0x0000000200007824 */ /* 0x004fc600078e00ff */
[----:B------:R-:W-:Y:S02]  /*3bb0*/  SHF.R.S32.HI R3, RZ, 0x7, R3 ;  /* 0x00000007ff037819 */ /* 0x000fe40000011403 */
[----:B------:R-:W-:-:S05]  /*3bc0*/  LOP3.LUT R0, R0, 0x6, RZ, 0xc0, !PT ;  /* 0x0000000600007812 */ /* 0x000fca00078ec0ff */
[----:B------:R-:W-:Y:S02]  /*3bd0*/  IMAD R0, R3, 0x40, R0 ;  /* 0x0000004003007824 */ /* 0x000fe400078e0200 */
[----:B------:R-:W3:Y:S01]  /*3be0*/  @P1 MUFU.RCP R3, c[0x0][0x238] ;  /* 0x00008e0000031b08 */ /* 0x000ee20000001000 */
[----:B------:R-:W-:Y:S02]  /*3bf0*/  IMAD.MOV.U32 R6, RZ, RZ, c[0x0][0x308] ;  /* 0x0000c200ff067624 */ /* 0x000fe400078e00ff */
[----:B------:R-:W-:Y:S01]  /*3c00*/  IADD3 R0, R0, UR12, RZ ;  /* 0x0000000c00007c10 */ /* 0x000fe2000fffe0ff */
[----:B---3--:R-:W-:-:S04]  /*3c10*/  @P1 FMUL.FTZ R4, R4, R3 ;  /* 0x0000000304041220 */ /* 0x008fc80000410000 */
[----:B------:R1:W2:Y:S02]  /*3c20*/  @P1 R2UR UR12, R4 ;  /* 0x00000000040c13c2 */ /* 0x0002a400000e0000 */
[----:B-1----:R1:W5:Y:S04]  /*3c30*/  LDG.E.64 R4, [R6.64+0x8] ;  /* 0x0000083206047981 */ /* 0x002368000c1e1b00 */
[----:B-1----:R-:W3:Y:S01]  /*3c40*/  LDG.E.64 R6, [R6.64] ;  /* 0x0000003206067981 */ /* 0x002ee2000c1e1b00 */
[----:B------:R-:W-:Y:S02]  /*3c50*/  SHF.R.S32.HI R3, RZ, 0x1f, R14 ;  /* 0x0000001fff037819 */ /* 0x000fe4000001140e */
[C---:B------:R-:W-:Y:S01]  /*3c60*/  IADD3 R249, R0.reuse, 0x39, RZ ;  /* 0x0000003900f97810 */ /* 0x040fe20007ffe0ff */
[----:B------:R-:W1:Y:S01]  /*3c70*/  I2F R251, R0 ;  /* 0x0000000000fb7306 */ /* 0x000e620000201400 */
[----:B------:R-:W-:-:S02]  /*3c80*/  IADD3 R244, R0, 0x1, RZ ;  /* 0x0000000100f47810 */ /* 0x000fc40007ffe0ff */
[C---:B------:R-:W-:Y:S02]  /*3c90*/  IADD3 R243, R0.reuse, 0x8, RZ ;  /* 0x0000000800f37810 */ /* 0x040fe40007ffe0ff */
[C---:B------:R-:W-:Y:S02]  /*3ca0*/  IADD3 R242, R0.reuse, 0x9, RZ ;  /* 0x0000000900f27810 */ /* 0x040fe40007ffe0ff */
[C---:B------:R-:W-:Y:S02]  /*3cb0*/  IADD3 R241, R0.reuse, 0x10, RZ ;  /* 0x0000001000f17810 */ /* 0x040fe40007ffe0ff */
[C---:B------:R-:W-:Y:S02]  /*3cc0*/  IADD3 R240, R0.reuse, 0x11, RZ ;  /* 0x0000001100f07810 */ /* 0x040fe40007ffe0ff */
[C---:B------:R-:W-:Y:S02]  /*3cd0*/  IADD3 R239, R0.reuse, 0x18, RZ ;  /* 0x0000001800ef7810 */ /* 0x040fe40007ffe0ff */
[----:B------:R-:W-:-:S02]  /*3ce0*/  IADD3 R238, R0, 0x19, RZ ;  /* 0x0000001900ee7810 */ /* 0x000fc40007ffe0ff */
[C---:B------:R-:W-:Y:S02]  /*3cf0*/  IADD3 R237, R0.reuse, 0x20, RZ ;  /* 0x0000002000ed7810 */ /* 0x040fe40007ffe0ff */
[C---:B------:R-:W-:Y:S02]  /*3d00*/  IADD3 R236, R0.reuse, 0x21, RZ ;  /* 0x0000002100ec7810 */ /* 0x040fe40007ffe0ff */
[C---:B------:R-:W-:Y:S02]  /*3d10*/  IADD3 R246, R0.reuse, 0x28, RZ ;  /* 0x0000002800f67810 */ /* 0x040fe40007ffe0ff */
[C---:B------:R-:W-:Y:S02]  /*3d20*/  IADD3 R245, R0.reuse, 0x29, RZ ;  /* 0x0000002900f57810 */ /* 0x040fe40007ffe0ff */
[C---:B------:R-:W-:Y:S02]  /*3d30*/  IADD3 R248, R0.reuse, 0x30, RZ ;  /* 0x0000003000f87810 */ /* 0x040fe40007ffe0ff */
[----:B------:R-:W-:-:S02]  /*3d40*/  IADD3 R247, R0, 0x31, RZ ;  /* 0x0000003100f77810 */ /* 0x000fc40007ffe0ff */
[----:B------:R-:W-:Y:S01]  /*3d50*/  IADD3 R250, R0, 0x38, RZ ;  /* 0x0000003800fa7810 */ /* 0x000fe20007ffe0ff */
[----:B------:R-:W-:Y:S01]  /*3d60*/  I2F R252, R244 ;  /* 0x000000f400fc7306 */ /* 0x000fe20000201400 */
[----:B------:R-:W-:Y:S01]  /*3d70*/  IMAD.SHL.U32 R154, R162, 0x2, RZ ;  /* 0x00000002a29a7824 */ /* 0x000fe200078e00ff */
[----:B------:R-:W-:Y:S02]  /*3d80*/  UMOV UR4, URZ ;  /* 0x0000003f00047c82 */ /* 0x000fe40008000000 */
[----:B--2---:R-:W-:Y:S01]  /*3d90*/  @UP1 UMOV UR4, UR12 ;  /* 0x0000000c00041c82 */ /* 0x004fe20008000000 */
        /* <DEDUP_REMOVED lines=16> */
[----:B-1----:R-:W-:-:S02]  /*3ea0*/  FMUL.FTZ R251, R251, UR4 ;  /* 0x00000004fbfb7c20 */ /* 0x002fc40008410000 */
[----:B------:R-:W-:Y:S01]  /*3eb0*/  IMAD.IADD R155, R154, 0x1, R157 ;  /* 0x000000019a9b7824 */ /* 0x000fe200078e029d */
[----:B-----5:R-:W-:-:S04]  /*3ec0*/  IADD3 R14, P2, P1, R4, UR20, R14 ;  /* 0x00000014040e7c10 */ /* 0x020fc8000f95e00e */
[----:B------:R-:W-:Y:S02]  /*3ed0*/  IADD3.X R5, R5, UR13, R3, P2, P1 ;  /* 0x0000000d05057c10 */ /* 0x000fe400097e2403 */
[----:B------:R-:W-:Y:S01]  /*3ee0*/  IADD3 R4, R156, 0x1000, RZ ;  /* 0x000010009c047810 */ /* 0x000fe20007ffe0ff */
[----:B---3--:R-:W1:Y:S01]  /*3ef0*/  R2UR UR13, R6 ;  /* 0x00000000060d73c2 */ /* 0x008e6200000e0000 */
[----:B------:R-:W-:Y:S02]  /*3f00*/  IADD3 R3, R162, 0x1000, RZ ;  /* 0x00001000a2037810 */ /* 0x000fe40007ffe0ff */
[----:B------:R-:W-:Y:S02]  /*3f10*/  SEL R4, R4, R156, !P0 ;  /* 0x0000009c04047207 */ /* 0x000fe40004000000 */
[----:B------:R-:W-:-:S03]  /*3f20*/  SEL R148, R3, R162, !P0 ;  /* 0x000000a203947207 */ /* 0x000fc60004000000 */
[----:B------:R-:W-:Y:S02]  /*3f30*/  IMAD.SHL.U32 R3, R4, 0x2, RZ ;  /* 0x0000000204037824 */ /* 0x000fe400078e00ff */
[----:B------:R-:W2:Y:S01]  /*3f40*/  I2F R4, R249 ;  /* 0x000000f900047306 */ /* 0x000ea20000201400 */
[----:B-1----:R-:W-:-:S05]  /*3f50*/  LOP3.LUT R0, R5, UR13, RZ, 0x3c, !PT ;  /* 0x0000000d05007c12 */ /* 0x002fca000f8e3cff */
[----:B------:R1:W-:Y:S02]  /*3f60*/  STL [R1+0x60], R0 ;  /* 0x0000600001007387 */ /* 0x0003e40000100800 */
[----:B------:R-:W-:Y:S02]  /*3f70*/  I2F R5, R247 ;  /* 0x000000f700057306 */ /* 0x000fe40000201400 */
[----:B--2---:R2:W-:Y:S06]  /*3f80*/  STL [R1+0x34], R4 ;  /* 0x0000340401007387 */ /* 0x0045ec0000100800 */
[----:B-1----:R-:W1:Y:S08]  /*3f90*/  I2F R0, R250 ;  /* 0x000000fa00007306 */ /* 0x002e700000201400 */
[----:B--2---:R-:W2:Y:S01]  /*3fa0*/  I2F R4, R248 ;  /* 0x000000f800047306 */ /* 0x004ea20000201400 */
[----:B-1----:R1:W-:Y:S04]  /*3fb0*/  STL [R1+0x30], R0 ;  /* 0x0000300001007387 */ /* 0x0023e80000100800 */
[----:B------:R3:W-:Y:S04]  /*3fc0*/  STL [R1+0x2c], R5 ;  /* 0x00002c0501007387 */ /* 0x0007e80000100800 */
[----:B--2---:R2:W-:Y:S01]  /*3fd0*/  STL [R1+0x28], R4 ;  /* 0x0000280401007387 */ /* 0x0045e20000100800 */
[----:B-1----:R-:W1:Y:S08]  /*3fe0*/  I2F R0, R245 ;  /* 0x000000f500007306 */ /* 0x002e700000201400 */
[----:B---3--:R-:W3:Y:S08]  /*3ff0*/  I2F R5, R246 ;  /* 0x000000f600057306 */ /* 0x008ef00000201400 */
[----:B--2---:R-:W2:Y:S01]  /*4000*/  I2F R4, R236 ;  /* 0x000000ec00047306 */ /* 0x004ea20000201400 */
[----:B-1----:R1:W-:Y:S04]  /*4010*/  STL [R1+0x24], R0 ;  /* 0x0000240001007387 */ /* 0x0023e80000100800 */
[----:B---3--:R3:W-:Y:S03]  /*4020*/  STL [R1+0x20], R5 ;  /* 0x0000200501007387 */ /* 0x0087e60000100800 */
[----:B-1----:R-:W1:Y:S01]  /*4030*/  I2F R0, R237 ;  /* 0x000000ed00007306 */ /* 0x002e620000201400 */
[----:B--2---:R2:W-:Y:S07]  /*4040*/  STL [R1+0x1c], R4 ;  /* 0x00001c0401007387 */ /* 0x0045ee0000100800 */
[----:B---3--:R-:W3:Y:S01]  /*4050*/  I2F R5, R238 ;  /* 0x000000ee00057306 */ /* 0x008ee20000201400 */
[----:B-1----:R1:W-:Y:S07]  /*4060*/  STL [R1+0x18], R0 ;  /* 0x0000180001007387 */ /* 0x0023ee0000100800 */
[----:B--2---:R-:W2:Y:S01]  /*4070*/  I2F R4, R239 ;  /* 0x000000ef00047306 */ /* 0x004ea20000201400 */
[----:B---3--:R3:W-:Y:S07]  /*4080*/  STL [R1+0x14], R5 ;  /* 0x0000140501007387 */ /* 0x0087ee0000100800 */
[----:B-1----:R-:W1:Y:S01]  /*4090*/  I2F R0, R240 ;  /* 0x000000f000007306 */ /* 0x002e620000201400 */
[----:B--2---:R2:W-:Y:S07]  /*40a0*/  STL [R1+0x10], R4 ;  /* 0x0000100401007387 */ /* 0x0045ee0000100800 */
[----:B---3--:R-:W3:Y:S01]  /*40b0*/  I2F R5, R241 ;  /* 0x000000f100057306 */ /* 0x008ee20000201400 */
[----:B-1----:R1:W-:Y:S07]  /*40c0*/  STL [R1+0xc], R0 ;  /* 0x00000c0001007387 */ /* 0x0023ee0000100800 */
[----:B--2---:R-:W2:Y:S01]  /*40d0*/  I2F R4, R242 ;  /* 0x000000f200047306 */ /* 0x004ea20000201400 */
[----:B---3--:R-:W-:Y:S07]  /*40e0*/  STL [R1+0x8], R5 ;  /* 0x0000080501007387 */ /* 0x008fee0000100800 */
[----:B-1----:R-:W1:Y:S01]  /*40f0*/  I2F R0, R243 ;  /* 0x000000f300007306 */ /* 0x002e620000201400 */
[----:B--2---:R2:W-:Y:S01]  /*4100*/  STL [R1+0x4], R4 ;  /* 0x0000040401007387 */ /* 0x0045e20000100800 */
[----:B------:R-:W3:Y:S03]  /*4110*/  R2UR UR30, R7 ;  /* 0x00000000071e73c2 */ /* 0x000ee600000e0000 */
[----:B-1----:R1:W-:Y:S01]  /*4120*/  STL [R1], R0 ;  /* 0x0000000001007387 */ /* 0x0023e20000100800 */
[----:B--2---:R-:W-:-:S05]  /*4130*/  IMAD.WIDE.U32 R4, R14, -0x2daee0ad, RZ ;  /* 0xd2511f530e047825 */ /* 0x004fca00078e00ff */
[----:B------:R1:W-:Y:S01]  /*4140*/  STL.64 [R1+0x48], R4 ;  /* 0x0000480401007387 */ /* 0x0003e20000100a00 */
[----:B------:R-:W-:Y:S01]  /*4150*/  IMAD.SHL.U32 R148, R148, 0x2, RZ ;  /* 0x0000000294947824 */ /* 0x000fe200078e00ff */
[----:B------:R-:W-:Y:S02]  /*4160*/  UIADD3 UR22, UR13, -0x61c88647, URZ ;  /* 0x9e3779b90d167890 */ /* 0x000fe4000fffe03f */
[----:B------:R-:W-:Y:S02]  /*4170*/  UIADD3 UR21, UR13, 0x3c6ef372, URZ ;  /* 0x3c6ef3720d157890 */ /* 0x000fe4000fffe03f */
[----:B------:R-:W-:Y:S02]  /*4180*/  UIADD3 UR19, UR13, -0x255992d5, URZ ;  /* 0xdaa66d2b0d137890 */ /* 0x000fe4000fffe03f */
[----:B------:R-:W-:Y:S02]  /*4190*/  UIADD3 UR17, UR13, 0x78dde6e4, URZ ;  /* 0x78dde6e40d117890 */ /* 0x000fe4000fffe03f */
[----:B------:R-:W-:-:S02]  /*41a0*/  UIADD3 UR15, UR13, 0x1715609d, URZ ;  /* 0x1715609d0d0f7890 */ /* 0x000fc4000fffe03f */
[----:B------:R-:W-:Y:S02]  /*41b0*/  UIADD3 UR13, UR13, -0x4ab325aa, URZ ;  /* 0xb54cda560d0d7890 */ /* 0x000fe4000fffe03f */
[----:B---3--:R-:W-:Y:S02]  /*41c0*/  UIADD3 UR49, UR30, -0x4498517b, URZ ;  /* 0xbb67ae851e317890 */ /* 0x008fe4000fffe03f */
[----:B------:R-:W-:Y:S02]  /*41d0*/  UIADD3 UR20, UR30, 0x76cf5d0a, URZ ;  /* 0x76cf5d0a1e147890 */ /* 0x000fe4000fffe03f */
[----:B------:R-:W-:Y:S02]  /*41e0*/  UIADD3 UR18, UR30, 0x32370b8f, URZ ;  /* 0x32370b8f1e127890 */ /* 0x000fe4000fffe03f */
[----:B------:R-:W-:Y:S02]  /*41f0*/  UIADD3 UR16, UR30, -0x126145ec, URZ ;  /* 0xed9eba141e107890 */ /* 0x000fe4000fffe03f */
[----:B------:R-:W-:-:S02]  /*4200*/  UIADD3 UR14, UR30, -0x56f99767, URZ ;  /* 0xa90668991e0e7890 */ /* 0x000fc4000fffe03f */
[----:B------:R-:W-:Y:S02]  /*4210*/  UIADD3 UR12, UR30, 0x646e171e, URZ ;  /* 0x646e171e1e0c7890 */ /* 0x000fe4000fffe03f */
.L_x_344:
[----:B------:R-:W2:Y:S01]  /*4220*/  LDL R165, [R1+0x68] ;  /* 0x0000680001a57983 */ /* 0x000ea20000100800 */
[----:B------:R-:W-:Y:S01]  /*4230*/  IMAD.IADD R112, R157, 0x1, R148 ;  /* 0x000000019d707824 */ /* 0x000fe200078e0294 */
[----:B------:R-:W-:Y:S01]  /*4240*/  USHF.L.U32 UR23, UR24, 0x7, URZ ;  /* 0x0000000718177899 */ /* 0x000fe2000800063f */
[----:B------:R-:W-:Y:S01]  /*4250*/  IMAD.U32 R166, RZ, RZ, UR6 ;  /* 0x00000006ffa67e24 */ /* 0x000fe2000f8e00ff */
[----:B------:R-:W4:Y:S01]  /*4260*/  LDL R168, [R1+0x60] ;  /* 0x0000600001a87983 */ /* 0x000f220000100800 */
[----:B------:R-:W-:Y:S02]  /*4270*/  UISETP.GT.AND UP2, UPT, UR6, UR31, UPT ;  /* 0x0000001f0600728c */ /* 0x000fe4000bf44270 */
[----:B------:R-:W-:Y:S01]  /*4280*/  UIADD3 UR25, UR28, 0x80, UR23 ;  /* 0x000000801c197890 */ /* 0x000fe2000fffe017 */
[----:B------:R-:W4:Y:S03]  /*4290*/  LDL.64 R174, [R1+0x48] ;  /* 0x0000480001ae7983 */ /* 0x000f260000100a00 */
[----:B------:R-:W-:Y:S02]  /*42a0*/  UIADD3 UR29, UR25, -UR7, URZ ;  /* 0x80000007191d7290 */ /* 0x000fe4000fffe03f */
[----:B------:R-:W-:Y:S01]  /*42b0*/  USHF.L.U32 UR25, UR6, 0x7, URZ ;  /* 0x0000000706197899 */ /* 0x000fe2000800063f */
[----:B------:R-:W4:Y:S03]  /*42c0*/  LDL R173, [R1+0x3c] ;  /* 0x00003c0001ad7983 */ /* 0x000f260000100800 */
[----:B------:R-:W-:Y:S01]  /*42d0*/  UISETP.GE.AND UP0, UPT, UR25, UR29, UPT ;  /* 0x0000001d1900728c */ /* 0x000fe2000bf06270 */
[----:B------:R-:W4:Y:S01]  /*42e0*/  LDL R188, [R1+0x58] ;  /* 0x0000580001bc7983 */ /* 0x000f220000100800 */
[----:B------:R-:W-:Y:S01]  /*42f0*/  UIADD3 UR29, UR23, 0x80, URZ ;  /* 0x00000080171d7890 */ /* 0x000fe2000fffe03f */
[----:B------:R-:W-:Y:S02]  /*4300*/  IMAD.U32 R178, RZ, RZ, UR25 ;  /* 0x00000019ffb27e24 */ /* 0x000fe4000f8e00ff */
[----:B------:R-:W4:Y:S01]  /*4310*/  LDL R187, [R1] ;  /* 0x0000000001bb7983 */ /* 0x000f220000100800 */
[----:B------:R-:W-:Y:S03]  /*4320*/  UISETP.LT.AND UP0, UPT, UR29, UR7, UP0 ;  /* 0x000000071d00728c */ /* 0x000fe60008701270 */
[----:B------:R-:W4:Y:S03]  /*4330*/  LDL R185, [R1+0x5c] ;  /* 0x00005c0001b97983 */ /* 0x000f260000100800 */
[----:B------:R-:W-:Y:S01]  /*4340*/  PLOP3.LUT P1, PT, PT, PT, UP0, 0x80, 0x0 ;  /* 0x000000000000781c */ /* 0x000fe20003f2f008 */
[----:B------:R-:W4:Y:S04]  /*4350*/  LDL R186, [R1+0x4] ;  /* 0x0000040001ba7983 */ /* 0x000f280000100800 */
[----:B------:R-:W0:Y:S08]  /*4360*/  LDGDEPBAR ;  /* 0x00000000000079af */ /* 0x000e300000000000 */
[----:B------:R-:W1:Y:S08]  /*4370*/  S2R R163, SR_TID.X ;  /* 0x0000000000a37919 */ /* 0x000e700000002100 */
[----:B------:R-:W1:Y:S08]  /*4380*/  S2R R164, SR_TID.X ;  /* 0x0000000000a47919 */ /* 0x000e700000002100 */
[----:B-1----:R-:W1:Y:S01]  /*4390*/  S2R R0, SR_TID.X ;  /* 0x0000000000007919 */ /* 0x002e620000002100 */
[----:B------:R-:W-:Y:S01]  /*43a0*/  SHF.R.S32.HI R163, RZ, 0x1f, R163 ;  /* 0x0000001fffa37819 */ /* 0x000fe200000114a3 */
[----:B------:R-:W-:Y:S06]  /*43b0*/  DEPBAR.LE SB0, 0x0 ;  /* 0x000080000000791a */ /* 0x000fec0000000000 */
[----:B------:R-:W-:Y:S01]  /*43c0*/  BAR.SYNC.DEFER_BLOCKING 0x0 ;  /* 0x0000000000007b1d */ /* 0x000fe20000010000 */
[----:B------:R-:W-:Y:S04]  /*43d0*/  LEA.HI R163, R163, R164, RZ, 0x7 ;  /* 0x000000a4a3a37211 */ /* 0x000fe800078f38ff */
[----:B------:R-:W-:Y:S01]  /*43e0*/  SHF.R.S32.HI R163, RZ, 0x7, R163 ;  /* 0x00000007ffa37819 */ /* 0x000fe200000114a3 */
[----:B-1----:R-:W-:Y:S05]  /*43f0*/  @!P1 IMAD.SHL.U32 R0, R0, 0x2, RZ ;  /* 0x0000000200009824 */ /* 0x002fea00078e00ff */
[----:B------:R-:W-:Y:S05]  /*4400*/  @!P1 LOP3.LUT R0, R0, 0x6, RZ, 0xc0, !PT ;  /* 0x0000000600009812 */ /* 0x000fea00078ec0ff */
[----:B------:R-:W-:Y:S01]  /*4410*/  @!P1 IMAD R0, R163, 0x40, R0 ;  /* 0x00000040a3009824 */ /* 0x000fe200078e0200 */
[----:B------:R-:W-:Y:S04]  /*4420*/  LDSM.16.M88.4 R64, [R148] ;  /* 0x000000009440783b */ /* 0x000fe80000000200 */
[----:B------:R-:W-:Y:S04]  /*4430*/  @!P1 IADD3 R0, R0, UR23, RZ ;  /* 0x0000001700009c10 */ /* 0x000fe8000fffe0ff */
[----:B------:R-:W1:Y:S08]  /*4440*/  LDSM.16.M88.4 R16, [R149+0x6000] ;  /* 0x006000009510783b */ /* 0x000e700000000200 */
[----:B------:R-:W1:Y:S08]  /*4450*/  LDSM.16.M88.4 R60, [R148+0x1000] ;  /* 0x00100000943c783b */ /* 0x000e700000000200 */
[----:B------:R-:W1:Y:S08]  /*4460*/  LDSM.16.M88.4 R32, [R149+0x6400] ;  /* 0x006400009520783b */ /* 0x000e700000000200 */
[----:B------:R-:W1:Y:S08]  /*4470*/  LDSM.16.M88.4 R48, [R149+0x6800] ;  /* 0x006800009530783b */ /* 0x000e700000000200 */
[----:B------:R-:W1:Y:S02]  /*4480*/  LDSM.16.M88.4 R100, [R149+0x6c00] ;  /* 0x006c00009564783b */ /* 0x000e640000000200 */
[-C--:B-1----:R-:W-:Y:S06]  /*4490*/  HMMA.16816.F32 R4, R64, R16.reuse, RZ ;  /* 0x000000104004723c */ /* 0x082fec00000018ff */
[----:B------:R-:W-:Y:S02]  /*44a0*/  LDSM.16.M88.4 R104, [R112] ;  /* 0x000000007068783b */ /* 0x000fe40000000200 */
[C---:B------:R-:W-:Y:S06]  /*44b0*/  HMMA.16816.F32 R8, R60.reuse, R16, RZ ;  /* 0x000000103c08723c */ /* 0x040fec00000018ff */
[----:B-----5:R-:W1:Y:S02]  /*44c0*/  LDSM.16.M88.4 R108, [R150+0x6000] ;  /* 0x00600000966c783b */ /* 0x020e640000000200 */
[-C--:B------:R-:W-:Y:S06]  /*44d0*/  HMMA.16816.F32 R12, R60, R18.reuse, RZ ;  /* 0x000000123c0c723c */ /* 0x080fec00000018ff */
[----:B------:R-:W1:Y:S02]  /*44e0*/  LDSM.16.M88.4 R112, [R112+0x1000] ;  /* 0x001000007070783b */ /* 0x000e640000000200 */
[C---:B------:R-:W-:Y:S06]  /*44f0*/  HMMA.16816.F32 R16, R64.reuse, R18, RZ ;  /* 0x000000124010723c */ /* 0x040fec00000018ff */
[----:B------:R-:W3:Y:S04]  /*4500*/  LDL R191, [R1+0x8] ;  /* 0x0000080001bf7983 */ /* 0x000ee80000100800 */
[----:B------:R-:W3:Y:S01]  /*4510*/  LDL R190, [R1+0xc] ;  /* 0x00000c0001be7983 */ /* 0x000ee20000100800 */
[-C--:B------:R-:W-:Y:S03]  /*4520*/  HMMA.16816.F32 R20, R64, R32.reuse, RZ ;  /* 0x000000204014723c */ /* 0x080fe600000018ff */
[----:B------:R-:W3:Y:S05]  /*4530*/  LDL R189, [R1+0x10] ;  /* 0x0000100001bd7983 */ /* 0x000eea0000100800 */
        /* <DEDUP_REMOVED lines=8> */
[C---:B------:R-:W-:Y:S07]  /*45c0*/  HMMA.16816.F32 R56, R60.reuse, R100, RZ ;  /* 0x000000643c38723c */ /* 0x040fee00000018ff */
[----:B------:R-:W-:Y:S01]  /*45d0*/  IMAD.U32 R100, RZ, RZ, UR24 ;  /* 0x00000018ff647e24 */ /* 0x000fe2000f8e00ff */
[-C--:B------:R-:W-:Y:S04]  /*45e0*/  HMMA.16816.F32 R60, R60, R102.reuse, RZ ;  /* 0x000000663c3c723c */ /* 0x080fe800000018ff */
[----:B------:R-:W-:Y:S04]  /*45f0*/  IMAD R100, R100, 0x2, R163 ;  /* 0x0000000264647824 */ /* 0x000fe800078e02a3 */
[----:B------:R-:W-:Y:S01]  /*4600*/  IMAD.SHL.U32 R100, R100, 0x2, RZ ;  /* 0x0000000264647824 */ /* 0x000fe200078e00ff */
[----:B------:R-:W-:Y:S04]  /*4610*/  HMMA.16816.F32 R64, R64, R102, RZ ;  /* 0x000000664040723c */ /* 0x000fe800000018ff */
[----:B------:R-:W-:Y:S04]  /*4620*/  IADD3 R101, R100, 0x1, RZ ;  /* 0x0000000164657810 */ /* 0x000fe80007ffe0ff */
[-C--:B-1----:R-:W-:Y:S08]  /*4630*/  HMMA.16816.F32 R4, R104, R108.reuse, R4 ;  /* 0x0000006c6804723c */ /* 0x082ff00000001804 */
[C---:B------:R-:W-:Y:S08]  /*4640*/  HMMA.16816.F32 R8, R112.reuse, R108, R8 ;  /* 0x0000006c7008723c */ /* 0x040ff00000001808 */
[-C--:B------:R-:W-:Y:S08]  /*4650*/  HMMA.16816.F32 R12, R112, R110.reuse, R12 ;  /* 0x0000006e700c723c */ /* 0x080ff0000000180c */
[C---:B------:R-:W-:Y:S01]  /*4660*/  HMMA.16816.F32 R16, R104.reuse, R110, R16 ;  /* 0x0000006e6810723c */ /* 0x040fe20000001810 */
[C---:B------:R-:W-:Y:S03]  /*4670*/  FADD.FTZ R4, R251.reuse, R4 ;  /* 0x00000004fb047221 */ /* 0x040fe60000010000 */
[----:B--2---:R-:W-:Y:S02]  /*4680*/  IMAD R166, R166, 0x8, R165 ;  /* 0x00000008a6a67824 */ /* 0x004fe400078e02a5 */
[----:B------:R-:W-:Y:S02]  /*4690*/  FFMA.FTZ R7, R252, UR4, R7 ;  /* 0x00000004fc077c23 */ /* 0x000fe40008010007 */
[----:B------:R-:W-:Y:S01]  /*46a0*/  FADD.FTZ R6, R251, R6 ;  /* 0x00000006fb067221 */ /* 0x000fe20000010000 */
[C---:B------:R-:W-:Y:S03]  /*46b0*/  IADD3 R164, R166.reuse, 0x4, RZ ;  /* 0x00000004a6a47810 */ /* 0x040fe60007ffe0ff */
[C---:B----4-:R-:W-:Y:S01]  /*46c0*/  LOP3.LUT R100, R175.reuse, UR30, R100, 0x96, !PT ;  /* 0x0000001eaf647c12 */ /* 0x050fe2000f8e9664 */
[----:B------:R-:W-:Y:S01]  /*46d0*/  IMAD.WIDE.U32 R166, R166, -0x326172a9, RZ ;  /* 0xcd9e8d57a6a67825 */ /* 0x000fe200078e00ff */
[----:B------:R-:W-:Y:S02]  /*46e0*/  LOP3.LUT R101, R175, UR30, R101, 0x96, !PT ;  /* 0x0000001eaf657c12 */ /* 0x000fe4000f8e9665 */
[----:B------:R-:W-:Y:S01]  /*46f0*/  LOP3.LUT R163, R174, UR49, RZ, 0x3c, !PT ;  /* 0x00000031aea37c12 */ /* 0x000fe2000f8e3cff */
[----:B------:R-:W-:Y:S01]  /*4700*/  IMAD.WIDE.U32 R180, R100, -0x326172a9, RZ ;  /* 0xcd9e8d5764b47825 */ /* 0x000fe200078e00ff */
[-C--:B------:R-:W-:Y:S03]  /*4710*/  LOP3.LUT R170, R167, R168.reuse, RZ, 0x3c, !PT ;  /* 0x000000a8a7aa7212 */ /* 0x080fe600078e3cff */
[----:B------:R-:W-:Y:S01]  /*4720*/  IMAD.WIDE.U32 R164, R164, -0x326172a9, RZ ;  /* 0xcd9e8d57a4a47825 */ /* 0x000fe200078e00ff */
[--C-:B------:R-:W-:Y:S02]  /*4730*/  LOP3.LUT R177, R181, UR22, R166.reuse, 0x96, !PT ;  /* 0x00000016b5b17c12 */ /* 0x100fe4000f8e96a6 */
[----:B------:R-:W-:Y:S01]  /*4740*/  FSETP.NEU.FTZ.AND P0, PT, R188, -INF , PT ;  /* 0xff800000bc00780b */ /* 0x000fe20003f1d000 */
[----:B------:R-:W-:Y:S01]  /*4750*/  IMAD.WIDE.U32 R182, R101, -0x326172a9, RZ ;  /* 0xcd9e8d5765b67825 */ /* 0x000fe200078e00ff */
[----:B------:R-:W-:Y:S01]  /*4760*/  LOP3.LUT R168, R165, R168, RZ, 0x3c, !PT ;  /* 0x000000a8a5a87212 */ /* 0x000fe200078e3cff */
[----:B------:R-:W1:Y:S02]  /*4770*/  LDSM.16.M88.4 R100, [R150+0x6400] ;  /* 0x006400009664783b */ /* 0x000e640000000200 */
[----:B------:R-:W-:Y:S01]  /*4780*/  IMAD.WIDE.U32 R170, R170, -0x2daee0ad, RZ ;  /* 0xd2511f53aaaa7825 */ /* 0x000fe200078e00ff */
[C---:B------:R-:W-:Y:S02]  /*4790*/  LOP3.LUT R176, R183.reuse, UR22, R166, 0x96, !PT ;  /* 0x00000016b7b07c12 */ /* 0x040fe4000f8e96a6 */
[----:B------:R-:W-:Y:S01]  /*47a0*/  LOP3.LUT R167, R183, UR22, R164, 0x96, !PT ;  /* 0x00000016b7a77c12 */ /* 0x000fe2000f8e96a4 */
[----:B------:R-:W-:Y:S01]  /*47b0*/  FFMA.FTZ R12, R187, UR4, R12 ;  /* 0x00000004bb0c7c23 */ /* 0x000fe2000801000c */
[----:B------:R-:W-:Y:S01]  /*47c0*/  LOP3.LUT R174, R163, R171, RZ, 0x3c, !PT ;  /* 0x000000aba3ae7212 */ /* 0x000fe200078e3cff */
[----:B------:R-:W-:Y:S04]  /*47d0*/  IMAD.WIDE.U32 R168, R168, -0x2daee0ad, RZ ;  /* 0xd2511f53a8a87825 */ /* 0x000fe800078e00ff */
[----:B------:R-:W-:Y:S01]  /*47e0*/  FFMA.FTZ R14, R187, UR4, R14 ;  /* 0x00000004bb0e7c23 */ /* 0x000fe2000801000e */
[----:B------:R-:W-:Y:S01]  /*47f0*/  LOP3.LUT R172, R163, R169, RZ, 0x3c, !PT ;  /* 0x000000a9a3ac7212 */ /* 0x000fe200078e3cff */
[----:B------:R-:W-:Y:S01]  /*4800*/  IMAD.WIDE.U32 R174, R174, -0x326172a9, RZ ;  /* 0xcd9e8d57aeae7825 */ /* 0x000fe200078e00ff */
[----:B------:R-:W-:Y:S03]  /*4810*/  LOP3.LUT R169, R181, UR22, R164, 0x96, !PT ;  /* 0x00000016b5a97c12 */ /* 0x000fe6000f8e96a4 */
[----:B------:R-:W-:Y:S01]  /*4820*/  IMAD.U32 R165, RZ, RZ, UR28 ;  /* 0x0000001cffa57e24 */ /* 0x000fe2000f8e00ff */
[----:B------:R-:W-:Y:S01]  /*4830*/  LOP3.LUT R171, R175, UR21, R180, 0x96, !PT ;  /* 0x00000015afab7c12 */ /* 0x000fe2000f8e96b4 */
[----:B------:R-:W-:Y:S01]  /*4840*/  FFMA.FTZ R16, R187, UR4, R16 ;  /* 0x00000004bb107c23 */ /* 0x000fe20008010010 */
[----:B------:R-:W-:Y:S01]  /*4850*/  LOP3.LUT R166, R175, UR21, R182, 0x96, !PT ;  /* 0x00000015afa67c12 */ /* 0x000fe2000f8e96b6 */
[----:B------:R-:W-:Y:S01]  /*4860*/  FFMA.FTZ R18, R187, UR4, R18 ;  /* 0x00000004bb127c23 */ /* 0x000fe20008010012 */
[----:B------:R-:W-:Y:S01]  /*4870*/  @!P1 IADD3 R163, -R165, 0x1, R173 ;  /* 0x00000001a5a39810 */ /* 0x000fe20007ffe1ad */
[----:B------:R-:W-:Y:S01]  /*4880*/  IMAD.WIDE.U32 R172, R172, -0x326172a9, RZ ;  /* 0xcd9e8d57acac7825 */ /* 0x000fe200078e00ff */
[----:B------:R-:W2:Y:S02]  /*4890*/  LDL R187, [R1+0x54] ;  /* 0x0000540001bb7983 */ /* 0x000ea40000100800 */
[----:B------:R-:W-:Y:S01]  /*48a0*/  @!P1 IADD3 R163, R178, UR7, R163 ;  /* 0x00000007b2a39c10 */ /* 0x000fe2000fffe0a3 */
[C---:B------:R-:W-:Y:S01]  /*48b0*/  FFMA.FTZ R13, R186.reuse, UR4, R13 ;  /* 0x00000004ba0d7c23 */ /* 0x040fe2000801000d */
[----:B------:R-:W-:Y:S01]  /*48c0*/  LOP3.LUT R184, R173, UR21, R180, 0x96, !PT ;  /* 0x00000015adb87c12 */ /* 0x000fe2000f8e96b4 */
[----:B------:R-:W-:Y:S01]  /*48d0*/  IMAD.WIDE.U32 R164, R177, -0x2daee0ad, RZ ;  /* 0xd2511f53b1a47825 */ /* 0x000fe200078e00ff */
[----:B------:R-:W-:Y:S03]  /*48e0*/  LOP3.LUT R173, R173, UR21, R182, 0x96, !PT ;  /* 0x00000015adad7c12 */ /* 0x000fe6000f8e96b6 */
[----:B------:R-:W-:Y:S04]  /*48f0*/  IMAD.WIDE.U32 R180, R171, -0x2daee0ad, RZ ;  /* 0xd2511f53abb47825 */ /* 0x000fe800078e00ff */
[----:B------:R-:W-:Y:S01]  /*4900*/  FFMA.FTZ R15, R186, UR4, R15 ;  /* 0x00000004ba0f7c23 */ /* 0x000fe2000801000f */
[----:B------:R-:W-:Y:S01]  /*4910*/  LOP3.LUT R171, R181, UR18, R164, 0x96, !PT ;  /* 0x00000012b5ab7c12 */ /* 0x000fe2000f8e96a4 */
[-C--:B-1----:R-:W-:Y:S01]  /*4920*/  HMMA.16816.F32 R20, R104, R100.reuse, R20 ;  /* 0x000000646814723c */ /* 0x082fe20000001814 */
[C---:B------:R-:W-:Y:S01]  /*4930*/  @!P1 IADD3 R164, R163.reuse, 0x40, RZ ;  /* 0x00000040a3a49810 */ /* 0x040fe20007ffe0ff */
[----:B------:R-:W-:Y:S01]  /*4940*/  IMAD.WIDE.U32 R182, R166, -0x2daee0ad, RZ ;  /* 0xd2511f53a6b67825 */ /* 0x000fe200078e00ff */
[----:B------:R-:W-:Y:S02]  /*4950*/  @!P1 IADD3 R166, R163, 0x8, RZ ;  /* 0x00000008a3a69810 */ /* 0x000fe40007ffe0ff */
[----:B------:R-:W-:Y:S01]  /*4960*/  @!P1 IMNMX R164, R164, UR7, PT ;  /* 0x00000007a4a49c17 */ /* 0x000fe2000b800200 */
[----:B------:R-:W-:Y:S01]  /*4970*/  IMAD.WIDE.U32 R178, R169, -0x2daee0ad, RZ ;  /* 0xd2511f53a9b27825 */ /* 0x000fe200078e00ff */
[----:B------:R-:W-:Y:S01]  /*4980*/  LOP3.LUT R169, R165, UR20, R170, 0x96, !PT ;  /* 0x00000014a5a97c12 */ /* 0x000fe2000f8e96aa */
[C---:B------:R-:W-:Y:S01]  /*4990*/  HMMA.16816.F32 R24, R112.reuse, R100, R24 ;  /* 0x000000647018723c */ /* 0x040fe20000001818 */
[C---:B------:R-:W-:Y:S02]  /*49a0*/  @!P1 IADD3 R165, R163.reuse, 0x48, RZ ;  /* 0x00000048a3a59810 */ /* 0x040fe40007ffe0ff */
[----:B------:R-:W-:Y:S01]  /*49b0*/  @!P1 ISETP.GE.AND P3, PT, R0, R164, PT ;  /* 0x000000a40000920c */ /* 0x000fe20003f66270 */
[C---:B------:R-:W-:Y:S01]  /*49c0*/  FFMA.FTZ R17, R186.reuse, UR4, R17 ;  /* 0x00000004ba117c23 */ /* 0x040fe20008010011 */
[----:B------:R-:W-:Y:S01]  /*49d0*/  @!P1 IMNMX R163, R163, UR7, PT ;  /* 0x00000007a3a39c17 */ /* 0x000fe2000b800200 */
[----:B------:R-:W-:Y:S01]  /*49e0*/  FFMA.FTZ R19, R186, UR4, R19 ;  /* 0x00000004ba137c23 */ /* 0x000fe20008010013 */
[----:B------:R-:W-:Y:S01]  /*49f0*/  @!P1 IMNMX R166, R166, UR7, PT ;  /* 0x00000007a6a69c17 */ /* 0x000fe2000b800200 */
[----:B------:R-:W4:Y:S01]  /*4a00*/  LDL R186, [R1+0x18] ;  /* 0x0000180001ba7983 */ /* 0x000f220000100800 */
[----:B------:R-:W-:Y:S01]  /*4a10*/  @!P1 IMNMX R165, R165, UR7, PT ;  /* 0x00000007a5a59c17 */ /* 0x000fe2000b800200 */
[-C--:B------:R-:W-:Y:S01]  /*4a20*/  HMMA.16816.F32 R28, R112, R102.reuse, R28 ;  /* 0x00000066701c723c */ /* 0x080fe2000000181c */
[----:B------:R-:W-:Y:S01]  /*4a30*/  @!P1 ISETP.GE.AND P5, PT, R0, R163, PT ;  /* 0x000000a30000920c */ /* 0x000fe20003fa6270 */
[----:B------:R-:W-:Y:S01]  /*4a40*/  FMUL.FTZ R100, R188, 1.4426950216293334961 ;  /* 0x3fb8aa3bbc647820 */ /* 0x000fe20000410000 */
[C---:B------:R-:W-:Y:S01]  /*4a50*/  @!P1 ISETP.GE.AND P2, PT, R0.reuse, R165, PT ;  /* 0x000000a50000920c */ /* 0x040fe20003f46270 */
[----:B------:R-:W4:Y:S01]  /*4a60*/  LDL R188, [R1+0x14] ;  /* 0x0000140001bc7983 */ /* 0x000f220000100800 */
[----:B------:R-:W-:Y:S01]  /*4a70*/  @!P1 ISETP.GE.AND P4, PT, R0, R166, PT ;  /* 0x000000a60000920c */ /* 0x000fe20003f86270 */
[----:B------:R-:W-:Y:S01]  /*4a80*/  FADD.FTZ R0, R251, R8 ;  /* 0x00000008fb007221 */ /* 0x000fe20000010000 */
[----:B------:R-:W-:Y:S01]  /*4a90*/  FSEL R100, R100, RZ, P0 ;  /* 0x000000ff64647208 */ /* 0x000fe20000000000 */
[----:B------:R-:W4:Y:S01]  /*4aa0*/  LDL R8, [R1+0x50] ;  /* 0x0000500001087983 */ /* 0x000f220000100800 */
[----:B------:R-:W-:Y:S01]  /*4ab0*/  FSETP.NEU.FTZ.AND P0, PT, R185, -INF , PT ;  /* 0xff800000b900780b */ /* 0x000fe20003f1d000 */
[C---:B------:R-:W-:Y:S01]  /*4ac0*/  HMMA.16816.F32 R32, R104.reuse, R102, R32 ;  /* 0x000000666820723c */ /* 0x040fe20000001820 */
[----:B------:R-:W-:Y:S01]  /*4ad0*/  @!P1 ISETP.GE.AND P6, PT, R243, R164, PT ;  /* 0x000000a4f300920c */ /* 0x000fe20003fc6270 */
[----:B------:R-:W-:Y:S01]  /*4ae0*/  FADD.FTZ R101, R251, R10 ;  /* 0x0000000afb657221 */ /* 0x000fe20000010000 */
[----:B------:R-:W-:Y:S01]  /*4af0*/  @!P1 FSEL R4, R4, -INF , !P5 ;  /* 0xff80000004049808 */ /* 0x000fe20006800000 */
[----:B------:R-:W-:Y:S01]  /*4b00*/  FMUL.FTZ R10, R185, 1.4426950216293334961 ;  /* 0x3fb8aa3bb90a7820 */ /* 0x000fe20000410000 */
[----:B------:R-:W-:Y:S01]  /*4b10*/  @!P1 FSEL R0, R0, -INF , !P3 ;  /* 0xff80000000009808 */ /* 0x000fe20005800000 */
[----:B------:R-:W4:Y:S01]  /*4b20*/  LDL R185, [R1+0x1c] ;  /* 0x00001c0001b97983 */ /* 0x000f220000100800 */
[----:B------:R-:W-:Y:S01]  /*4b30*/  @!P1 FSEL R6, R6, -INF , !P4 ;  /* 0xff80000006069808 */ /* 0x000fe20006000000 */
[----:B------:R-:W-:Y:S01]  /*4b40*/  IMAD.WIDE.U32 R108, R176, -0x2daee0ad, RZ ;  /* 0xd2511f53b06c7825 */ /* 0x000fe200078e00ff */
[----:B------:R-:W-:Y:S01]  /*4b50*/  FSEL R10, R10, RZ, P0 ;  /* 0x000000ff0a0a7208 */ /* 0x000fe20000000000 */
[----:B------:R-:W4:Y:S01]  /*4b60*/  LDL R103, [R1+0x20] ;  /* 0x0000200001677983 */ /* 0x000f220000100800 */
[----:B------:R-:W-:Y:S01]  /*4b70*/  @!P1 ISETP.GE.AND P0, PT, R244, R166, PT ;  /* 0x000000a6f400920c */ /* 0x000fe20003f06270 */
[----:B------:R-:W-:Y:S01]  /*4b80*/  FFMA.FTZ R4, R4, c[0x0][0x23c], -R100 ;  /* 0x00008f0004047a23 */ /* 0x000fe20000010864 */
[----:B------:R-:W-:Y:S01]  /*4b90*/  LOP3.LUT R170, R109, UR20, R170, 0x96, !PT ;  /* 0x000000146daa7c12 */ /* 0x000fe2000f8e96aa */
[----:B------:R-:W4:Y:S01]  /*4ba0*/  LDL R102, [R1+0x24] ;  /* 0x0000240001667983 */ /* 0x000f220000100800 */
[----:B------:R-:W-:Y:S01]  /*4bb0*/  LOP3.LUT R175, R183, UR18, R108, 0x96, !PT ;  /* 0x00000012b7af7c12 */ /* 0x000fe2000f8e966c */
[--C-:B------:R-:W-:Y:S01]  /*4bc0*/  FFMA.FTZ R6, R6, c[0x0][0x23c], -R10.reuse ;  /* 0x00008f0006067a23 */ /* 0x100fe2000001080a */
[----:B------:R-:W-:Y:S01]  /*4bd0*/  @!P1 FSEL R7, R7, -INF , !P0 ;  /* 0xff80000007079808 */ /* 0x000fe20004000000 */
[----:B------:R-:W1:Y:S01]  /*4be0*/  LDSM.16.M88.4 R108, [R150+0x6800] ;  /* 0x00680000966c783b */ /* 0x000e620000000200 */
[C---:B------:R-:W-:Y:S01]  /*4bf0*/  @!P1 ISETP.GE.AND P3, PT, R244.reuse, R164, PT ;  /* 0x000000a4f400920c */ /* 0x040fe20003f66270 */
[----:B------:R-:W-:Y:S01]  /*4c00*/  MUFU.EX2 R213, R6 ;  /* 0x0000000600d57308 */ /* 0x000fe20000000800 */
[-C--:B------:R-:W-:Y:S01]  /*4c10*/  @!P1 ISETP.GE.AND P4, PT, R243, R163.reuse, PT ;  /* 0x000000a3f300920c */ /* 0x080fe20003f86270 */
[----:B------:R-:W-:Y:S01]  /*4c20*/  FFMA.FTZ R7, R7, c[0x0][0x23c], -R10 ;  /* 0x00008f0007077a23 */ /* 0x000fe2000001080a */
[-C--:B------:R-:W-:Y:S01]  /*4c30*/  @!P1 ISETP.GE.AND P5, PT, R244, R163.reuse, PT ;  /* 0x000000a3f400920c */ /* 0x080fe20003fa6270 */
[----:B------:R-:W-:Y:S01]  /*4c40*/  FFMA.FTZ R9, R252, UR4, R9 ;  /* 0x00000004fc097c23 */ /* 0x000fe20008010009 */
[----:B------:R-:W-:Y:S01]  /*4c50*/  @!P1 FSEL R16, R16, -INF , !P4 ;  /* 0xff80000010109808 */ /* 0x000fe20006000000 */
[----:B------:R-:W-:Y:S01]  /*4c60*/  FFMA.FTZ R5, R252, UR4, R5 ;  /* 0x00000004fc057c23 */ /* 0x000fe20008010005 */
[-C--:B------:R-:W-:Y:S01]  /*4c70*/  @!P1 ISETP.GE.AND P4, PT, R243, R166.reuse, PT ;  /* 0x000000a6f300920c */ /* 0x080fe20003f86270 */
[----:B------:R-:W-:Y:S01]  /*4c80*/  IMAD.WIDE.U32 R176, R167, -0x2daee0ad, RZ ;  /* 0xd2511f53a7b07825 */ /* 0x000fe200078e00ff */
[----:B------:R-:W-:Y:S01]  /*4c90*/  @!P1 FSEL R9, R9, -INF , !P3 ;  /* 0xff80000009099808 */ /* 0x000fe20005800000 */
[----:B------:R-:W-:Y:S01]  /*4ca0*/  MUFU.EX2 R209, R7 ;  /* 0x0000000700d17308 */ /* 0x000fe20000000800 */
[----:B------:R-:W-:Y:S01]  /*4cb0*/  LOP3.LUT R167, R179, UR20, R168, 0x96, !PT ;  /* 0x00000014b3a77c12 */ /* 0x000fe2000f8e96a8 */
[----:B------:R-:W-:Y:S01]  /*4cc0*/  FFMA.FTZ R16, R16, c[0x0][0x23c], -R100 ;  /* 0x00008f0010107a23 */ /* 0x000fe20000010864 */
[-C--:B------:R-:W-:Y:S01]  /*4cd0*/  @!P1 ISETP.GE.AND P3, PT, R242, R163.reuse, PT ;  /* 0x000000a3f200920c */ /* 0x080fe20003f66270 */
[----:B------:R-:W-:Y:S01]  /*4ce0*/  FFMA.FTZ R11, R252, UR4, R11 ;  /* 0x00000004fc0b7c23 */ /* 0x000fe2000801000b */
[----:B------:R-:W-:Y:S02]  /*4cf0*/  LOP3.LUT R168, R177, UR20, R168, 0x96, !PT ;  /* 0x00000014b1a87c12 */ /* 0x000fe4000f8e96a8 */
[----:B------:R-:W-:Y:S02]  /*4d00*/  @!P1 FSEL R5, R5, -INF , !P5 ;  /* 0xff80000005059808 */ /* 0x000fe40006800000 */
[----:B------:R-:W-:Y:S01]  /*4d10*/  @!P1 FSEL R101, R101, -INF , !P2 ;  /* 0xff80000065659808 */ /* 0x000fe20005000000 */
[----:B------:R-:W2:Y:S01]  /*4d20*/  MUFU.EX2 R214, R4 ;  /* 0x0000000400d67308 */ /* 0x000ea20000000800 */
[-C--:B------:R-:W-:Y:S01]  /*4d30*/  @!P1 ISETP.GE.AND P5, PT, R241, R163.reuse, PT ;  /* 0x000000a3f100920c */ /* 0x080fe20003fa6270 */
[--C-:B------:R-:W-:Y:S01]  /*4d40*/  FFMA.FTZ R5, R5, c[0x0][0x23c], -R100.reuse ;  /* 0x00008f0005057a23 */ /* 0x100fe20000010864 */
[-C--:B------:R-:W-:Y:S02]  /*4d50*/  @!P1 ISETP.GE.AND P2, PT, R240, R163.reuse, PT ;  /* 0x000000a3f000920c */ /* 0x080fe40003f46270 */
[----:B------:R-:W-:Y:S02]  /*4d60*/  @!P1 FSEL R17, R17, -INF , !P3 ;  /* 0xff80000011119808 */ /* 0x000fe40005800000 */
[-C--:B------:R-:W-:Y:S02]  /*4d70*/  @!P1 ISETP.GE.AND P3, PT, R242, R166.reuse, PT ;  /* 0x000000a6f200920c */ /* 0x080fe40003f66270 */
[----:B------:R-:W-:Y:S01]  /*4d80*/  @!P1 FSEL R18, R18, -INF , !P4 ;  /* 0xff80000012129808 */ /* 0x000fe20006000000 */
[----:B------:R-:W-:Y:S01]  /*4d90*/  MUFU.EX2 R210, R5 ;  /* 0x0000000500d27308 */ /* 0x000fe20000000800 */
[-C--:B------:R-:W-:Y:S01]  /*4da0*/  @!P1 ISETP.GE.AND P4, PT, R237, R163.reuse, PT ;  /* 0x000000a3ed00920c */ /* 0x080fe20003f86270 */
[----:B------:R-:W-:Y:S01]  /*4db0*/  FFMA.FTZ R17, R17, c[0x0][0x23c], -R100 ;  /* 0x00008f0011117a23 */ /* 0x000fe20000010864 */
[----:B------:R-:W-:Y:S01]  /*4dc0*/  @!P1 FSEL R19, R19, -INF , !P3 ;  /* 0xff80000013139808 */ /* 0x000fe20005800000 */
[--C-:B------:R-:W-:Y:S01]  /*4dd0*/  FFMA.FTZ R18, R18, c[0x0][0x23c], -R10.reuse ;  /* 0x00008f0012127a23 */ /* 0x100fe2000001080a */
[----:B------:R-:W-:Y:S02]  /*4de0*/  @!P1 ISETP.GE.AND P3, PT, R236, R163, PT ;  /* 0x000000a3ec00920c */ /* 0x000fe40003f66270 */
[----:B------:R-:W-:Y:S01]  /*4df0*/  @!P1 FSEL R12, R12, -INF , !P6 ;  /* 0xff8000000c0c9808 */ /* 0x000fe20007000000 */
[-C--:B-1----:R-:W-:Y:S01]  /*4e00*/  HMMA.16816.F32 R36, R104, R108.reuse, R36 ;  /* 0x0000006c6824723c */ /* 0x082fe20000001824 */
[----:B------:R-:W-:Y:S01]  /*4e10*/  @!P1 ISETP.GE.AND P6, PT, R243, R165, PT ;  /* 0x000000a5f300920c */ /* 0x000fe20003fc6270 */
[----:B------:R-:W-:Y:S01]  /*4e20*/  FFMA.FTZ R19, R19, c[0x0][0x23c], -R10 ;  /* 0x00008f0013137a23 */ /* 0x000fe2000001080a */
[----:B------:R-:W1:Y:S02]  /*4e30*/  MUFU.EX2 R200, R16 ;  /* 0x0000001000c87308 */ /* 0x000e640000000800 */
[----:B------:R-:W-:Y:S02]  /*4e40*/  @!P1 FSEL R14, R14, -INF , !P6 ;  /* 0xff8000000e0e9808 */ /* 0x000fe40007000000 */
[----:B------:R-:W-:Y:S01]  /*4e50*/  @!P1 ISETP.GE.AND P6, PT, R239, R163, PT ;  /* 0x000000a3ef00920c */ /* 0x000fe20003fc6270 */
[C---:B------:R-:W-:Y:S05]  /*4e60*/  HMMA.16816.F32 R40, R112.reuse, R108, R40 ;  /* 0x0000006c7028723c */ /* 0x040fea0000001828 */
[----:B------:R-:W-:Y:S02]  /*4e70*/  MUFU.EX2 R206, R18 ;  /* 0x0000001200ce7308 */ /* 0x000fe40000000800 */
[----:B------:R-:W-:Y:S01]  /*4e80*/  IMAD.WIDE.U32 R108, R168, -0x326172a9, RZ ;  /* 0xcd9e8d57a86c7825 */ /* 0x000fe200078e00ff */
[-C--:B------:R-:W-:Y:S04]  /*4e90*/  HMMA.16816.F32 R44, R112, R110.reuse, R44 ;  /* 0x0000006e702c723c */ /* 0x080fe8000000182c */
[C---:B---3--:R-:W-:Y:S02]  /*4ea0*/  FFMA.FTZ R20, R191.reuse, UR4, R20 ;  /* 0x00000004bf147c23 */ /* 0x048fe40008010014 */
[----:B------:R-:W-:Y:S01]  /*4eb0*/  FFMA.FTZ R22, R191, UR4, R22 ;  /* 0x00000004bf167c23 */ /* 0x000fe20008010016 */
[----:B------:R3:W-:Y:S01]  /*4ec0*/  MUFU.EX2 R205, R19 ;  /* 0x0000001300cd7308 */ /* 0x0007e20000000800 */
[C---:B------:R-:W-:Y:S01]  /*4ed0*/  HMMA.16816.F32 R48, R104.reuse, R110, R48 ;  /* 0x0000006e6830723c */ /* 0x040fe20000001830 */
[----:B------:R-:W-:Y:S02]  /*4ee0*/  @!P1 FSEL R20, R20, -INF , !P5 ;  /* 0xff80000014149808 */ /* 0x000fe40006800000 */
[----:B------:R-:W-:Y:S01]  /*4ef0*/  @!P1 ISETP.GE.AND P5, PT, R241, R166, PT ;  /* 0x000000a6f100920c */ /* 0x000fe20003fa6270 */
[C---:B------:R-:W-:Y:S02]  /*4f00*/  FFMA.FTZ R30, R189.reuse, UR4, R30 ;  /* 0x00000004bd1e7c23 */ /* 0x040fe4000801001e */
[----:B------:R-:W-:Y:S01]  /*4f10*/  FFMA.FTZ R20, R20, c[0x0][0x23c], -R100 ;  /* 0x00008f0014147a23 */ /* 0x000fe20000010864 */
[----:B------:R-:W-:Y:S01]  /*4f20*/  @!P1 FSEL R22, R22, -INF , !P5 ;  /* 0xff80000016169808 */ /* 0x000fe20006800000 */
[----:B------:R-:W-:Y:S01]  /*4f30*/  FFMA.FTZ R34, R189, UR4, R34 ;  /* 0x00000004bd227c23 */ /* 0x000fe20008010022 */
[----:B------:R-:W-:Y:S01]  /*4f40*/  @!P1 ISETP.GE.AND P5, PT, R241, R164, PT ;  /* 0x000000a4f100920c */ /* 0x000fe20003fa6270 */
[----:B------:R-:W-:Y:S02]  /*4f50*/  MUFU.EX2 R198, R17 ;  /* 0x0000001100c67308 */ /* 0x000fe40000000800 */
[----:B------:R-:W-:Y:S02]  /*4f60*/  FFMA.FTZ R22, R22, c[0x0][0x23c], -R10 ;  /* 0x00008f0016167a23 */ /* 0x000fe4000001080a */
[----:B------:R-:W-:Y:S04]  /*4f70*/  IMAD.WIDE.U32 R110, R173, -0x2daee0ad, RZ ;  /* 0xd2511f53ad6e7825 */ /* 0x000fe800078e00ff */
[C---:B------:R-:W-:Y:S02]  /*4f80*/  FFMA.FTZ R21, R190.reuse, UR4, R21 ;  /* 0x00000004be157c23 */ /* 0x040fe40008010015 */
[----:B------:R-:W-:Y:S01]  /*4f90*/  MUFU.EX2 R201, R22 ;  /* 0x0000001600c97308 */ /* 0x000fe20000000800 */
[----:B------:R-:W-:Y:S02]  /*4fa0*/  FFMA.FTZ R23, R190, UR4, R23 ;  /* 0x00000004be177c23 */ /* 0x000fe40008010017 */
[----:B------:R-:W-:Y:S01]  /*4fb0*/  @!P1 FSEL R21, R21, -INF , !P2 ;  /* 0xff80000015159808 */ /* 0x000fe20005000000 */
[----:B---3--:R-:W-:Y:S01]  /*4fc0*/  IMAD.WIDE.U32 R18, R170, -0x326172a9, RZ ;  /* 0xcd9e8d57aa127825 */ /* 0x008fe200078e00ff */
[C---:B------:R-:W-:Y:S03]  /*4fd0*/  @!P1 ISETP.GE.AND P2, PT, R240.reuse, R166, PT ;  /* 0x000000a6f000920c */ /* 0x040fe60003f46270 */
[----:B------:R-:W-:Y:S01]  /*4fe0*/  FFMA.FTZ R21, R21, c[0x0][0x23c], -R100 ;  /* 0x00008f0015157a23 */ /* 0x000fe20000010864 */
[----:B------:R-:W-:Y:S01]  /*4ff0*/  @!P1 FSEL R23, R23, -INF , !P2 ;  /* 0xff80000017179808 */ /* 0x000fe20005000000 */
[----:B------:R-:W-:Y:S01]  /*5000*/  MUFU.EX2 R193, R20 ;  /* 0x0000001400c17308 */ /* 0x000fe20000000800 */
[-C--:B------:R-:W-:Y:S01]  /*5010*/  @!P1 ISETP.GE.AND P2, PT, R240, R164.reuse, PT ;  /* 0x000000a4f000920c */ /* 0x080fe20003f46270 */
[----:B------:R-:W-:Y:S02]  /*5020*/  FFMA.FTZ R24, R191, UR4, R24 ;  /* 0x00000004bf187c23 */ /* 0x000fe40008010018 */
[----:B------:R-:W-:Y:S02]  /*5030*/  FFMA.FTZ R23, R23, c[0x0][0x23c], -R10 ;  /* 0x00008f0017177a23 */ /* 0x000fe4000001080a */
[----:B------:R-:W-:Y:S01]  /*5040*/  FFMA.FTZ R25, R190, UR4, R25 ;  /* 0x00000004be197c23 */ /* 0x000fe20008010019 */
[----:B------:R-:W-:Y:S01]  /*5050*/  @!P1 FSEL R24, R24, -INF , !P5 ;  /* 0xff80000018189808 */ /* 0x000fe20006800000 */
[----:B------:R-:W-:Y:S01]  /*5060*/  FFMA.FTZ R26, R191, UR4, R26 ;  /* 0x00000004bf1a7c23 */ /* 0x000fe2000801001a */
[-C--:B------:R-:W-:Y:S01]  /*5070*/  @!P1 ISETP.GE.AND P5, PT, R241, R165.reuse, PT ;  /* 0x000000a5f100920c */ /* 0x080fe20003fa6270 */
[----:B------:R3:W-:Y:S01]  /*5080*/  MUFU.EX2 R197, R23 ;  /* 0x0000001700c57308 */ /* 0x0007e20000000800 */
[----:B------:R-:W-:Y:S01]  /*5090*/  @!P1 FSEL R25, R25, -INF , !P2 ;  /* 0xff80000019199808 */ /* 0x000fe20005000000 */
[----:B------:R-:W-:Y:S01]  /*50a0*/  FFMA.FTZ R27, R190, UR4, R27 ;  /* 0x00000004be1b7c23 */ /* 0x000fe2000801001b */
[-C--:B------:R-:W-:Y:S01]  /*50b0*/  @!P1 ISETP.GE.AND P2, PT, R240, R165.reuse, PT ;  /* 0x000000a5f000920c */ /* 0x080fe20003f46270 */
[C---:B------:R-:W-:Y:S01]  /*50c0*/  FFMA.FTZ R28, R189.reuse, UR4, R28 ;  /* 0x00000004bd1c7c23 */ /* 0x040fe2000801001c */
[----:B------:R-:W-:Y:S01]  /*50d0*/  @!P1 FSEL R26, R26, -INF , !P5 ;  /* 0xff8000001a1a9808 */ /* 0x000fe20006800000 */
[----:B------:R-:W-:Y:S01]  /*50e0*/  FFMA.FTZ R32, R189, UR4, R32 ;  /* 0x00000004bd207c23 */ /* 0x000fe20008010020 */
[-C--:B------:R-:W-:Y:S02]  /*50f0*/  @!P1 ISETP.GE.AND P5, PT, R239, R164.reuse, PT ;  /* 0x000000a4ef00920c */ /* 0x080fe40003fa6270 */
[----:B------:R-:W-:Y:S01]  /*5100*/  @!P1 FSEL R27, R27, -INF , !P2 ;  /* 0xff8000001b1b9808 */ /* 0x000fe20005000000 */
[----:B------:R1:W-:Y:S01]  /*5110*/  MUFU.EX2 R195, R21 ;  /* 0x0000001500c37308 */ /* 0x0003e20000000800 */
[----:B------:R-:W-:Y:S02]  /*5120*/  @!P1 ISETP.GE.AND P2, PT, R238, R164, PT ;  /* 0x000000a4ee00920c */ /* 0x000fe40003f46270 */
[----:B------:R-:W-:Y:S02]  /*5130*/  @!P1 FSEL R28, R28, -INF , !P5 ;  /* 0xff8000001c1c9808 */ /* 0x000fe40006800000 */
[C---:B------:R-:W-:Y:S02]  /*5140*/  @!P1 ISETP.GE.AND P5, PT, R239.reuse, R165, PT ;  /* 0x000000a5ef00920c */ /* 0x040fe40003fa6270 */
[----:B------:R-:W-:Y:S02]  /*5150*/  @!P1 FSEL R32, R32, -INF , !P6 ;  /* 0xff80000020209808 */ /* 0x000fe40007000000 */
[-C--:B------:R-:W-:Y:S02]  /*5160*/  @!P1 ISETP.GE.AND P6, PT, R239, R166.reuse, PT ;  /* 0x000000a6ef00920c */ /* 0x080fe40003fc6270 */
[----:B------:R-:W-:Y:S01]  /*5170*/  @!P1 FSEL R30, R30, -INF , !P5 ;  /* 0xff8000001e1e9808 */ /* 0x000fe20006800000 */
[----:B------:R-:W-:Y:S01]  /*5180*/  FFMA.FTZ R32, R32, c[0x0][0x23c], -R100 ;  /* 0x00008f0020207a23 */ /* 0x000fe20000010864 */
[-C--:B------:R-:W-:Y:S01]  /*5190*/  @!P1 ISETP.GE.AND P5, PT, R246, R163.reuse, PT ;  /* 0x000000a3f600920c */ /* 0x080fe20003fa6270 */
[----:B---3--:R-:W-:Y:S01]  /*51a0*/  IMAD.WIDE.U32 R22, R175, -0x326172a9, RZ ;  /* 0xcd9e8d57af167825 */ /* 0x008fe200078e00ff */
[----:B------:R-:W-:Y:S02]  /*51b0*/  @!P1 FSEL R34, R34, -INF , !P6 ;  /* 0xff80000022229808 */ /* 0x000fe40007000000 */
[----:B------:R-:W-:Y:S02]  /*51c0*/  @!P1 ISETP.GE.AND P6, PT, R248, R163, PT ;  /* 0x000000a3f800920c */ /* 0x000fe40003fc6270 */
[----:B------:R-:W-:Y:S01]  /*51d0*/  LOP3.LUT R20, R109, UR19, R172, 0x96, !PT ;  /* 0x000000136d147c12 */ /* 0x000fe2000f8e96ac */
[----:B------:R-:W-:Y:S04]  /*51e0*/  FFMA.FTZ R34, R34, c[0x0][0x23c], -R10 ;  /* 0x00008f0022227a23 */ /* 0x000fe8000001080a */
[----:B-1----:R-:W-:Y:S04]  /*51f0*/  IMAD.WIDE.U32 R20, R20, -0x2daee0ad, RZ ;  /* 0xd2511f5314147825 */ /* 0x002fe800078e00ff */
[C---:B--2---:R-:W-:Y:S02]  /*5200*/  FMUL.FTZ R4, R187.reuse, 1.4426950216293334961 ;  /* 0x3fb8aa3bbb047820 */ /* 0x044fe40000410000 */
[C---:B----4-:R-:W-:Y:S02]  /*5210*/  FFMA.FTZ R36, R186.reuse, UR4, R36 ;  /* 0x00000004ba247c23 */ /* 0x050fe40008010024 */
[C---:B------:R-:W-:Y:S02]  /*5220*/  FFMA.FTZ R40, R186.reuse, UR4, R40 ;  /* 0x00000004ba287c23 */ /* 0x040fe40008010028 */
[----:B------:R-:W-:Y:S01]  /*5230*/  FFMA.FTZ R42, R186, UR4, R42 ;  /* 0x00000004ba2a7c23 */ /* 0x000fe2000801002a */
[----:B------:R-:W-:Y:S01]  /*5240*/  @!P1 FSEL R36, R36, -INF , !P4 ;  /* 0xff80000024249808 */ /* 0x000fe20006000000 */
[----:B------:R-:W-:Y:S01]  /*5250*/  FFMA.FTZ R38, R186, UR4, R38 ;  /* 0x00000004ba267c23 */ /* 0x000fe20008010026 */
[----:B------:R-:W-:Y:S01]  /*5260*/  @!P1 ISETP.GE.AND P4, PT, R236, R166, PT ;  /* 0x000000a6ec00920c */ /* 0x000fe20003f86270 */
[----:B------:R-:W2:Y:S01]  /*5270*/  LDL R186, [R1+0x30] ;  /* 0x0000300001ba7983 */ /* 0x000ea20000100800 */
[----:B------:R-:W-:Y:S01]  /*5280*/  FFMA.FTZ R31, R188, UR4, R31 ;  /* 0x00000004bc1f7c23 */ /* 0x000fe2000801001f */
[C---:B------:R-:W-:Y:S01]  /*5290*/  FSETP.NEU.FTZ.AND P0, PT, R8.reuse, -INF , PT ;  /* 0xff8000000800780b */ /* 0x040fe20003f1d000 */
[----:B------:R-:W-:Y:S02]  /*52a0*/  FMUL.FTZ R8, R8, 1.4426950216293334961 ;  /* 0x3fb8aa3b08087820 */ /* 0x000fe40000410000 */
[----:B------:R-:W-:Y:S02]  /*52b0*/  FFMA.FTZ R36, R36, c[0x0][0x23c], -R100 ;  /* 0x00008f0024247a23 */ /* 0x000fe40000010864 */
[----:B------:R-:W-:Y:S01]  /*52c0*/  FFMA.FTZ R33, R188, UR4, R33 ;  /* 0x00000004bc217c23 */ /* 0x000fe20008010021 */
[----:B------:R-:W-:Y:S01]  /*52d0*/  FSEL R8, R8, RZ, P0 ;  /* 0x000000ff08087208 */ /* 0x000fe20000000000 */
[----:B------:R-:W-:Y:S01]  /*52e0*/  FFMA.FTZ R29, R188, UR4, R29 ;  /* 0x00000004bc1d7c23 */ /* 0x000fe2000801001d */
[----:B------:R-:W-:Y:S01]  /*52f0*/  FSETP.NEU.FTZ.AND P0, PT, R187, -INF , PT ;  /* 0xff800000bb00780b */ /* 0x000fe20003f1d000 */
[----:B------:R-:W-:Y:S01]  /*5300*/  FFMA.FTZ R37, R185, UR4, R37 ;  /* 0x00000004b9257c23 */ /* 0x000fe20008010025 */
[----:B------:R-:W3:Y:S01]  /*5310*/  LDL R187, [R1+0x28] ;  /* 0x0000280001bb7983 */ /* 0x000ee20000100800 */
[--C-:B------:R-:W-:Y:S01]  /*5320*/  FFMA.FTZ R0, R0, c[0x0][0x23c], -R8.reuse ;  /* 0x00008f0000007a23 */ /* 0x100fe20000010808 */
[----:B------:R-:W-:Y:S01]  /*5330*/  @!P1 FSEL R29, R29, -INF , !P2 ;  /* 0xff8000001d1d9808 */ /* 0x000fe20005000000 */
[----:B------:R-:W-:Y:S01]  /*5340*/  FFMA.FTZ R39, R185, UR4, R39 ;  /* 0x00000004b9277c23 */ /* 0x000fe20008010027 */
[-C--:B------:R-:W-:Y:S01]  /*5350*/  @!P1 ISETP.GE.AND P2, PT, R238, R165.reuse, PT ;  /* 0x000000a5ee00920c */ /* 0x080fe20003f46270 */
[----:B------:R1:W4:Y:S01]  /*5360*/  MUFU.EX2 R216, R0 ;  /* 0x0000000000d87308 */ /* 0x0003220000000800 */
[----:B------:R-:W-:Y:S01]  /*5370*/  @!P1 FSEL R37, R37, -INF , !P3 ;  /* 0xff80000025259808 */ /* 0x000fe20005800000 */
[----:B------:R-:W-:Y:S01]  /*5380*/  FFMA.FTZ R41, R185, UR4, R41 ;  /* 0x00000004b9297c23 */ /* 0x000fe20008010029 */
[-C--:B------:R-:W-:Y:S01]  /*5390*/  @!P1 ISETP.GE.AND P3, PT, R237, R164.reuse, PT ;  /* 0x000000a4ed00920c */ /* 0x080fe20003f66270 */
[----:B------:R-:W-:Y:S01]  /*53a0*/  FFMA.FTZ R43, R185, UR4, R43 ;  /* 0x00000004b92b7c23 */ /* 0x000fe2000801002b */
[----:B------:R-:W-:Y:S01]  /*53b0*/  @!P1 FSEL R39, R39, -INF , !P4 ;  /* 0xff80000027279808 */ /* 0x000fe20006000000 */
[----:B------:R-:W4:Y:S01]  /*53c0*/  LDL R185, [R1+0x2c] ;  /* 0x00002c0001b97983 */ /* 0x000f220000100800 */
[-C--:B------:R-:W-:Y:S01]  /*53d0*/  @!P1 ISETP.GE.AND P4, PT, R236, R164.reuse, PT ;  /* 0x000000a4ec00920c */ /* 0x080fe20003f86270 */
[--C-:B------:R-:W-:Y:S01]  /*53e0*/  FFMA.FTZ R12, R12, c[0x0][0x23c], -R8.reuse ;  /* 0x00008f000c0c7a23 */ /* 0x100fe20000010808 */
[----:B------:R-:W-:Y:S01]  /*53f0*/  @!P1 FSEL R40, R40, -INF , !P3 ;  /* 0xff80000028289808 */ /* 0x000fe20005800000 */
[--C-:B------:R-:W-:Y:S01]  /*5400*/  FFMA.FTZ R9, R9, c[0x0][0x23c], -R8.reuse ;  /* 0x00008f0009097a23 */ /* 0x100fe20000010808 */
[-C--:B------:R-:W-:Y:S01]  /*5410*/  @!P1 ISETP.GE.AND P3, PT, R237, R165.reuse, PT ;  /* 0x000000a5ed00920c */ /* 0x080fe20003f66270 */
[--C-:B------:R-:W-:Y:S01]  /*5420*/  FFMA.FTZ R24, R24, c[0x0][0x23c], -R8.reuse ;  /* 0x00008f0018187a23 */ /* 0x100fe20000010808 */
[----:B------:R-:W-:Y:S01]  /*5430*/  @!P1 FSEL R41, R41, -INF , !P4 ;  /* 0xff80000029299808 */ /* 0x000fe20006000000 */
[--C-:B------:R-:W-:Y:S01]  /*5440*/  FFMA.FTZ R25, R25, c[0x0][0x23c], -R8.reuse ;  /* 0x00008f0019197a23 */ /* 0x100fe20000010808 */
[-C--:B------:R-:W-:Y:S01]  /*5450*/  @!P1 ISETP.GE.AND P4, PT, R236, R165.reuse, PT ;  /* 0x000000a5ec00920c */ /* 0x080fe20003f86270 */
[--C-:B------:R-:W-:Y:S01]  /*5460*/  FFMA.FTZ R28, R28, c[0x0][0x23c], -R8.reuse ;  /* 0x00008f001c1c7a23 */ /* 0x100fe20000010808 */
[----:B------:R-:W-:Y:S01]  /*5470*/  @!P1 FSEL R42, R42, -INF , !P3 ;  /* 0xff8000002a2a9808 */ /* 0x000fe20005800000 */
[----:B------:R-:W-:Y:S01]  /*5480*/  FFMA.FTZ R29, R29, c[0x0][0x23c], -R8 ;  /* 0x00008f001d1d7a23 */ /* 0x000fe20000010808 */
[-C--:B------:R-:W-:Y:S01]  /*5490*/  @!P1 ISETP.GE.AND P3, PT, R246, R164.reuse, PT ;  /* 0x000000a4f600920c */ /* 0x080fe20003f66270 */
[----:B------:R-:W-:Y:S01]  /*54a0*/  FFMA.FTZ R37, R37, c[0x0][0x23c], -R100 ;  /* 0x00008f0025257a23 */ /* 0x000fe20000010864 */
[----:B------:R-:W-:Y:S01]  /*54b0*/  @!P1 FSEL R43, R43, -INF , !P4 ;  /* 0xff8000002b2b9808 */ /* 0x000fe20006000000 */
[--C-:B------:R-:W-:Y:S01]  /*54c0*/  FFMA.FTZ R40, R40, c[0x0][0x23c], -R8.reuse ;  /* 0x00008f0028287a23 */ /* 0x100fe20000010808 */
[-C--:B------:R-:W-:Y:S01]  /*54d0*/  @!P1 ISETP.GE.AND P4, PT, R245, R164.reuse, PT ;  /* 0x000000a4f500920c */ /* 0x080fe20003f86270 */
[----:B------:R-:W-:Y:S01]  /*54e0*/  FFMA.FTZ R41, R41, c[0x0][0x23c], -R8 ;  /* 0x00008f0029297a23 */ /* 0x000fe20000010808 */
[----:B-1----:R-:W-:Y:S01]  /*54f0*/  FSEL R0, R4, RZ, P0 ;  /* 0x000000ff04007208 */ /* 0x002fe20000000000 */
[----:B------:R-:W-:Y:S01]  /*5500*/  FFMA.FTZ R39, R39, c[0x0][0x23c], -R10 ;  /* 0x00008f0027277a23 */ /* 0x000fe2000001080a */
[----:B------:R-:W-:Y:S01]  /*5510*/  @!P1 ISETP.GE.AND P0, PT, R244, R165, PT ;  /* 0x000000a5f400920c */ /* 0x000fe20003f06270 */
[----:B------:R-:W1:Y:S01]  /*5520*/  LDSM.16.M88.4 R4, [R150+0x6c00] ;  /* 0x006c00009604783b */ /* 0x000e620000000200 */
[----:B------:R-:W-:Y:S01]  /*5530*/  @!P1 FSEL R31, R31, -INF , !P2 ;  /* 0xff8000001f1f9808 */ /* 0x000fe20005000000 */
[--C-:B------:R-:W-:Y:S01]  /*5540*/  FFMA.FTZ R14, R14, c[0x0][0x23c], -R0.reuse ;  /* 0x00008f000e0e7a23 */ /* 0x100fe20000010800 */
[----:B------:R-:W-:Y:S01]  /*5550*/  @!P1 FSEL R11, R11, -INF , !P0 ;  /* 0xff8000000b0b9808 */ /* 0x000fe20004000000 */
[--C-:B------:R-:W-:Y:S01]  /*5560*/  FFMA.FTZ R26, R26, c[0x0][0x23c], -R0.reuse ;  /* 0x00008f001a1a7a23 */ /* 0x100fe20000010800 */
[----:B------:R-:W-:Y:S01]  /*5570*/  @!P1 ISETP.GE.AND P0, PT, R242, R164, PT ;  /* 0x000000a4f200920c */ /* 0x000fe20003f06270 */
[--C-:B------:R-:W-:Y:S01]  /*5580*/  FFMA.FTZ R27, R27, c[0x0][0x23c], -R0.reuse ;  /* 0x00008f001b1b7a23 */ /* 0x100fe20000010800 */
[----:B------:R-:W-:Y:S01]  /*5590*/  @!P1 ISETP.GE.AND P2, PT, R245, R163, PT ;  /* 0x000000a3f500920c */ /* 0x000fe20003f46270 */
[--C-:B------:R-:W-:Y:S01]  /*55a0*/  FFMA.FTZ R11, R11, c[0x0][0x23c], -R0.reuse ;  /* 0x00008f000b0b7a23 */ /* 0x100fe20000010800 */
[----:B------:R-:W-:Y:S01]  /*55b0*/  @!P1 FSEL R13, R13, -INF , !P0 ;  /* 0xff8000000d0d9808 */ /* 0x000fe20004000000 */
[--C-:B------:R-:W-:Y:S01]  /*55c0*/  FFMA.FTZ R30, R30, c[0x0][0x23c], -R0.reuse ;  /* 0x00008f001e1e7a23 */ /* 0x100fe20000010800 */
[----:B------:R-:W-:Y:S01]  /*55d0*/  @!P1 ISETP.GE.AND P0, PT, R242, R165, PT ;  /* 0x000000a5f200920c */ /* 0x000fe20003f06270 */
[----:B------:R-:W-:Y:S01]  /*55e0*/  FFMA.FTZ R31, R31, c[0x0][0x23c], -R0 ;  /* 0x00008f001f1f7a23 */ /* 0x000fe20000010800 */
[----:B------:R-:W-:Y:S01]  /*55f0*/  MUFU.EX2 R194, R29 ;  /* 0x0000001d00c27308 */ /* 0x000fe20000000800 */
[----:B------:R-:W-:Y:S01]  /*5600*/  FFMA.FTZ R13, R13, c[0x0][0x23c], -R8 ;  /* 0x00008f000d0d7a23 */ /* 0x000fe20000010808 */
[----:B------:R-:W-:Y:S01]  /*5610*/  @!P1 FSEL R15, R15, -INF , !P0 ;  /* 0xff8000000f0f9808 */ /* 0x000fe20004000000 */
[----:B------:R-:W-:Y:S01]  /*5620*/  FFMA.FTZ R101, R101, c[0x0][0x23c], -R0 ;  /* 0x00008f0065657a23 */ /* 0x000fe20000010800 */
[----:B------:R-:W-:Y:S01]  /*5630*/  @!P1 ISETP.GE.AND P0, PT, R238, R163, PT ;  /* 0x000000a3ee00920c */ /* 0x000fe20003f06270 */
[----:B------:R-:W-:Y:S02]  /*5640*/  FFMA.FTZ R35, R188, UR4, R35 ;  /* 0x00000004bc237c23 */ /* 0x000fe40008010023 */
[----:B------:R-:W-:Y:S01]  /*5650*/  FFMA.FTZ R44, R103, UR4, R44 ;  /* 0x00000004672c7c23 */ /* 0x000fe2000801002c */
[----:B------:R-:W-:Y:S01]  /*5660*/  @!P1 FSEL R33, R33, -INF , !P0 ;  /* 0xff80000021219808 */ /* 0x000fe20004000000 */
[----:B------:R-:W-:Y:S01]  /*5670*/  FFMA.FTZ R45, R102, UR4, R45 ;  /* 0x00000004662d7c23 */ /* 0x000fe2000801002d */
[-C--:B------:R-:W-:Y:S01]  /*5680*/  @!P1 ISETP.GE.AND P0, PT, R238, R166.reuse, PT ;  /* 0x000000a6ee00920c */ /* 0x080fe20003f06270 */
[----:B------:R-:W-:Y:S01]  /*5690*/  FFMA.FTZ R46, R103, UR4, R46 ;  /* 0x00000004672e7c23 */ /* 0x000fe2000801002e */
[----:B------:R-:W-:Y:S01]  /*56a0*/  @!P1 FSEL R44, R44, -INF , !P3 ;  /* 0xff8000002c2c9808 */ /* 0x000fe20005800000 */
[----:B------:R-:W-:Y:S01]  /*56b0*/  FFMA.FTZ R47, R102, UR4, R47 ;  /* 0x00000004662f7c23 */ /* 0x000fe2000801002f */
[-C--:B------:R-:W-:Y:S01]  /*56c0*/  @!P1 ISETP.GE.AND P3, PT, R246, R165.reuse, PT ;  /* 0x000000a5f600920c */ /* 0x080fe20003f66270 */
[----:B------:R-:W-:Y:S01]  /*56d0*/  MUFU.EX2 R219, R101 ;  /* 0x0000006500db7308 */ /* 0x000fe20000000800 */
[----:B------:R-:W-:Y:S01]  /*56e0*/  @!P1 FSEL R35, R35, -INF , !P0 ;  /* 0xff80000023239808 */ /* 0x000fe20004000000 */
[----:B------:R-:W-:Y:S01]  /*56f0*/  FFMA.FTZ R15, R15, c[0x0][0x23c], -R0 ;  /* 0x00008f000f0f7a23 */ /* 0x000fe20000010800 */
[-C--:B------:R-:W-:Y:S01]  /*5700*/  @!P1 ISETP.GE.AND P0, PT, R237, R166.reuse, PT ;  /* 0x000000a6ed00920c */ /* 0x080fe20003f06270 */
[----:B------:R-:W-:Y:S01]  /*5710*/  FFMA.FTZ R33, R33, c[0x0][0x23c], -R100 ;  /* 0x00008f0021217a23 */ /* 0x000fe20000010864 */
[----:B------:R-:W-:Y:S01]  /*5720*/  @!P1 FSEL R45, R45, -INF , !P4 ;  /* 0xff8000002d2d9808 */ /* 0x000fe20006000000 */
[----:B------:R-:W-:Y:S01]  /*5730*/  FFMA.FTZ R35, R35, c[0x0][0x23c], -R10 ;  /* 0x00008f0023237a23 */ /* 0x000fe2000001080a */
[----:B------:R-:W-:Y:S01]  /*5740*/  @!P1 ISETP.GE.AND P4, PT, R245, R165, PT ;  /* 0x000000a5f500920c */ /* 0x000fe20003f86270 */
[--C-:B------:R-:W-:Y:S01]  /*5750*/  FFMA.FTZ R42, R42, c[0x0][0x23c], -R0.reuse ;  /* 0x00008f002a2a7a23 */ /* 0x100fe20000010800 */
[----:B------:R-:W-:Y:S01]  /*5760*/  @!P1 FSEL R38, R38, -INF , !P0 ;  /* 0xff80000026269808 */ /* 0x000fe20004000000 */
[----:B------:R-:W-:Y:S01]  /*5770*/  FFMA.FTZ R43, R43, c[0x0][0x23c], -R0 ;  /* 0x00008f002b2b7a23 */ /* 0x000fe20000010800 */
[-C--:B------:R-:W-:Y:S01]  /*5780*/  @!P1 ISETP.GE.AND P0, PT, R247, R163.reuse, PT ;  /* 0x000000a3f700920c */ /* 0x080fe20003f06270 */
[-C--:B-1----:R-:W-:Y:S01]  /*5790*/  HMMA.16816.F32 R52, R104, R4.reuse, R52 ;  /* 0x000000046834723c */ /* 0x082fe20000001834 */
[----:B------:R-:W-:Y:S01]  /*57a0*/  @!P1 FSEL R46, R46, -INF , !P3 ;  /* 0xff8000002e2e9808 */ /* 0x000fe20005800000 */
[----:B------:R-:W-:Y:S01]  /*57b0*/  FFMA.FTZ R38, R38, c[0x0][0x23c], -R10 ;  /* 0x00008f0026267a23 */ /* 0x000fe2000001080a */
[-C--:B------:R-:W-:Y:S01]  /*57c0*/  @!P1 ISETP.GE.AND P3, PT, R250, R163.reuse, PT ;  /* 0x000000a3fa00920c */ /* 0x080fe20003f66270 */
[----:B------:R-:W-:Y:S01]  /*57d0*/  FFMA.FTZ R44, R44, c[0x0][0x23c], -R8 ;  /* 0x00008f002c2c7a23 */ /* 0x000fe20000010808 */
[----:B------:R-:W-:Y:S01]  /*57e0*/  @!P1 FSEL R47, R47, -INF , !P4 ;  /* 0xff8000002f2f9808 */ /* 0x000fe20006000000 */
[----:B------:R-:W-:Y:S01]  /*57f0*/  FFMA.FTZ R46, R46, c[0x0][0x23c], -R0 ;  /* 0x00008f002e2e7a23 */ /* 0x000fe20000010800 */
[----:B------:R-:W-:Y:S01]  /*5800*/  @!P1 ISETP.GE.AND P4, PT, R249, R163, PT ;  /* 0x000000a3f900920c */ /* 0x000fe20003f86270 */
[----:B------:R-:W-:Y:S01]  /*5810*/  MUFU.EX2 R217, R14 ;  /* 0x0000000e00d97308 */ /* 0x000fe20000000800 */
[----:B------:R-:W4:Y:S01]  /*5820*/  LDL R163, [R1+0x34] ;  /* 0x0000340001a37983 */ /* 0x000f220000100800 */
[C---:B------:R-:W-:Y:S02]  /*5830*/  HMMA.16816.F32 R56, R112.reuse, R4, R56 ;  /* 0x000000047038723c */ /* 0x040fe40000001838 */
[C---:B------:R-:W-:Y:S02]  /*5840*/  FFMA.FTZ R48, R103.reuse, UR4, R48 ;  /* 0x0000000467307c23 */ /* 0x040fe40008010030 */
[----:B------:R-:W-:Y:S02]  /*5850*/  FFMA.FTZ R49, R102, UR4, R49 ;  /* 0x0000000466317c23 */ /* 0x000fe40008010031 */
[----:B------:R-:W-:Y:S01]  /*5860*/  FFMA.FTZ R50, R103, UR4, R50 ;  /* 0x0000000467327c23 */ /* 0x000fe20008010032 */
[----:B------:R-:W-:Y:S01]  /*5870*/  @!P1 FSEL R48, R48, -INF , !P5 ;  /* 0xff80000030309808 */ /* 0x000fe20006800000 */
[----:B------:R1:W-:Y:S01]  /*5880*/  MUFU.EX2 R218, R15 ;  /* 0x0000000f00da7308 */ /* 0x0003e20000000800 */
[-C--:B------:R-:W-:Y:S01]  /*5890*/  @!P1 ISETP.GE.AND P5, PT, R246, R166.reuse, PT ;  /* 0x000000a6f600920c */ /* 0x080fe20003fa6270 */
[-C--:B------:R-:W-:Y:S02]  /*58a0*/  HMMA.16816.F32 R60, R112, R6.reuse, R60 ;  /* 0x00000006703c723c */ /* 0x080fe4000000183c */
[----:B------:R-:W-:Y:S01]  /*58b0*/  @!P1 FSEL R49, R49, -INF , !P2 ;  /* 0xff80000031319808 */ /* 0x000fe20005000000 */
[----:B------:R-:W-:Y:S01]  /*58c0*/  FFMA.FTZ R51, R102, UR4, R51 ;  /* 0x0000000466337c23 */ /* 0x000fe20008010033 */
[-C--:B------:R-:W-:Y:S01]  /*58d0*/  @!P1 ISETP.GE.AND P2, PT, R245, R166.reuse, PT ;  /* 0x000000a6f500920c */ /* 0x080fe20003f46270 */
[----:B------:R-:W-:Y:S01]  /*58e0*/  IMAD.WIDE.U32 R102, R184, -0x2daee0ad, RZ ;  /* 0xd2511f53b8667825 */ /* 0x000fe200078e00ff */
[----:B------:R-:W-:Y:S02]  /*58f0*/  @!P1 FSEL R50, R50, -INF , !P5 ;  /* 0xff80000032329808 */ /* 0x000fe40006800000 */
[----:B------:R-:W-:Y:S01]  /*5900*/  LOP3.LUT R112, R23, UR17, R18, 0x96, !PT ;  /* 0x0000001117707c12 */ /* 0x000fe2000f8e9612 */
[----:B------:R1:W-:Y:S01]  /*5910*/  MUFU.EX2 R212, R12 ;  /* 0x0000000c00d47308 */ /* 0x0003e20000000800 */
[-C--:B------:R-:W-:Y:S01]  /*5920*/  @!P1 ISETP.GE.AND P5, PT, R248, R166.reuse, PT ;  /* 0x000000a6f800920c */ /* 0x080fe20003fa6270 */
[----:B------:R-:W-:Y:S01]  /*5930*/  HMMA.16816.F32 R64, R104, R6, R64 ;  /* 0x000000066840723c */ /* 0x000fe20000001840 */
[----:B------:R-:W-:Y:S01]  /*5940*/  @!P1 FSEL R51, R51, -INF , !P2 ;  /* 0xff80000033339808 */ /* 0x000fe20005000000 */
[----:B------:R-:W-:Y:S01]  /*5950*/  IMAD.WIDE.U32 R4, R169, -0x326172a9, RZ ;  /* 0xcd9e8d57a9047825 */ /* 0x000fe200078e00ff */
[----:B------:R-:W-:Y:S03]  /*5960*/  @!P1 ISETP.GE.AND P2, PT, R247, R166, PT ;  /* 0x000000a6f700920c */ /* 0x000fe60003f46270 */
[----:B------:R-:W-:Y:S01]  /*5970*/  IMAD.WIDE.U32 R112, R112, -0x2daee0ad, RZ ;  /* 0xd2511f5370707825 */ /* 0x000fe200078e00ff */
[--C-:B------:R-:W-:Y:S01]  /*5980*/  LOP3.LUT R16, R5, UR19, R174.reuse, 0x96, !PT ;  /* 0x0000001305107c12 */ /* 0x100fe2000f8e96ae */
[----:B------:R1:W1:Y:S01]  /*5990*/  MUFU.EX2 R215, R9 ;  /* 0x0000000900d77308 */ /* 0x0002620000000800 */
[----:B------:R-:W-:Y:S03]  /*59a0*/  LOP3.LUT R174, R19, UR19, R174, 0x96, !PT ;  /* 0x0000001313ae7c12 */ /* 0x000fe6000f8e96ae */
[----:B-1----:R-:W-:Y:S04]  /*59b0*/  IMAD.WIDE.U32 R14, R167, -0x326172a9, RZ ;  /* 0xcd9e8d57a70e7825 */ /* 0x002fe800078e00ff */
[----:B------:R-:W-:Y:S02]  /*59c0*/  FFMA.FTZ R47, R47, c[0x0][0x23c], -R0 ;  /* 0x00008f002f2f7a23 */ /* 0x000fe40000010800 */
[----:B------:R1:W1:Y:S01]  /*59d0*/  MUFU.EX2 R220, R11 ;  /* 0x0000000b00dc7308 */ /* 0x0002620000000800 */
[----:B------:R-:W-:Y:S02]  /*59e0*/  FFMA.FTZ R48, R48, c[0x0][0x23c], -R100 ;  /* 0x00008f0030307a23 */ /* 0x000fe40000010864 */
[----:B------:R-:W-:Y:S01]  /*59f0*/  FFMA.FTZ R50, R50, c[0x0][0x23c], -R10 ;  /* 0x00008f0032327a23 */ /* 0x000fe2000001080a */
[----:B------:R-:W-:Y:S01]  /*5a00*/  LOP3.LUT R12, R15, UR19, R172, 0x96, !PT ;  /* 0x000000130f0c7c12 */ /* 0x000fe2000f8e96ac */
[----:B------:R-:W-:Y:S02]  /*5a10*/  FFMA.FTZ R49, R49, c[0x0][0x23c], -R100 ;  /* 0x00008f0031317a23 */ /* 0x000fe40000010864 */
[----:B------:R-:W-:Y:S02]  /*5a20*/  FFMA.FTZ R45, R45, c[0x0][0x23c], -R8 ;  /* 0x00008f002d2d7a23 */ /* 0x000fe40000010808 */
[----:B------:R-:W-:Y:S01]  /*5a30*/  FFMA.FTZ R51, R51, c[0x0][0x23c], -R10 ;  /* 0x00008f0033337a23 */ /* 0x000fe2000001080a */
[----:B------:R1:W1:Y:S01]  /*5a40*/  MUFU.EX2 R211, R13 ;  /* 0x0000000d00d37308 */ /* 0x0002620000000800 */
[----:B------:R-:W-:Y:S01]  /*5a50*/  IMAD.WIDE.U32 R16, R16, -0x2daee0ad, RZ ;  /* 0xd2511f5310107825 */ /* 0x000fe200078e00ff */
[----:B------:R-:W-:Y:S04]  /*5a60*/  LOP3.LUT R9, R111, UR18, R176, 0x96, !PT ;  /* 0x000000126f097c12 */ /* 0x000fe8000f8e96b0 */
[----:B------:R-:W-:Y:S01]  /*5a70*/  LOP3.LUT R17, R17, UR16, R180, 0x96, !PT ;  /* 0x0000001011117c12 */ /* 0x000fe2000f8e96b4 */
[----:B------:R-:W-:Y:S03]  /*5a80*/  IMAD.WIDE.U32 R18, R9, -0x326172a9, RZ ;  /* 0xcd9e8d5709127825 */ /* 0x000fe600078e00ff */
[----:B------:R-:W-:Y:S01]  /*5a90*/  MUFU.EX2 R204, R24 ;  /* 0x0000001800cc7308 */ /* 0x000fe20000000800 */
[----:B-1----:R-:W-:Y:S02]  /*5aa0*/  LOP3.LUT R11, R103, UR18, R178, 0x96, !PT ;  /* 0x00000012670b7c12 */ /* 0x002fe4000f8e96b2 */
[----:B------:R-:W-:Y:S07]  /*5ab0*/  LOP3.LUT R111, R19, UR17, R108, 0x96, !PT ;  /* 0x00000011136f7c12 */ /* 0x000fee000f8e966c */
[----:B------:R1:W-:Y:S01]  /*5ac0*/  MUFU.EX2 R203, R25 ;  /* 0x0000001900cb7308 */ /* 0x0003e20000000800 */
[----:B------:R-:W-:Y:S05]  /*5ad0*/  IMAD.WIDE.U32 R12, R12, -0x2daee0ad, RZ ;  /* 0xd2511f530c0c7825 */ /* 0x000fea00078e00ff */
[----:B------:R-:W-:Y:S04]  /*5ae0*/  LOP3.LUT R109, R13, UR16, R102, 0x96, !PT ;  /* 0x000000100d6d7c12 */ /* 0x000fe8000f8e9666 */
[----:B------:R1:W-:Y:S01]  /*5af0*/  MUFU.EX2 R208, R26 ;  /* 0x0000001a00d07308 */ /* 0x0003e20000000800 */
[----:B------:R-:W-:Y:S09]  /*5b00*/  IMAD.WIDE.U32 R108, R109, -0x326172a9, RZ ;  /* 0xcd9e8d576d6c7825 */ /* 0x000ff200078e00ff */
[----:B------:R1:W-:Y:S02]  /*5b10*/  MUFU.EX2 R207, R27 ;  /* 0x0000001b00cf7308 */ /* 0x0003e40000000800 */
[----:B-1----:R-:W-:Y:S05]  /*5b20*/  IMAD.WIDE.U32 R24, R171, -0x326172a9, RZ ;  /* 0xcd9e8d57ab187825 */ /* 0x002fea00078e00ff */
[----:B------:R-:W-:Y:S03]  /*5b30*/  LOP3.LUT R103, R25, UR17, R4, 0x96, !PT ;  /* 0x0000001119677c12 */ /* 0x000fe6000f8e9604 */
[----:B------:R1:W-:Y:S01]  /*5b40*/  MUFU.EX2 R196, R28 ;  /* 0x0000001c00c47308 */ /* 0x0003e20000000800 */
[----:B------:R-:W-:Y:S04]  /*5b50*/  IMAD.WIDE.U32 R4, R11, -0x326172a9, RZ ;  /* 0xcd9e8d570b047825 */ /* 0x000fe800078e00ff */
[----:B------:R-:W-:Y:S01]  /*5b60*/  IMAD.WIDE.U32 R102, R103, -0x2daee0ad, RZ ;  /* 0xd2511f5367667825 */ /* 0x000fe200078e00ff */
[----:B------:R-:W-:Y:S02]  /*5b70*/  LOP3.LUT R26, R5, UR17, R14, 0x96, !PT ;  /* 0x00000011051a7c12 */ /* 0x000fe4000f8e960e */
[----:B------:R-:W-:Y:S01]  /*5b80*/  LOP3.LUT R4, R109, UR15, R4, 0x96, !PT ;  /* 0x0000000f6d047c12 */ /* 0x000fe2000f8e9604 */
[----:B------:R-:W-:Y:S01]  /*5b90*/  IMAD.WIDE.U32 R14, R174, -0x2daee0ad, RZ ;  /* 0xd2511f53ae0e7825 */ /* 0x000fe200078e00ff */
[----:B------:R-:W-:Y:S01]  /*5ba0*/  LOP3.LUT R13, R103, UR14, R16, 0x96, !PT ;  /* 0x0000000e670d7c12 */ /* 0x000fe2000f8e9610 */
[----:B------:R1:W-:Y:S02]  /*5bb0*/  MUFU.EX2 R202, R30 ;  /* 0x0000001e00ca7308 */ /* 0x0003e40000000800 */
[----:B------:R-:W-:Y:S01]  /*5bc0*/  IMAD.WIDE.U32 R4, R4, -0x2daee0ad, RZ ;  /* 0xd2511f5304047825 */ /* 0x000fe200078e00ff */
[----:B------:R-:W-:Y:S03]  /*5bd0*/  LOP3.LUT R25, R15, UR16, R182, 0x96, !PT ;  /* 0x000000100f197c12 */ /* 0x000fe6000f8e96b6 */
[----:B------:R-:W-:Y:S01]  /*5be0*/  IMAD.WIDE.U32 R16, R17, -0x326172a9, RZ ;  /* 0xcd9e8d5711107825 */ /* 0x000fe200078e00ff */
[----:B------:R-:W-:Y:S03]  /*5bf0*/  SHF.R.U32.HI R23, RZ, 0x18, R4 ;  /* 0x00000018ff177819 */ /* 0x000fe60000011604 */
[----:B------:R1:W-:Y:S01]  /*5c00*/  MUFU.EX2 R199, R31 ;  /* 0x0000001f00c77308 */ /* 0x0003e20000000800 */
[----:B------:R-:W-:Y:S01]  /*5c10*/  LOP3.LUT R15, R17, UR15, R24, 0x96, !PT ;  /* 0x0000000f110f7c12 */ /* 0x000fe2000f8e9618 */
[----:B------:R-:W-:Y:S01]  /*5c20*/  IMAD.WIDE.U32 R26, R26, -0x2daee0ad, RZ ;  /* 0xd2511f531a1a7825 */ /* 0x000fe200078e00ff */
[----:B-1----:R-:W-:Y:S02]  /*5c30*/  LOP3.LUT R28, R21, UR16, R110, 0x96, !PT ;  /* 0x00000010151c7c12 */ /* 0x002fe4000f8e966e */
[----:B------:R-:W-:Y:S01]  /*5c40*/  LOP3.LUT R17, R113, UR14, R14, 0x96, !PT ;  /* 0x0000000e71117c12 */ /* 0x000fe2000f8e960e */
[----:B------:R-:W-:Y:S01]  /*5c50*/  IMAD.WIDE.U32 R24, R25, -0x326172a9, RZ ;  /* 0xcd9e8d5719187825 */ /* 0x000fe200078e00ff */
[----:B------:R-:W-:Y:S03]  /*5c60*/  LOP3.LUT R21, R27, UR14, R12, 0x96, !PT ;  /* 0x0000000e1b157c12 */ /* 0x000fe6000f8e960c */
[----:B------:R1:W-:Y:S01]  /*5c70*/  MUFU.EX2 R188, R32 ;  /* 0x0000002000bc7308 */ /* 0x0003e20000000800 */
[----:B------:R-:W-:Y:S01]  /*5c80*/  LOP3.LUT R103, R25, UR15, R22, 0x96, !PT ;  /* 0x0000000f19677c12 */ /* 0x000fe2000f8e9616 */
[----:B------:R-:W-:Y:S01]  /*5c90*/  IMAD.WIDE.U32 R12, R13, -0x326172a9, RZ ;  /* 0xcd9e8d570d0c7825 */ /* 0x000fe200078e00ff */
[C---:B------:R-:W-:Y:S02]  /*5ca0*/  LOP3.LUT R22, R4.reuse, 0xff, RZ, 0xc0, !PT ;  /* 0x000000ff04167812 */ /* 0x040fe400078ec0ff */
[----:B------:R-:W-:Y:S01]  /*5cb0*/  LOP3.LUT R30, R4, 0xffff, RZ, 0xc0, !PT ;  /* 0x0000ffff041e7812 */ /* 0x000fe200078ec0ff */
[----:B------:R-:W-:Y:S01]  /*5cc0*/  IMAD.WIDE.U32 R110, R111, -0x2daee0ad, RZ ;  /* 0xd2511f536f6e7825 */ /* 0x000fe200078e00ff */
[----:B------:R-:W-:Y:S02]  /*5cd0*/  LOP3.LUT R9, R13, UR13, R16, 0x96, !PT ;  /* 0x0000000d0d097c12 */ /* 0x000fe4000f8e9610 */
[----:B------:R-:W-:Y:S01]  /*5ce0*/  LOP3.LUT R16, R5, UR12, R26, 0x96, !PT ;  /* 0x0000000c05107c12 */ /* 0x000fe2000f8e961a */
[----:B------:R-:W-:Y:S01]  /*5cf0*/  IMAD.WIDE.U32 R6, R17, -0x326172a9, RZ ;  /* 0xcd9e8d5711067825 */ /* 0x000fe200078e00ff */
[----:B------:R-:W-:Y:S01]  /*5d00*/  LOP3.LUT R101, R111, UR14, R20, 0x96, !PT ;  /* 0x0000000e6f657c12 */ /* 0x000fe2000f8e9614 */
[----:B------:R-:W-:Y:S01]  /*5d10*/  MUFU.EX2 R179, R38 ;  /* 0x0000002600b37308 */ /* 0x000fe20000000800 */
[----:B------:R-:W-:Y:S01]  /*5d20*/  SHF.R.U32.HI R19, RZ, 0x18, R12 ;  /* 0x00000018ff137819 */ /* 0x000fe2000001160c */
[----:B------:R-:W-:Y:S01]  /*5d30*/  IMAD.WIDE.U32 R28, R28, -0x326172a9, RZ ;  /* 0xcd9e8d571c1c7825 */ /* 0x000fe200078e00ff */
[----:B------:R-:W-:Y:S02]  /*5d40*/  SHF.R.U32.HI R31, RZ, 0x10, R4 ;  /* 0x00000010ff1f7819 */ /* 0x000fe40000011604 */
[C---:B------:R-:W-:Y:S01]  /*5d50*/  LOP3.LUT R25, R12.reuse, 0xffff, RZ, 0xc0, !PT ;  /* 0x0000ffff0c197812 */ /* 0x040fe200078ec0ff */
[----:B------:R-:W-:Y:S01]  /*5d60*/  IMAD.WIDE.U32 R14, R15, -0x2daee0ad, RZ ;  /* 0xd2511f530f0e7825 */ /* 0x000fe200078e00ff */
[----:B------:R-:W-:Y:S02]  /*5d70*/  LOP3.LUT R109, R29, UR15, R18, 0x96, !PT ;  /* 0x0000000f1d6d7c12 */ /* 0x000fe4000f8e9612 */
[----:B------:R-:W-:Y:S01]  /*5d80*/  LOP3.LUT R18, R12, 0xff, RZ, 0xc0, !PT ;  /* 0x000000ff0c127812 */ /* 0x000fe200078ec0ff */
[----:B------:R-:W-:Y:S01]  /*5d90*/  IMAD.WIDE.U32 R4, R21, -0x326172a9, RZ ;  /* 0xcd9e8d5715047825 */ /* 0x000fe200078e00ff */
[----:B------:R-:W-:Y:S01]  /*5da0*/  LOP3.LUT R11, R15, UR12, R102, 0x96, !PT ;  /* 0x0000000c0f0b7c12 */ /* 0x000fe2000f8e9666 */
[----:B------:R-:W2:Y:S01]  /*5db0*/  MUFU.EX2 R184, R35 ;  /* 0x0000002300b87308 */ /* 0x000ea20000000800 */
[----:B------:R-:W-:Y:S02]  /*5dc0*/  SHF.R.U32.HI R27, RZ, 0x10, R12 ;  /* 0x00000010ff1b7819 */ /* 0x000fe4000001160c */
[----:B------:R-:W-:Y:S02]  /*5dd0*/  SHF.R.U32.HI R102, RZ, 0x10, R6 ;  /* 0x00000010ff667819 */ /* 0x000fe40000011606 */
[C---:B------:R-:W-:Y:S02]  /*5de0*/  LOP3.LUT R20, R14.reuse, 0xff, RZ, 0xc0, !PT ;  /* 0x000000ff0e147812 */ /* 0x040fe400078ec0ff */
[----:B------:R-:W-:Y:S02]  /*5df0*/  SHF.R.U32.HI R26, RZ, 0x18, R14 ;  /* 0x00000018ff1a7819 */ /* 0x000fe4000001160e */
[----:B------:R-:W-:Y:S01]  /*5e00*/  LOP3.LUT R29, R14, 0xffff, RZ, 0xc0, !PT ;  /* 0x0000ffff0e1d7812 */ /* 0x000fe200078ec0ff */
[----:B------:R-:W-:Y:S01]  /*5e10*/  MUFU.EX2 R181, R37 ;  /* 0x0000002500b57308 */ /* 0x000fe20000000800 */
[----:B------:R-:W-:Y:S02]  /*5e20*/  SHF.R.U32.HI R15, RZ, 0x10, R4 ;  /* 0x00000010ff0f7819 */ /* 0x000fe40000011604 */
[----:B-1----:R-:W-:Y:S02]  /*5e30*/  SHF.R.U32.HI R32, RZ, 0x10, R14 ;  /* 0x00000010ff207819 */ /* 0x002fe4000001160e */
[----:B------:R-:W-:Y:S02]  /*5e40*/  LOP3.LUT R13, R7, UR13, R24, 0x96, !PT ;  /* 0x0000000d070d7c12 */ /* 0x000fe4000f8e9618 */
[----:B------:R-:W-:Y:S02]  /*5e50*/  LOP3.LUT R21, R6, 0xff, RZ, 0xc0, !PT ;  /* 0x000000ff06157812 */ /* 0x000fe400078ec0ff */
[----:B------:R-:W-:Y:S01]  /*5e60*/  SHF.R.U32.HI R24, RZ, 0x18, R6 ;  /* 0x00000018ff187819 */ /* 0x000fe20000011606 */
[----:B------:R-:W1:Y:S01]  /*5e70*/  MUFU.EX2 R175, R48 ;  /* 0x0000003000af7308 */ /* 0x000e620000000800 */
[C---:B------:R-:W-:Y:S02]  /*5e80*/  LOP3.LUT R12, R4.reuse, 0xffff, RZ, 0xc0, !PT ;  /* 0x0000ffff040c7812 */ /* 0x040fe400078ec0ff */
[----:B------:R-:W-:Y:S02]  /*5e90*/  LOP3.LUT R17, R4, 0xff, RZ, 0xc0, !PT ;  /* 0x000000ff04117812 */ /* 0x000fe400078ec0ff */
[----:B------:R-:W-:Y:S02]  /*5ea0*/  SHF.R.U32.HI R14, RZ, 0x18, R4 ;  /* 0x00000018ff0e7819 */ /* 0x000fe40000011604 */
[----:B------:R-:W-:Y:S03]  /*5eb0*/  LOP3.LUT R4, R9, 0xff, RZ, 0xc0, !PT ;  /* 0x000000ff09047812 */ /* 0x000fe600078ec0ff */
[----:B------:R-:W-:Y:S10]  /*5ec0*/  MUFU.EX2 R182, R36 ;  /* 0x0000002400b67308 */ /* 0x000ff40000000800 */
[----:B------:R-:W-:Y:S10]  /*5ed0*/  MUFU.EX2 R192, R42 ;  /* 0x0000002a00c07308 */ /* 0x000ff40000000800 */
[----:B------:R-:W-:Y:S01]  /*5ee0*/  MUFU.EX2 R183, R41 ;  /* 0x0000002900b77308 */ /* 0x000fe20000000800 */
[C---:B--2---:R-:W-:Y:S02]  /*5ef0*/  FFMA.FTZ R64, R186.reuse, UR4, R64 ;  /* 0x00000004ba407c23 */ /* 0x044fe40008010040 */
[C---:B------:R-:W-:Y:S02]  /*5f00*/  FFMA.FTZ R60, R186.reuse, UR4, R60 ;  /* 0x00000004ba3c7c23 */ /* 0x040fe4000801003c */
[----:B------:R-:W-:Y:S01]  /*5f10*/  FFMA.FTZ R66, R186, UR4, R66 ;  /* 0x00000004ba427c23 */ /* 0x000fe20008010042 */
[----:B------:R-:W-:Y:S01]  /*5f20*/  @!P1 FSEL R64, R64, -INF , !P3 ;  /* 0xff80000040409808 */ /* 0x000fe20005800000 */
[----:B------:R-:W-:Y:S01]  /*5f30*/  FFMA.FTZ R62, R186, UR4, R62 ;  /* 0x00000004ba3e7c23 */ /* 0x000fe2000801003e */
[----:B------:R-:W-:Y:S02]  /*5f40*/  ISETP.LE.U32.AND P3, PT, R4, UR5, PT ;  /* 0x0000000504007c0c */ /* 0x000fe4000bf63070 */
[----:B------:R-:W-:Y:S01]  /*5f50*/  SHF.R.U32.HI R4, RZ, 0x18, R9 ;  /* 0x00000018ff047819 */ /* 0x000fe20000011609 */
[----:B------:R-:W-:Y:S01]  /*5f60*/  MUFU.EX2 R186, R40 ;  /* 0x0000002800ba7308 */ /* 0x000fe20000000800 */
[----:B------:R-:W-:Y:S02]  /*5f70*/  FFMA.FTZ R64, R64, c[0x0][0x23c], -R100 ;  /* 0x00008f0040407a23 */ /* 0x000fe40000010864 */
[C---:B---3--:R-:W-:Y:S02]  /*5f80*/  FFMA.FTZ R54, R187.reuse, UR4, R54 ;  /* 0x00000004bb367c23 */ /* 0x048fe40008010036 */
[C---:B------:R-:W-:Y:S02]  /*5f90*/  FFMA.FTZ R52, R187.reuse, UR4, R52 ;  /* 0x00000004bb347c23 */ /* 0x040fe40008010034 */
[C---:B------:R-:W-:Y:S01]  /*5fa0*/  FFMA.FTZ R56, R187.reuse, UR4, R56 ;  /* 0x00000004bb387c23 */ /* 0x040fe20008010038 */
[----:B------:R-:W-:Y:S01]  /*5fb0*/  @!P1 FSEL R54, R54, -INF , !P5 ;  /* 0xff80000036369808 */ /* 0x000fe20006800000 */
[----:B------:R-:W-:Y:S01]  /*5fc0*/  FFMA.FTZ R58, R187, UR4, R58 ;  /* 0x00000004bb3a7c23 */ /* 0x000fe2000801003a */
[----:B------:R-:W-:Y:S01]  /*5fd0*/  @!P1 ISETP.GE.AND P5, PT, R250, R164, PT ;  /* 0x000000a4fa00920c */ /* 0x000fe20003fa6270 */
[----:B------:R-:W-:Y:S01]  /*5fe0*/  @!P3 FADD.FTZ R214, -R214, -RZ ;  /* 0x800000ffd6d6b221 */ /* 0x000fe20000010100 */
[----:B------:R-:W-:Y:S01]  /*5ff0*/  @!P1 FSEL R52, R52, -INF , !P6 ;  /* 0xff80000034349808 */ /* 0x000fe20007000000 */
[C---:B----4-:R-:W-:Y:S01]  /*6000*/  FFMA.FTZ R53, R185.reuse, UR4, R53 ;  /* 0x00000004b9357c23 */ /* 0x050fe20008010035 */
[----:B------:R-:W-:Y:S01]  /*6010*/  @!P1 FSEL R60, R60, -INF , !P5 ;  /* 0xff8000003c3c9808 */ /* 0x000fe20006800000 */
[C---:B------:R-:W-:Y:S01]  /*6020*/  FFMA.FTZ R55, R185.reuse, UR4, R55 ;  /* 0x00000004b9377c23 */ /* 0x040fe20008010037 */
[----:B------:R-:W-:Y:S01]  /*6030*/  @!P1 ISETP.GE.AND P5, PT, R250, R166, PT ;  /* 0x000000a6fa00920c */ /* 0x000fe20003fa6270 */
[C---:B------:R-:W-:Y:S01]  /*6040*/  FFMA.FTZ R57, R185.reuse, UR4, R57 ;  /* 0x00000004b9397c23 */ /* 0x040fe20008010039 */
[-C--:B------:R-:W-:Y:S01]  /*6050*/  @!P1 ISETP.GE.AND P6, PT, R248, R164.reuse, PT ;  /* 0x000000a4f800920c */ /* 0x080fe20003fc6270 */
[----:B------:R-:W-:Y:S01]  /*6060*/  FFMA.FTZ R59, R185, UR4, R59 ;  /* 0x00000004b93b7c23 */ /* 0x000fe2000801003b */
[----:B------:R-:W-:Y:S01]  /*6070*/  @!P1 FSEL R55, R55, -INF , !P2 ;  /* 0xff80000037379808 */ /* 0x000fe20005000000 */
[----:B------:R2:W-:Y:S01]  /*6080*/  MUFU.EX2 R185, R33 ;  /* 0x0000002100b97308 */ /* 0x0005e20000000800 */
[-C--:B------:R-:W-:Y:S01]  /*6090*/  @!P1 ISETP.GE.AND P2, PT, R249, R164.reuse, PT ;  /* 0x000000a4f900920c */ /* 0x080fe20003f46270 */
[----:B------:R-:W-:Y:S01]  /*60a0*/  FFMA.FTZ R60, R60, c[0x0][0x23c], -R8 ;  /* 0x00008f003c3c7a23 */ /* 0x000fe20000010808 */
[----:B------:R-:W-:Y:S01]  /*60b0*/  @!P1 FSEL R66, R66, -INF , !P5 ;  /* 0xff80000042429808 */ /* 0x000fe20006800000 */
[----:B------:R-:W-:Y:S01]  /*60c0*/  FFMA.FTZ R52, R52, c[0x0][0x23c], -R100 ;  /* 0x00008f0034347a23 */ /* 0x000fe20000010864 */
[----:B------:R-:W-:Y:S01]  /*60d0*/  @!P1 FSEL R53, R53, -INF , !P0 ;  /* 0xff80000035359808 */ /* 0x000fe20004000000 */
[--C-:B------:R-:W-:Y:S01]  /*60e0*/  FFMA.FTZ R54, R54, c[0x0][0x23c], -R10.reuse ;  /* 0x00008f0036367a23 */ /* 0x100fe2000001080a */
[----:B------:R-:W-:Y:S01]  /*60f0*/  @!P1 ISETP.GE.AND P0, PT, R247, R164, PT ;  /* 0x000000a4f700920c */ /* 0x000fe20003f06270 */
[----:B------:R-:W-:Y:S01]  /*6100*/  FFMA.FTZ R66, R66, c[0x0][0x23c], -R10 ;  /* 0x00008f0042427a23 */ /* 0x000fe2000001080a */
[----:B------:R-:W-:Y:S01]  /*6110*/  @!P1 FSEL R56, R56, -INF , !P6 ;  /* 0xff80000038389808 */ /* 0x000fe20007000000 */
[----:B------:R-:W-:Y:S01]  /*6120*/  MUFU.EX2 R164, R64 ;  /* 0x0000004000a47308 */ /* 0x000fe20000000800 */
[-C--:B------:R-:W-:Y:S01]  /*6130*/  @!P1 ISETP.GE.AND P6, PT, R248, R165.reuse, PT ;  /* 0x000000a5f800920c */ /* 0x080fe20003fc6270 */
[----:B------:R-:W-:Y:S01]  /*6140*/  FFMA.FTZ R53, R53, c[0x0][0x23c], -R100 ;  /* 0x00008f0035357a23 */ /* 0x000fe20000010864 */
[----:B------:R-:W-:Y:S01]  /*6150*/  @!P1 FSEL R57, R57, -INF , !P0 ;  /* 0xff80000039399808 */ /* 0x000fe20004000000 */
[----:B------:R-:W-:Y:S01]  /*6160*/  FFMA.FTZ R56, R56, c[0x0][0x23c], -R8 ;  /* 0x00008f0038387a23 */ /* 0x000fe20000010808 */
[-C--:B------:R-:W-:Y:S01]  /*6170*/  @!P1 ISETP.GE.AND P0, PT, R247, R165.reuse, PT ;  /* 0x000000a5f700920c */ /* 0x080fe20003f06270 */
[----:B------:R-:W-:Y:S01]  /*6180*/  FFMA.FTZ R55, R55, c[0x0][0x23c], -R10 ;  /* 0x00008f0037377a23 */ /* 0x000fe2000001080a */
[----:B------:R-:W-:Y:S01]  /*6190*/  @!P1 FSEL R58, R58, -INF , !P6 ;  /* 0xff8000003a3a9808 */ /* 0x000fe20007000000 */
[----:B------:R-:W-:Y:S01]  /*61a0*/  FFMA.FTZ R57, R57, c[0x0][0x23c], -R8 ;  /* 0x00008f0039397a23 */ /* 0x000fe20000010808 */
[-C--:B------:R-:W-:Y:S01]  /*61b0*/  @!P1 ISETP.GE.AND P6, PT, R250, R165.reuse, PT ;  /* 0x000000a5fa00920c */ /* 0x080fe20003fc6270 */
[----:B------:R-:W-:Y:S01]  /*61c0*/  MUFU.EX2 R114, R60 ;  /* 0x0000003c00727308 */ /* 0x000fe20000000800 */
[----:B------:R-:W-:Y:S01]  /*61d0*/  @!P1 FSEL R59, R59, -INF , !P0 ;  /* 0xff8000003b3b9808 */ /* 0x000fe20004000000 */
[--C-:B------:R-:W-:Y:S01]  /*61e0*/  FFMA.FTZ R58, R58, c[0x0][0x23c], -R0.reuse ;  /* 0x00008f003a3a7a23 */ /* 0x100fe20000010800 */
[----:B------:R-:W-:Y:S02]  /*61f0*/  @!P1 ISETP.GE.AND P0, PT, R249, R165, PT ;  /* 0x000000a5f900920c */ /* 0x000fe40003f06270 */
[----:B--2---:R-:W-:Y:S01]  /*6200*/  LOP3.LUT R33, R6, 0xffff, RZ, 0xc0, !PT ;  /* 0x0000ffff06217812 */ /* 0x004fe200078ec0ff */
[----:B------:R-:W-:Y:S01]  /*6210*/  FFMA.FTZ R59, R59, c[0x0][0x23c], -R0 ;  /* 0x00008f003b3b7a23 */ /* 0x000fe20000010800 */
[----:B------:R-:W-:Y:S02]  /*6220*/  @!P1 FSEL R62, R62, -INF , !P6 ;  /* 0xff8000003e3e9808 */ /* 0x000fe40007000000 */
[----:B------:R-:W-:Y:S01]  /*6230*/  LOP3.LUT R6, R5, UR13, R108, 0x96, !PT ;  /* 0x0000000d05067c12 */ /* 0x000fe2000f8e966c */
[----:B------:R-:W-:Y:S01]  /*6240*/  IMAD.U32 R108, RZ, RZ, UR27 ;  /* 0x0000001bff6c7e24 */ /* 0x000fe2000f8e00ff */
[----:B------:R-:W-:Y:S01]  /*6250*/  ISETP.LE.U32.AND P6, PT, R18, UR5, PT ;  /* 0x0000000512007c0c */ /* 0x000fe2000bfc3070 */
[----:B------:R-:W-:Y:S01]  /*6260*/  FFMA.FTZ R62, R62, c[0x0][0x23c], -R0 ;  /* 0x00008f003e3e7a23 */ /* 0x000fe20000010800 */
[----:B------:R-:W-:Y:S01]  /*6270*/  LOP3.LUT R5, R9, 0xffff, RZ, 0xc0, !PT ;  /* 0x0000ffff09057812 */ /* 0x000fe200078ec0ff */
[----:B------:R-:W-:Y:S01]  /*6280*/  MUFU.EX2 R191, R43 ;  /* 0x0000002b00bf7308 */ /* 0x000fe20000000800 */
[----:B------:R-:W-:Y:S02]  /*6290*/  SHF.R.U32.HI R7, RZ, 0x10, R6 ;  /* 0x00000010ff077819 */ /* 0x000fe40000011606 */
[----:B------:R-:W-:Y:S07]  /*62a0*/  SHF.R.U32.HI R5, RZ, 0x8, R5 ;  /* 0x00000008ff057819 */ /* 0x000fee0000011605 */
[----:B------:R-:W-:Y:S01]  /*62b0*/  @!P6 FADD.FTZ R200, -R200, -RZ ;  /* 0x800000ffc8c8e221 */ /* 0x000fe20000010100 */
[----:B------:R-:W-:Y:S10]  /*62c0*/  MUFU.EX2 R187, R34 ;  /* 0x0000002200bb7308 */ /* 0x000ff40000000800 */
[----:B------:R-:W-:Y:S01]  /*62d0*/  MUFU.EX2 R189, R46 ;  /* 0x0000002e00bd7308 */ /* 0x000fe20000000800 */
[C---:B------:R-:W-:Y:S02]  /*62e0*/  FFMA.FTZ R65, R163.reuse, UR4, R65 ;  /* 0x00000004a3417c23 */ /* 0x040fe40008010041 */
[C---:B------:R-:W-:Y:S07]  /*62f0*/  FFMA.FTZ R61, R163.reuse, UR4, R61 ;  /* 0x00000004a33d7c23 */ /* 0x040fee000801003d */
[----:B------:R-:W-:Y:S01]  /*6300*/  MUFU.EX2 R115, R62 ;  /* 0x0000003e00737308 */ /* 0x000fe20000000800 */
[----:B------:R-:W-:Y:S01]  /*6310*/  FFMA.FTZ R67, R163, UR4, R67 ;  /* 0x00000004a3437c23 */ /* 0x000fe20008010043 */
[----:B------:R-:W-:Y:S01]  /*6320*/  @!P1 FSEL R65, R65, -INF , !P4 ;  /* 0xff80000041419808 */ /* 0x000fe20006000000 */
[----:B------:R-:W-:Y:S01]  /*6330*/  FFMA.FTZ R63, R163, UR4, R63 ;  /* 0x00000004a33f7c23 */ /* 0x000fe2000801003f */
[----:B------:R-:W-:Y:S02]  /*6340*/  ISETP.LE.U32.AND P4, PT, R4, UR5, PT ;  /* 0x0000000504007c0c */ /* 0x000fe4000bf83070 */
[----:B------:R-:W-:Y:S01]  /*6350*/  LOP3.LUT R4, R5, 0xffff, RZ, 0xc0, !PT ;  /* 0x0000ffff05047812 */ /* 0x000fe200078ec0ff */
[----:B------:R-:W-:Y:S01]  /*6360*/  FFMA.FTZ R100, R65, c[0x0][0x23c], -R100 ;  /* 0x00008f0041647a23 */ /* 0x000fe20000010864 */
[----:B------:R-:W-:Y:S02]  /*6370*/  SHF.R.U32.HI R5, RZ, 0x10, R9 ;  /* 0x00000010ff057819 */ /* 0x000fe40000011609 */
[----:B------:R-:W-:Y:S01]  /*6380*/  LOP3.LUT R9, R6, 0xff, RZ, 0xc0, !PT ;  /* 0x000000ff06097812 */ /* 0x000fe200078ec0ff */
[----:B------:R-:W-:Y:S01]  /*6390*/  MUFU.EX2 R163, R100 ;  /* 0x0000006400a37308 */ /* 0x000fe20000000800 */
[----:B------:R-:W-:Y:S02]  /*63a0*/  @!P1 FSEL R61, R61, -INF , !P2 ;  /* 0xff8000003d3d9808 */ /* 0x000fe40005000000 */
[----:B------:R-:W-:Y:S02]  /*63b0*/  @!P1 ISETP.GE.AND P2, PT, R249, R166, PT ;  /* 0x000000a6f900920c */ /* 0x000fe40003f46270 */
[----:B------:R-:W-:Y:S01]  /*63c0*/  LOP3.LUT R5, R5, 0xff, RZ, 0xc0, !PT ;  /* 0x000000ff05057812 */ /* 0x000fe200078ec0ff */
[----:B------:R-:W-:Y:S01]  /*63d0*/  FFMA.FTZ R8, R61, c[0x0][0x23c], -R8 ;  /* 0x00008f003d087a23 */ /* 0x000fe20000010808 */
[----:B------:R-:W-:Y:S01]  /*63e0*/  ISETP.LE.U32.AND P5, PT, R4, UR5, PT ;  /* 0x0000000504007c0c */ /* 0x000fe2000bfa3070 */
[----:B------:R-:W-:Y:S01]  /*63f0*/  @!P4 FADD.FTZ R209, -R209, -RZ ;  /* 0x800000ffd1d1c221 */ /* 0x000fe20000010100 */
[----:B------:R-:W-:Y:S01]  /*6400*/  LOP3.LUT R4, R6, 0xffff, RZ, 0xc0, !PT ;  /* 0x0000ffff06047812 */ /* 0x000fe200078ec0ff */
[----:B------:R2:W-:Y:S01]  /*6410*/  MUFU.EX2 R113, R8 ;  /* 0x0000000800717308 */ /* 0x0005e20000000800 */
[----:B------:R-:W-:Y:S02]  /*6420*/  @!P1 FSEL R67, R67, -INF , !P2 ;  /* 0xff80000043439808 */ /* 0x000fe40005000000 */
[----:B------:R-:W-:Y:S02]  /*6430*/  SHF.R.U32.HI R6, RZ, 0x18, R6 ;  /* 0x00000018ff067819 */ /* 0x000fe40000011606 */
[----:B------:R-:W-:Y:S01]  /*6440*/  ISETP.LE.U32.AND P2, PT, R5, UR5, PT ;  /* 0x0000000505007c0c */ /* 0x000fe2000bf43070 */
[----:B------:R-:W-:Y:S01]  /*6450*/  FFMA.FTZ R10, R67, c[0x0][0x23c], -R10 ;  /* 0x00008f00430a7a23 */ /* 0x000fe2000001080a */
[----:B------:R-:W-:Y:S02]  /*6460*/  SHF.R.U32.HI R4, RZ, 0x8, R4 ;  /* 0x00000008ff047819 */ /* 0x000fe40000011604 */
[----:B------:R-:W-:Y:S01]  /*6470*/  @!P1 FSEL R63, R63, -INF , !P0 ;  /* 0xff8000003f3f9808 */ /* 0x000fe20004000000 */
[----:B------:R-:W-:Y:S01]  /*6480*/  @!P5 FADD.FTZ R210, -R210, -RZ ;  /* 0x800000ffd2d2d221 */ /* 0x000fe20000010100 */
[----:B------:R-:W-:Y:S01]  /*6490*/  LOP3.LUT R4, R4, 0xffff, RZ, 0xc0, !PT ;  /* 0x0000ffff04047812 */ /* 0x000fe200078ec0ff */
[----:B------:R-:W-:Y:S01]  /*64a0*/  MUFU.EX2 R190, R47 ;  /* 0x0000002f00be7308 */ /* 0x000fe20000000800 */
[----:B------:R-:W-:Y:S01]  /*64b0*/  ISETP.LE.U32.AND P1, PT, R9, UR5, PT ;  /* 0x0000000509007c0c */ /* 0x000fe2000bf23070 */
[----:B------:R-:W-:Y:S01]  /*64c0*/  FFMA.FTZ R0, R63, c[0x0][0x23c], -R0 ;  /* 0x00008f003f007a23 */ /* 0x000fe20000010800 */
[----:B------:R-:W-:Y:S02]  /*64d0*/  LOP3.LUT R9, R16, 0xff, RZ, 0xc0, !PT ;  /* 0x000000ff10097812 */ /* 0x000fe400078ec0ff */
[----:B------:R-:W-:Y:S01]  /*64e0*/  ISETP.LE.U32.AND P5, PT, R4, UR5, PT ;  /* 0x0000000504007c0c */ /* 0x000fe2000bfa3070 */
[----:B------:R-:W-:Y:S01]  /*64f0*/  @!P2 FADD.FTZ R213, -R213, -RZ ;  /* 0x800000ffd5d5a221 */ /* 0x000fe20000010100 */
[----:B------:R-:W-:Y:S02]  /*6500*/  ISETP.LE.U32.AND P2, PT, R6, UR5, PT ;  /* 0x0000000506007c0c */ /* 0x000fe4000bf43070 */
[----:B------:R-:W-:Y:S01]  /*6510*/  LOP3.LUT R5, R7, 0xff, RZ, 0xc0, !PT ;  /* 0x000000ff07057812 */ /* 0x000fe200078ec0ff */
[----:B------:R-:W-:Y:S01]  /*6520*/  MUFU.EX2 R173, R50 ;  /* 0x0000003200ad7308 */ /* 0x000fe20000000800 */
[----:B------:R-:W-:Y:S02]  /*6530*/  SHF.R.U32.HI R4, RZ, 0x8, R12 ;  /* 0x00000008ff047819 */ /* 0x000fe4000001160c */
[----:B------:R-:W-:Y:S01]  /*6540*/  ISETP.LE.U32.AND P3, PT, R5, UR5, PT ;  /* 0x0000000505007c0c */ /* 0x000fe2000bf63070 */
[----:B------:R-:W-:Y:S01]  /*6550*/  @!P1 FADD.FTZ R216, -R216, -RZ ;  /* 0x800000ffd8d89221 */ /* 0x000fe20000010100 */
[----:B------:R-:W-:Y:S02]  /*6560*/  LOP3.LUT R4, R4, 0xffff, RZ, 0xc0, !PT ;  /* 0x0000ffff04047812 */ /* 0x000fe400078ec0ff */
[----:B------:R-:W-:Y:S01]  /*6570*/  LOP3.LUT R5, R15, 0xff, RZ, 0xc0, !PT ;  /* 0x000000ff0f057812 */ /* 0x000fe200078ec0ff */
[----:B------:R-:W-:Y:S01]  /*6580*/  @!P5 FADD.FTZ R215, -R215, -RZ ;  /* 0x800000ffd7d7d221 */ /* 0x000fe20000010100 */
[----:B------:R-:W-:Y:S01]  /*6590*/  ISETP.LE.U32.AND P1, PT, R4, UR5, PT ;  /* 0x0000000504007c0c */ /* 0x000fe2000bf23070 */
[----:B------:R-:W-:Y:S01]  /*65a0*/  @!P2 FADD.FTZ R220, -R220, -RZ ;  /* 0x800000ffdcdca221 */ /* 0x000fe20000010100 */
[----:B------:R-:W-:Y:S01]  /*65b0*/  ISETP.LE.U32.AND P5, PT, R5, UR5, PT ;  /* 0x0000000505007c0c */ /* 0x000fe2000bfa3070 */
[----:B------:R-:W-:Y:S01]  /*65c0*/  MUFU.EX2 R177, R39 ;  /* 0x0000002700b17308 */ /* 0x000fe20000000800 */
[----:B------:R-:W-:Y:S02]  /*65d0*/  ISETP.LE.U32.AND P2, PT, R14, UR5, PT ;  /* 0x000000050e007c0c */ /* 0x000fe4000bf43070 */
[----:B------:R-:W-:Y:S01]  /*65e0*/  ISETP.LE.U32.AND P0, PT, R19, UR5, PT ;  /* 0x0000000513007c0c */ /* 0x000fe2000bf03070 */
[----:B------:R-:W-:Y:S01]  /*65f0*/  @!P3 FADD.FTZ R219, -R219, -RZ ;  /* 0x800000ffdbdbb221 */ /* 0x000fe20000010100 */
[----:B------:R-:W-:Y:S02]  /*6600*/  SHF.R.U32.HI R4, RZ, 0x8, R25 ;  /* 0x00000008ff047819 */ /* 0x000fe40000011619 */
[----:B------:R-:W-:Y:S02]  /*6610*/  LOP3.LUT R7, R11, 0xff, RZ, 0xc0, !PT ;  /* 0x000000ff0b077812 */ /* 0x000fe400078ec0ff */
[----:B------:R-:W-:Y:S01]  /*6620*/  LOP3.LUT R6, R27, 0xff, RZ, 0xc0, !PT ;  /* 0x000000ff1b067812 */ /* 0x000fe200078ec0ff */
[----:B------:R-:W-:Y:S01]  /*6630*/  @!P1 FADD.FTZ R211, -R211, -RZ ;  /* 0x800000ffd3d39221 */ /* 0x000fe20000010100 */
[----:B------:R-:W-:Y:S01]  /*6640*/  LOP3.LUT R4, R4, 0xffff, RZ, 0xc0, !PT ;  /* 0x0000ffff04047812 */ /* 0x000fe200078ec0ff */
[----:B------:R-:W-:Y:S01]  /*6650*/  @!P5 FADD.FTZ R217, -R217, -RZ ;  /* 0x800000ffd9d9d221 */ /* 0x000fe20000010100 */
[----:B------:R-:W-:Y:S01]  /*6660*/  ISETP.LE.U32.AND P6, PT, R7, UR5, PT ;  /* 0x0000000507007c0c */ /* 0x000fe2000bfc3070 */
[----:B------:R-:W-:Y:S01]  /*6670*/  @!P2 FADD.FTZ R218, -R218, -RZ ;  /* 0x800000ffdadaa221 */ /* 0x000fe20000010100 */
[----:B------:R-:W-:Y:S01]  /*6680*/  ISETP.LE.U32.AND P5, PT, R4, UR5, PT ;  /* 0x0000000504007c0c */ /* 0x000fe2000bfa3070 */
[----:B------:R-:W-:Y:S01]  /*6690*/  IMAD.WIDE.U32 R4, R101, -0x326172a9, RZ ;  /* 0xcd9e8d5765047825 */ /* 0x000fe200078e00ff */
[----:B------:R-:W-:Y:S01]  /*66a0*/  SHF.R.U32.HI R14, RZ, 0x8, R30 ;  /* 0x00000008ff0e7819 */ /* 0x000fe2000001161e */
[----:B------:R-:W-:Y:S01]  /*66b0*/  MUFU.EX2 R174, R49 ;  /* 0x0000003100ae7308 */ /* 0x000fe20000000800 */
[----:B------:R-:W-:Y:S01]  /*66c0*/  ISETP.LE.U32.AND P2, PT, R6, UR5, PT ;  /* 0x0000000506007c0c */ /* 0x000fe2000bf43070 */
[----:B------:R-:W-:Y:S01]  /*66d0*/  @!P0 FADD.FTZ R205, -R205, -RZ ;  /* 0x800000ffcdcd8221 */ /* 0x000fe20000010100 */
[----:B------:R-:W-:Y:S02]  /*66e0*/  LOP3.LUT R14, R14, 0xffff, RZ, 0xc0, !PT ;  /* 0x0000ffff0e0e7812 */ /* 0x000fe400078ec0ff */
[----:B------:R-:W-:Y:S02]  /*66f0*/  LOP3.LUT R6, R11, 0xffff, RZ, 0xc0, !PT ;  /* 0x0000ffff0b067812 */ /* 0x000fe400078ec0ff */
[----:B------:R-:W-:Y:S01]  /*6700*/  LOP3.LUT R12, R5, UR13, R28, 0x96, !PT ;  /* 0x0000000d050c7c12 */ /* 0x000fe2000f8e961c */
[----:B------:R-:W-:Y:S01]  /*6710*/  @!P6 FADD.FTZ R193, -R193, -RZ ;  /* 0x800000ffc1c1e221 */ /* 0x000fe20000010100 */
[----:B------:R-:W-:Y:S01]  /*6720*/  SHF.R.U32.HI R6, RZ, 0x8, R6 ;  /* 0x00000008ff067819 */ /* 0x000fe20000011606 */
[----:B------:R-:W-:Y:S01]  /*6730*/  @!P5 FADD.FTZ R198, -R198, -RZ ;  /* 0x800000ffc6c6d221 */ /* 0x000fe20000010100 */
[----:B------:R-:W-:Y:S01]  /*6740*/  LOP3.LUT R19, R4, 0xff, RZ, 0xc0, !PT ;  /* 0x000000ff04137812 */ /* 0x000fe200078ec0ff */
[----:B------:R-:W-:Y:S01]  /*6750*/  MUFU.EX2 R171, R52 ;  /* 0x0000003400ab7308 */ /* 0x000fe20000000800 */
[----:B------:R-:W-:Y:S01]  /*6760*/  LOP3.LUT R6, R6, 0xffff, RZ, 0xc0, !PT ;  /* 0x0000ffff06067812 */ /* 0x000fe200078ec0ff */
[----:B------:R-:W-:Y:S01]  /*6770*/  @!P2 FADD.FTZ R206, -R206, -RZ ;  /* 0x800000ffcecea221 */ /* 0x000fe20000010100 */
[----:B------:R-:W-:Y:S02]  /*6780*/  SHF.R.U32.HI R18, RZ, 0x10, R4 ;  /* 0x00000010ff127819 */ /* 0x000fe40000011604 */
[----:B------:R-:W-:Y:S02]  /*6790*/  ISETP.LE.U32.AND P5, PT, R6, UR5, PT ;  /* 0x0000000506007c0c */ /* 0x000fe4000bfa3070 */
[----:B------:R-:W-:Y:S02]  /*67a0*/  ISETP.LE.U32.AND P6, PT, R26, UR5, PT ;  /* 0x000000051a007c0c */ /* 0x000fe4000bfc3070 */
[--C-:B------:R-:W-:Y:S01]  /*67b0*/  SHF.R.U32.HI R7, RZ, 0x10, R11.reuse ;  /* 0x00000010ff077819 */ /* 0x100fe2000001160b */
[----:B------:R-:W3:Y:S01]  /*67c0*/  MUFU.EX2 R172, R51 ;  /* 0x0000003300ac7308 */ /* 0x000ee20000000800 */
[----:B------:R-:W-:Y:S02]  /*67d0*/  SHF.R.U32.HI R11, RZ, 0x18, R11 ;  /* 0x00000018ff0b7819 */ /* 0x000fe4000001160b */
[----:B------:R-:W-:Y:S02]  /*67e0*/  LOP3.LUT R6, R7, 0xff, RZ, 0xc0, !PT ;  /* 0x000000ff07067812 */ /* 0x000fe400078ec0ff */
[----:B------:R-:W-:Y:S02]  /*67f0*/  ISETP.LE.U32.AND P2, PT, R11, UR5, PT ;  /* 0x000000050b007c0c */ /* 0x000fe4000bf43070 */
[----:B------:R-:W-:Y:S01]  /*6800*/  ISETP.LE.U32.AND P0, PT, R6, UR5, PT ;  /* 0x0000000506007c0c */ /* 0x000fe2000bf03070 */
[----:B------:R-:W-:Y:S01]  /*6810*/  @!P5 FADD.FTZ R195, -R195, -RZ ;  /* 0x800000ffc3c3d221 */ /* 0x000fe20000010100 */
[----:B------:R-:W-:Y:S01]  /*6820*/  ISETP.LE.U32.AND P5, PT, R9, UR5, PT ;  /* 0x0000000509007c0c */ /* 0x000fe2000bfa3070 */
[----:B------:R-:W-:Y:S01]  /*6830*/  @!P6 FADD.FTZ R184, -R184, -RZ ;  /* 0x800000ffb8b8e221 */ /* 0x000fe20000010100 */
[----:B------:R-:W-:Y:S01]  /*6840*/  LOP3.LUT R6, R16, 0xffff, RZ, 0xc0, !PT ;  /* 0x0000ffff10067812 */ /* 0x000fe200078ec0ff */
[----:B------:R-:W-:Y:S01]  /*6850*/  MUFU.EX2 R170, R53 ;  /* 0x0000003500aa7308 */ /* 0x000fe20000000800 */
[--C-:B------:R-:W-:Y:S02]  /*6860*/  SHF.R.U32.HI R7, RZ, 0x10, R16.reuse ;  /* 0x00000010ff077819 */ /* 0x100fe40000011610 */
[----:B------:R-:W-:Y:S02]  /*6870*/  SHF.R.U32.HI R16, RZ, 0x18, R16 ;  /* 0x00000018ff107819 */ /* 0x000fe40000011610 */
[----:B------:R-:W-:Y:S01]  /*6880*/  SHF.R.U32.HI R6, RZ, 0x8, R6 ;  /* 0x00000008ff067819 */ /* 0x000fe20000011606 */
[----:B------:R-:W-:Y:S01]  /*6890*/  @!P2 FADD.FTZ R197, -R197, -RZ ;  /* 0x800000ffc5c5a221 */ /* 0x000fe20000010100 */
[----:B------:R-:W-:Y:S01]  /*68a0*/  LOP3.LUT R7, R7, 0xff, RZ, 0xc0, !PT ;  /* 0x000000ff07077812 */ /* 0x000fe200078ec0ff */
[----:B------:R-:W-:Y:S01]  /*68b0*/  @!P0 FADD.FTZ R201, -R201, -RZ ;  /* 0x800000ffc9c98221 */ /* 0x000fe20000010100 */
[----:B------:R-:W-:Y:S01]  /*68c0*/  LOP3.LUT R6, R6, 0xffff, RZ, 0xc0, !PT ;  /* 0x0000ffff06067812 */ /* 0x000fe200078ec0ff */
[----:B------:R-:W-:Y:S01]  /*68d0*/  @!P5 FADD.FTZ R204, -R204, -RZ ;  /* 0x800000ffccccd221 */ /* 0x000fe20000010100 */
[----:B------:R-:W-:Y:S01]  /*68e0*/  ISETP.LE.U32.AND P5, PT, R16, UR5, PT ;  /* 0x0000000510007c0c */ /* 0x000fe2000bfa3070 */
[----:B------:R-:W-:Y:S01]  /*68f0*/  MUFU.EX2 R169, R54 ;  /* 0x0000003600a97308 */ /* 0x000fe20000000800 */
[----:B------:R-:W-:Y:S02]  /*6900*/  ISETP.LE.U32.AND P3, PT, R22, UR5, PT ;  /* 0x0000000516007c0c */ /* 0x000fe4000bf63070 */
[----:B------:R-:W-:Y:S02]  /*6910*/  ISETP.LE.U32.AND P0, PT, R7, UR5, PT ;  /* 0x0000000507007c0c */ /* 0x000fe4000bf03070 */
[----:B------:R-:W-:Y:S01]  /*6920*/  ISETP.LE.U32.AND P2, PT, R6, UR5, PT ;  /* 0x0000000506007c0c */ /* 0x000fe2000bf43070 */
[----:B------:R-:W-:Y:S01]  /*6930*/  IMAD.WIDE.U32 R6, R103, -0x2daee0ad, RZ ;  /* 0xd2511f5367067825 */ /* 0x000fe200078e00ff */
[----:B------:R-:W-:Y:S02]  /*6940*/  ISETP.LE.U32.AND P4, PT, R17, UR5, PT ;  /* 0x0000000511007c0c */ /* 0x000fe4000bf83070 */
[----:B------:R-:W-:Y:S01]  /*6950*/  LOP3.LUT R17, R4, 0xffff, RZ, 0xc0, !PT ;  /* 0x0000ffff04117812 */ /* 0x000fe200078ec0ff */
[----:B------:R-:W4:Y:S01]  /*6960*/  MUFU.EX2 R178, R44 ;  /* 0x0000002c00b27308 */ /* 0x000f220000000800 */
[----:B------:R-:W-:Y:S01]  /*6970*/  ISETP.LE.U32.AND P1, PT, R20, UR5, PT ;  /* 0x0000000514007c0c */ /* 0x000fe2000bf23070 */
[----:B------:R-:W-:Y:S01]  /*6980*/  @!P5 FADD.FTZ R207, -R207, -RZ ;  /* 0x800000ffcfcfd221 */ /* 0x000fe20000010100 */
[----:B------:R-:W-:Y:S01]  /*6990*/  ISETP.LE.U32.AND P5, PT, R14, UR5, PT ;  /* 0x000000050e007c0c */ /* 0x000fe2000bfa3070 */
[----:B------:R-:W-:Y:S01]  /*69a0*/  @!P3 FADD.FTZ R196, -R196, -RZ ;  /* 0x800000ffc4c4b221 */ /* 0x000fe20000010100 */
[----:B------:R-:W-:Y:S01]  /*69b0*/  LOP3.LUT R11, R7, UR12, R112, 0x96, !PT ;  /* 0x0000000c070b7c12 */ /* 0x000fe2000f8e9670 */
[----:B------:R-:W-:Y:S01]  /*69c0*/  @!P0 FADD.FTZ R208, -R208, -RZ ;  /* 0x800000ffd0d08221 */ /* 0x000fe20000010100 */
[----:B------:R-:W-:Y:S01]  /*69d0*/  LOP3.LUT R14, R31, 0xff, RZ, 0xc0, !PT ;  /* 0x000000ff1f0e7812 */ /* 0x000fe200078ec0ff */
[----:B------:R-:W-:Y:S01]  /*69e0*/  @!P2 FADD.FTZ R203, -R203, -RZ ;  /* 0x800000ffcbcba221 */ /* 0x000fe20000010100 */
[----:B------:R-:W-:Y:S01]  /*69f0*/  ISETP.LE.U32.AND P2, PT, R21, UR5, PT ;  /* 0x0000000515007c0c */ /* 0x000fe2000bf43070 */
[----:B------:R-:W-:Y:S01]  /*6a00*/  MUFU.EX2 R112, R66 ;  /* 0x0000004200707308 */ /* 0x000fe20000000800 */
[----:B------:R-:W-:Y:S01]  /*6a10*/  SHF.R.U32.HI R20, RZ, 0x18, R4 ;  /* 0x00000018ff147819 */ /* 0x000fe20000011604 */
[----:B------:R-:W-:Y:S01]  /*6a20*/  @!P4 FADD.FTZ R212, -R212, -RZ ;  /* 0x800000ffd4d4c221 */ /* 0x000fe20000010100 */
[----:B------:R-:W-:Y:S01]  /*6a30*/  ISETP.LE.U32.AND P4, PT, R23, UR5, PT ;  /* 0x0000000517007c0c */ /* 0x000fe2000bf83070 */
[----:B------:R-:W-:Y:S01]  /*6a40*/  @!P1 FADD.FTZ R188, -R188, -RZ ;  /* 0x800000ffbcbc9221 */ /* 0x000fe20000010100 */
[----:B------:R-:W-:Y:S01]  /*6a50*/  ISETP.LE.U32.AND P3, PT, R14, UR5, PT ;  /* 0x000000050e007c0c */ /* 0x000fe2000bf63070 */
[----:B------:R-:W-:Y:S01]  /*6a60*/  IMAD.WIDE.U32 R4, R109, -0x2daee0ad, RZ ;  /* 0xd2511f536d047825 */ /* 0x000fe200078e00ff */
[----:B--2---:R-:W-:Y:S02]  /*6a70*/  F2FP.RELU.PACK_AB R8, R195, R193 ;  /* 0x000000c1c308723e */ /* 0x004fe400000008ff */
[----:B------:R-:W-:Y:S01]  /*6a80*/  ISETP.LE.U32.AND P0, PT, R24, UR5, PT ;  /* 0x0000000518007c0c */ /* 0x000fe2000bf03070 */
[----:B------:R-:W-:Y:S01]  /*6a90*/  @!P5 FADD.FTZ R194, -R194, -RZ ;  /* 0x800000ffc2c2d221 */ /* 0x000fe20000010100 */
[C---:B------:R-:W-:Y:S01]  /*6aa0*/  LOP3.LUT R15, R6.reuse, 0xff, RZ, 0xc0, !PT ;  /* 0x000000ff060f7812 */ /* 0x040fe200078ec0ff */
[----:B------:R-:W-:Y:S01]  /*6ab0*/  IMAD.U32 R109, RZ, RZ, UR26 ;  /* 0x0000001aff6d7e24 */ /* 0x000fe2000f8e00ff */
[--C-:B------:R-:W-:Y:S01]  /*6ac0*/  SHF.R.U32.HI R16, RZ, 0x18, R6.reuse ;  /* 0x00000018ff107819 */ /* 0x100fe20000011606 */
[----:B-1----:R-:W-:Y:S01]  /*6ad0*/  @!P2 FADD.FTZ R175, -R175, -RZ ;  /* 0x800000ffafafa221 */ /* 0x002fe20000010100 */
[----:B------:R-:W-:Y:S01]  /*6ae0*/  LOP3.LUT R21, R6, 0xffff, RZ, 0xc0, !PT ;  /* 0x0000ffff06157812 */ /* 0x000fe200078ec0ff */
[----:B------:R-:W-:Y:S01]  /*6af0*/  @!P4 FADD.FTZ R199, -R199, -RZ ;  /* 0x800000ffc7c7c221 */ /* 0x000fe20000010100 */
[----:B------:R-:W-:Y:S01]  /*6b00*/  LOP3.LUT R7, R4, 0xff, RZ, 0xc0, !PT ;  /* 0x000000ff04077812 */ /* 0x000fe200078ec0ff */
[----:B------:R-:W-:Y:S01]  /*6b10*/  @!P3 FADD.FTZ R202, -R202, -RZ ;  /* 0x800000ffcacab221 */ /* 0x000fe20000010100 */
[----:B------:R-:W-:Y:S01]  /*6b20*/  SHF.R.U32.HI R24, RZ, 0x10, R6 ;  /* 0x00000010ff187819 */ /* 0x000fe20000011606 */
[----:B------:R-:W-:Y:S01]  /*6b30*/  MUFU.EX2 R166, R56 ;  /* 0x0000003800a67308 */ /* 0x000fe20000000800 */
[----:B------:R-:W-:Y:S01]  /*6b40*/  SHF.R.U32.HI R6, RZ, 0x8, R29 ;  /* 0x00000008ff067819 */ /* 0x000fe2000001161d */
[----:B---3--:R-:W-:Y:S01]  /*6b50*/  @!P0 FADD.FTZ R172, -R172, -RZ ;  /* 0x800000ffacac8221 */ /* 0x008fe20000010100 */
[----:B------:R-:W-:Y:S02]  /*6b60*/  LOP3.LUT R9, R5, UR12, R110, 0x96, !PT ;  /* 0x0000000c05097c12 */ /* 0x000fe4000f8e966e */
[----:B------:R-:W-:Y:S02]  /*6b70*/  LOP3.LUT R23, R4, 0xffff, RZ, 0xc0, !PT ;  /* 0x0000ffff04177812 */ /* 0x000fe400078ec0ff */
[----:B------:R-:W-:Y:S02]  /*6b80*/  LOP3.LUT R5, R6, 0xffff, RZ, 0xc0, !PT ;  /* 0x0000ffff06057812 */ /* 0x000fe400078ec0ff */
[--C-:B------:R-:W-:Y:S01]  /*6b90*/  SHF.R.U32.HI R14, RZ, 0x18, R4.reuse ;  /* 0x00000018ff0e7819 */ /* 0x100fe20000011604 */
[----:B------:R-:W-:Y:S01]  /*6ba0*/  MUFU.EX2 R110, R0 ;  /* 0x00000000006e7308 */ /* 0x000fe20000000800 */
[----:B------:R-:W-:Y:S02]  /*6bb0*/  ISETP.LE.U32.AND P5, PT, R5, UR5, PT ;  /* 0x0000000505007c0c */ /* 0x000fe4000bfa3070 */
[----:B------:R-:W-:Y:S02]  /*6bc0*/  LOP3.LUT R5, R32, 0xff, RZ, 0xc0, !PT ;  /* 0x000000ff20057812 */ /* 0x000fe400078ec0ff */
[----:B------:R-:W-:Y:S02]  /*6bd0*/  SHF.R.U32.HI R22, RZ, 0x10, R4 ;  /* 0x00000010ff167819 */ /* 0x000fe40000011604 */
[----:B------:R-:W-:Y:S02]  /*6be0*/  ISETP.LE.U32.AND P3, PT, R5, UR5, PT ;  /* 0x0000000505007c0c */ /* 0x000fe4000bf63070 */
[C---:B------:R-:W-:Y:S01]  /*6bf0*/  LOP3.LUT R5, R13.reuse, 0xff, RZ, 0xc0, !PT ;  /* 0x000000ff0d057812 */ /* 0x040fe200078ec0ff */
[----:B------:R-:W-:Y:S01]  /*6c00*/  MUFU.EX2 R176, R58 ;  /* 0x0000003a00b07308 */ /* 0x000fe20000000800 */
[----:B------:R-:W-:Y:S02]  /*6c10*/  LOP3.LUT R4, R13, 0xffff, RZ, 0xc0, !PT ;  /* 0x0000ffff0d047812 */ /* 0x000fe400078ec0ff */
[----:B------:R-:W-:Y:S01]  /*6c20*/  ISETP.LE.U32.AND P4, PT, R5, UR5, PT ;  /* 0x0000000505007c0c */ /* 0x000fe2000bf83070 */
[----:B------:R-:W-:Y:S01]  /*6c30*/  @!P5 FADD.FTZ R185, -R185, -RZ ;  /* 0x800000ffb9b9d221 */ /* 0x000fe20000010100 */
[--C-:B------:R-:W-:Y:S02]  /*6c40*/  SHF.R.U32.HI R5, RZ, 0x18, R13.reuse ;  /* 0x00000018ff057819 */ /* 0x100fe4000001160d */
[----:B------:R-:W-:Y:S02]  /*6c50*/  SHF.R.U32.HI R13, RZ, 0x10, R13 ;  /* 0x00000010ff0d7819 */ /* 0x000fe4000001160d */
[----:B------:R-:W-:Y:S01]  /*6c60*/  SHF.R.U32.HI R4, RZ, 0x8, R4 ;  /* 0x00000008ff047819 */ /* 0x000fe20000011604 */
[----:B------:R-:W-:Y:S01]  /*6c70*/  @!P3 FADD.FTZ R187, -R187, -RZ ;  /* 0x800000ffbbbbb221 */ /* 0x000fe20000010100 */
[----:B------:R-:W-:Y:S01]  /*6c80*/  LOP3.LUT R13, R13, 0xff, RZ, 0xc0, !PT ;  /* 0x000000ff0d0d7812 */ /* 0x000fe200078ec0ff */
[----:B------:R-:W1:Y:S01]  /*6c90*/  MUFU.EX2 R180, R45 ;  /* 0x0000002d00b47308 */ /* 0x000e620000000800 */
[----:B------:R-:W-:Y:S02]  /*6ca0*/  LOP3.LUT R4, R4, 0xffff, RZ, 0xc0, !PT ;  /* 0x0000ffff04047812 */ /* 0x000fe400078ec0ff */
[----:B------:R-:W-:Y:S01]  /*6cb0*/  ISETP.LE.U32.AND P3, PT, R13, UR5, PT ;  /* 0x000000050d007c0c */ /* 0x000fe2000bf63070 */
[----:B------:R-:W-:Y:S01]  /*6cc0*/  @!P4 FADD.FTZ R182, -R182, -RZ ;  /* 0x800000ffb6b6c221 */ /* 0x000fe20000010100 */
[----:B------:R-:W-:Y:S02]  /*6cd0*/  ISETP.LE.U32.AND P1, PT, R5, UR5, PT ;  /* 0x0000000505007c0c */ /* 0x000fe4000bf23070 */
[----:B------:R-:W-:Y:S02]  /*6ce0*/  ISETP.LE.U32.AND P5, PT, R4, UR5, PT ;  /* 0x0000000504007c0c */ /* 0x000fe4000bfa3070 */
[C---:B------:R-:W-:Y:S01]  /*6cf0*/  LOP3.LUT R5, R12.reuse, 0xff, RZ, 0xc0, !PT ;  /* 0x000000ff0c057812 */ /* 0x040fe200078ec0ff */
[----:B------:R-:W-:Y:S01]  /*6d00*/  MUFU.EX2 R168, R55 ;  /* 0x0000003700a87308 */ /* 0x000fe20000000800 */
[----:B------:R-:W-:Y:S02]  /*6d10*/  LOP3.LUT R4, R12, 0xffff, RZ, 0xc0, !PT ;  /* 0x0000ffff0c047812 */ /* 0x000fe400078ec0ff */
[----:B------:R-:W-:Y:S02]  /*6d20*/  ISETP.LE.U32.AND P6, PT, R5, UR5, PT ;  /* 0x0000000505007c0c */ /* 0x000fe4000bfc3070 */
[----:B------:R-:W-:Y:S01]  /*6d30*/  SHF.R.U32.HI R5, RZ, 0x8, R4 ;  /* 0x00000008ff057819 */ /* 0x000fe20000011604 */
[----:B------:R-:W-:Y:S01]  /*6d40*/  @!P3 FADD.FTZ R179, -R179, -RZ ;  /* 0x800000ffb3b3b221 */ /* 0x000fe20000010100 */
[--C-:B------:R-:W-:Y:S01]  /*6d50*/  SHF.R.U32.HI R4, RZ, 0x10, R12.reuse ;  /* 0x00000010ff047819 */ /* 0x100fe2000001160c */
[----:B------:R-:W-:Y:S01]  /*6d60*/  @!P1 FADD.FTZ R177, -R177, -RZ ;  /* 0x800000ffb1b19221 */ /* 0x000fe20000010100 */
[----:B------:R-:W-:Y:S01]  /*6d70*/  LOP3.LUT R5, R5, 0xffff, RZ, 0xc0, !PT ;  /* 0x0000ffff05057812 */ /* 0x000fe200078ec0ff */
[----:B------:R-:W-:Y:S01]  /*6d80*/  @!P5 FADD.FTZ R181, -R181, -RZ ;  /* 0x800000ffb5b5d221 */ /* 0x000fe20000010100 */
[----:B------:R-:W-:Y:S01]  /*6d90*/  SHF.R.U32.HI R6, RZ, 0x18, R12 ;  /* 0x00000018ff067819 */ /* 0x000fe2000001160c */
[----:B------:R-:W2:Y:S01]  /*6da0*/  MUFU.EX2 R165, R57 ;  /* 0x0000003900a57308 */ /* 0x000ea20000000800 */
[----:B------:R-:W-:Y:S02]  /*6db0*/  LOP3.LUT R4, R4, 0xff, RZ, 0xc0, !PT ;  /* 0x000000ff04047812 */ /* 0x000fe400078ec0ff */
[----:B------:R-:W-:Y:S01]  /*6dc0*/  ISETP.LE.U32.AND P1, PT, R19, UR5, PT ;  /* 0x0000000513007c0c */ /* 0x000fe2000bf23070 */
[----:B------:R-:W-:Y:S01]  /*6dd0*/  @!P6 FADD.FTZ R186, -R186, -RZ ;  /* 0x800000ffbabae221 */ /* 0x000fe20000010100 */
[----:B------:R-:W-:Y:S02]  /*6de0*/  ISETP.LE.U32.AND P3, PT, R4, UR5, PT ;  /* 0x0000000504007c0c */ /* 0x000fe4000bf63070 */
[----:B------:R-:W-:Y:S02]  /*6df0*/  ISETP.LE.U32.AND P5, PT, R5, UR5, PT ;  /* 0x0000000505007c0c */ /* 0x000fe4000bfa3070 */
[----:B------:R-:W-:Y:S01]  /*6e00*/  LOP3.LUT R5, R18, 0xff, RZ, 0xc0, !PT ;  /* 0x000000ff12057812 */ /* 0x000fe200078ec0ff */
[----:B------:R-:W3:Y:S01]  /*6e10*/  MUFU.EX2 R111, R10 ;  /* 0x0000000a006f7308 */ /* 0x000ee20000000800 */
[----:B------:R-:W-:Y:S02]  /*6e20*/  ISETP.LE.U32.AND P4, PT, R6, UR5, PT ;  /* 0x0000000506007c0c */ /* 0x000fe4000bf83070 */
[----:B------:R-:W-:Y:S02]  /*6e30*/  SHF.R.U32.HI R4, RZ, 0x8, R17 ;  /* 0x00000008ff047819 */ /* 0x000fe40000011611 */
[----:B------:R-:W-:Y:S01]  /*6e40*/  ISETP.LE.U32.AND P6, PT, R5, UR5, PT ;  /* 0x0000000505007c0c */ /* 0x000fe2000bfc3070 */
[----:B----4-:R-:W-:Y:S01]  /*6e50*/  @!P1 FADD.FTZ R178, -R178, -RZ ;  /* 0x800000ffb2b29221 */ /* 0x010fe20000010100 */
[----:B------:R-:W-:Y:S01]  /*6e60*/  LOP3.LUT R5, R11, 0xffff, RZ, 0xc0, !PT ;  /* 0x0000ffff0b057812 */ /* 0x000fe200078ec0ff */
[----:B------:R-:W-:Y:S01]  /*6e70*/  @!P3 FADD.FTZ R192, -R192, -RZ ;  /* 0x800000ffc0c0b221 */ /* 0x000fe20000010100 */
[----:B------:R-:W-:Y:S01]  /*6e80*/  LOP3.LUT R4, R4, 0xffff, RZ, 0xc0, !PT ;  /* 0x0000ffff04047812 */ /* 0x000fe200078ec0ff */
[----:B------:R-:W-:Y:S01]  /*6e90*/  @!P5 FADD.FTZ R183, -R183, -RZ ;  /* 0x800000ffb7b7d221 */ /* 0x000fe20000010100 */
[----:B------:R-:W-:Y:S01]  /*6ea0*/  ISETP.LE.U32.AND P3, PT, R20, UR5, PT ;  /* 0x0000000514007c0c */ /* 0x000fe2000bf63070 */
[----:B------:R-:W4:Y:S01]  /*6eb0*/  MUFU.EX2 R167, R59 ;  /* 0x0000003b00a77308 */ /* 0x000f220000000800 */
[----:B------:R-:W-:Y:S01]  /*6ec0*/  ISETP.LE.U32.AND P5, PT, R4, UR5, PT ;  /* 0x0000000504007c0c */ /* 0x000fe2000bfa3070 */
[----:B------:R-:W-:Y:S01]  /*6ed0*/  @!P4 FADD.FTZ R191, -R191, -RZ ;  /* 0x800000ffbfbfc221 */ /* 0x000fe20000010100 */
[----:B------:R-:W-:Y:S02]  /*6ee0*/  ISETP.LE.U32.AND P1, PT, R15, UR5, PT ;  /* 0x000000050f007c0c */ /* 0x000fe4000bf23070 */
[----:B------:R-:W-:Y:S01]  /*6ef0*/  LOP3.LUT R4, R102, 0xff, RZ, 0xc0, !PT ;  /* 0x000000ff66047812 */ /* 0x000fe200078ec0ff */
[----:B------:R-:W-:Y:S01]  /*6f00*/  @!P6 FADD.FTZ R189, -R189, -RZ ;  /* 0x800000ffbdbde221 */ /* 0x000fe20000010100 */
[----:B------:R-:W-:Y:S02]  /*6f10*/  SHF.R.U32.HI R6, RZ, 0x8, R5 ;  /* 0x00000008ff067819 */ /* 0x000fe40000011605 */
[----:B------:R-:W-:Y:S02]  /*6f20*/  ISETP.LE.U32.AND P4, PT, R4, UR5, PT ;  /* 0x0000000504007c0c */ /* 0x000fe4000bf83070 */
[----:B------:R-:W-:Y:S01]  /*6f30*/  SHF.R.U32.HI R4, RZ, 0x8, R33 ;  /* 0x00000008ff047819 */ /* 0x000fe20000011621 */
[----:B------:R-:W-:Y:S01]  /*6f40*/  @!P3 FADD.FTZ R190, -R190, -RZ ;  /* 0x800000ffbebeb221 */ /* 0x000fe20000010100 */
[----:B------:R-:W-:Y:S01]  /*6f50*/  ISETP.LE.U32.AND P3, PT, R7, UR5, PT ;  /* 0x0000000507007c0c */ /* 0x000fe2000bf63070 */
[----:B-1----:R-:W-:Y:S01]  /*6f60*/  @!P5 FADD.FTZ R180, -R180, -RZ ;  /* 0x800000ffb4b4d221 */ /* 0x002fe20000010100 */
[----:B------:R-:W-:Y:S01]  /*6f70*/  LOP3.LUT R4, R4, 0xffff, RZ, 0xc0, !PT ;  /* 0x0000ffff04047812 */ /* 0x000fe200078ec0ff */
[----:B------:R-:W-:Y:S01]  /*6f80*/  @!P1 FADD.FTZ R164, -R164, -RZ ;  /* 0x800000ffa4a49221 */ /* 0x000fe20000010100 */
[----:B------:R-:W-:Y:S02]  /*6f90*/  LOP3.LUT R7, R11, 0xff, RZ, 0xc0, !PT ;  /* 0x000000ff0b077812 */ /* 0x000fe400078ec0ff */
[----:B------:R-:W-:Y:S02]  /*6fa0*/  ISETP.LE.U32.AND P6, PT, R4, UR5, PT ;  /* 0x0000000504007c0c */ /* 0x000fe4000bfc3070 */
[--C-:B------:R-:W-:Y:S01]  /*6fb0*/  SHF.R.U32.HI R4, RZ, 0x10, R11.reuse ;  /* 0x00000010ff047819 */ /* 0x100fe2000001160b */
[----:B------:R-:W-:Y:S01]  /*6fc0*/  @!P4 FADD.FTZ R173, -R173, -RZ ;  /* 0x800000ffadadc221 */ /* 0x000fe20000010100 */
[----:B------:R-:W-:Y:S02]  /*6fd0*/  ISETP.LE.U32.AND P2, PT, R7, UR5, PT ;  /* 0x0000000507007c0c */ /* 0x000fe4000bf43070 */
[----:B------:R-:W-:Y:S01]  /*6fe0*/  LOP3.LUT R5, R4, 0xff, RZ, 0xc0, !PT ;  /* 0x000000ff04057812 */ /* 0x000fe200078ec0ff */
[----:B------:R-:W-:Y:S01]  /*6ff0*/  @!P3 FADD.FTZ R114, -R114, -RZ ;  /* 0x800000ff7272b221 */ /* 0x000fe20000010100 */
[----:B------:R-:W-:Y:S02]  /*7000*/  LOP3.LUT R4, R6, 0xffff, RZ, 0xc0, !PT ;  /* 0x0000ffff06047812 */ /* 0x000fe400078ec0ff */
[----:B------:R-:W-:Y:S02]  /*7010*/  SHF.R.U32.HI R11, RZ, 0x18, R11 ;  /* 0x00000018ff0b7819 */ /* 0x000fe4000001160b */
[----:B------:R-:W-:Y:S01]  /*7020*/  ISETP.LE.U32.AND P4, PT, R4, UR5, PT ;  /* 0x0000000504007c0c */ /* 0x000fe2000bf83070 */
[----:B------:R-:W-:Y:S01]  /*7030*/  @!P6 FADD.FTZ R174, -R174, -RZ ;  /* 0x800000ffaeaee221 */ /* 0x000fe20000010100 */
[----:B------:R-:W-:Y:S02]  /*7040*/  LOP3.LUT R4, R9, 0xffff, RZ, 0xc0, !PT ;  /* 0x0000ffff09047812 */ /* 0x000fe400078ec0ff */
[----:B------:R-:W-:Y:S01]  /*7050*/  ISETP.LE.U32.AND P6, PT, R5, UR5, PT ;  /* 0x0000000505007c0c */ /* 0x000fe2000bfc3070 */
[----:B------:R-:W-:Y:S01]  /*7060*/  @!P2 FADD.FTZ R171, -R171, -RZ ;  /* 0x800000ffababa221 */ /* 0x000fe20000010100 */
[----:B------:R-:W-:Y:S02]  /*7070*/  LOP3.LUT R5, R9, 0xff, RZ, 0xc0, !PT ;  /* 0x000000ff09057812 */ /* 0x000fe400078ec0ff */
[----:B------:R-:W-:Y:S02]  /*7080*/  SHF.R.U32.HI R6, RZ, 0x8, R23 ;  /* 0x00000008ff067819 */ /* 0x000fe40000011617 */
[----:B------:R-:W-:Y:S02]  /*7090*/  SHF.R.U32.HI R4, RZ, 0x8, R4 ;  /* 0x00000008ff047819 */ /* 0x000fe40000011604 */
[----:B------:R-:W-:Y:S01]  /*70a0*/  ISETP.LE.U32.AND P2, PT, R5, UR5, PT ;  /* 0x0000000505007c0c */ /* 0x000fe2000bf43070 */
[----:B------:R-:W-:Y:S01]  /*70b0*/  @!P4 FADD.FTZ R170, -R170, -RZ ;  /* 0x800000ffaaaac221 */ /* 0x000fe20000010100 */
[----:B------:R-:W-:Y:S02]  /*70c0*/  LOP3.LUT R4, R4, 0xffff, RZ, 0xc0, !PT ;  /* 0x0000ffff04047812 */ /* 0x000fe400078ec0ff */
[----:B------:R-:W-:Y:S01]  /*70d0*/  F2FP.RELU.PACK_AB R7, R210, R214 ;  /* 0x000000d6d207723e */ /* 0x000fe200000008ff */
[----:B------:R-:W-:Y:S01]  /*70e0*/  @!P6 FADD.FTZ R169, -R169, -RZ ;  /* 0x800000ffa9a9e221 */ /* 0x000fe20000010100 */
[----:B------:R-:W-:Y:S02]  /*70f0*/  SHF.R.U32.HI R5, RZ, 0x10, R9 ;  /* 0x00000010ff057819 */ /* 0x000fe40000011609 */
[----:B------:R-:W-:Y:S01]  /*7100*/  F2FP.RELU.PACK_AB R0, R191, R192 ;  /* 0x000000c0bf00723e */ /* 0x000fe200000008ff */
[----:B------:R1:W-:Y:S01]  /*7110*/  STS [R227+0x10000], R7 ;  /* 0x01000007e3007388 */ /* 0x0003e20000000800 */
[----:B------:R-:W-:Y:S02]  /*7120*/  ISETP.LE.U32.AND P4, PT, R4, UR5, PT ;  /* 0x0000000504007c0c */ /* 0x000fe4000bf83070 */
[----:B------:R-:W-:Y:S01]  /*7130*/  ISETP.LE.U32.AND P5, PT, R16, UR5, PT ;  /* 0x0000000510007c0c */ /* 0x000fe2000bfa3070 */
[----:B------:R-:W-:Y:S01]  /*7140*/  @!P2 FADD.FTZ R166, -R166, -RZ ;  /* 0x800000ffa6a6a221 */ /* 0x000fe20000010100 */
[----:B------:R-:W-:Y:S02]  /*7150*/  LOP3.LUT R4, R5, 0xff, RZ, 0xc0, !PT ;  /* 0x000000ff05047812 */ /* 0x000fe400078ec0ff */
[----:B------:R-:W-:Y:S02]  /*7160*/  SHF.R.U32.HI R5, RZ, 0x8, R21 ;  /* 0x00000008ff057819 */ /* 0x000fe40000011615 */
[----:B------:R-:W-:Y:S02]  /*7170*/  ISETP.LE.U32.AND P6, PT, R4, UR5, PT ;  /* 0x0000000504007c0c */ /* 0x000fe4000bfc3070 */
[----:B------:R-:W-:Y:S02]  /*7180*/  LOP3.LUT R4, R5, 0xffff, RZ, 0xc0, !PT ;  /* 0x0000ffff05047812 */ /* 0x000fe400078ec0ff */
[----:B------:R-:W-:Y:S01]  /*7190*/  LOP3.LUT R5, R22, 0xff, RZ, 0xc0, !PT ;  /* 0x000000ff16057812 */ /* 0x000fe200078ec0ff */
[----:B--2---:R-:W-:Y:S01]  /*71a0*/  @!P4 FADD.FTZ R165, -R165, -RZ ;  /* 0x800000ffa5a5c221 */ /* 0x004fe20000010100 */
[----:B------:R-:W-:Y:S01]  /*71b0*/  ISETP.LE.U32.AND P2, PT, R4, UR5, PT ;  /* 0x0000000504007c0c */ /* 0x000fe2000bf43070 */
[----:B---3--:R-:W-:Y:S01]  /*71c0*/  @!P5 FADD.FTZ R111, -R111, -RZ ;  /* 0x800000ff6f6fd221 */ /* 0x008fe20000010100 */
[----:B------:R-:W-:Y:S02]  /*71d0*/  LOP3.LUT R4, R24, 0xff, RZ, 0xc0, !PT ;  /* 0x000000ff18047812 */ /* 0x000fe400078ec0ff */
[----:B------:R-:W-:Y:S02]  /*71e0*/  ISETP.LE.U32.AND P1, PT, R5, UR5, PT ;  /* 0x0000000505007c0c */ /* 0x000fe4000bf23070 */
[----:B------:R-:W-:Y:S01]  /*71f0*/  F2FP.RELU.PACK_AB R5, R198, R200 ;  /* 0x000000c8c605723e */ /* 0x000fe200000008ff */
[----:B------:R-:W-:Y:S01]  /*7200*/  @!P6 FADD.FTZ R176, -R176, -RZ ;  /* 0x800000ffb0b0e221 */ /* 0x000fe20000010100 */
[----:B------:R-:W-:Y:S02]  /*7210*/  ISETP.LE.U32.AND P0, PT, R11, UR5, PT ;  /* 0x000000050b007c0c */ /* 0x000fe4000bf03070 */
[----:B------:R-:W-:Y:S02]  /*7220*/  ISETP.LE.U32.AND P6, PT, R4, UR5, PT ;  /* 0x0000000504007c0c */ /* 0x000fe4000bfc3070 */
[----:B------:R-:W-:Y:S01]  /*7230*/  SHF.R.U32.HI R9, RZ, 0x18, R9 ;  /* 0x00000018ff097819 */ /* 0x000fe20000011609 */
[----:B------:R-:W-:Y:S01]  /*7240*/  @!P2 FADD.FTZ R163, -R163, -RZ ;  /* 0x800000ffa3a3a221 */ /* 0x000fe20000010100 */
[----:B------:R-:W-:Y:S02]  /*7250*/  LOP3.LUT R4, R6, 0xffff, RZ, 0xc0, !PT ;  /* 0x0000ffff06047812 */ /* 0x000fe400078ec0ff */
[----:B------:R-:W-:Y:S01]  /*7260*/  ISETP.LE.U32.AND P4, PT, R9, UR5, PT ;  /* 0x0000000509007c0c */ /* 0x000fe2000bf83070 */
[----:B------:R-:W-:Y:S01]  /*7270*/  @!P1 FADD.FTZ R115, -R115, -RZ ;  /* 0x800000ff73739221 */ /* 0x000fe20000010100 */
[----:B------:R-:W-:Y:S02]  /*7280*/  F2FP.RELU.PACK_AB R6, R209, R213 ;  /* 0x000000d5d106723e */ /* 0x000fe400000008ff */
[----:B------:R-:W-:Y:S01]  /*7290*/  ISETP.LE.U32.AND P2, PT, R4, UR5, PT ;  /* 0x0000000504007c0c */ /* 0x000fe2000bf43070 */
[----:B------:R-:W-:Y:S01]  /*72a0*/  @!P0 FADD.FTZ R168, -R168, -RZ ;  /* 0x800000ffa8a88221 */ /* 0x000fe20000010100 */
[----:B------:R-:W-:Y:S01]  /*72b0*/  ISETP.LE.U32.AND P0, PT, R14, UR5, PT ;  /* 0x000000050e007c0c */ /* 0x000fe2000bf03070 */
[----:B------:R2:W-:Y:S01]  /*72c0*/  STS [R227+0x10400], R6 ;  /* 0x01040006e3007388 */ /* 0x0005e20000000800 */
[----:B------:R-:W-:Y:S01]  /*72d0*/  F2FP.RELU.PACK_AB R4, R205, R206 ;  /* 0x000000cecd04723e */ /* 0x000fe200000008ff */
[----:B------:R-:W-:Y:S01]  /*72e0*/  @!P6 FADD.FTZ R112, -R112, -RZ ;  /* 0x800000ff7070e221 */ /* 0x000fe20000010100 */
[----:B-1----:R-:W-:Y:S01]  /*72f0*/  F2FP.RELU.PACK_AB R7, R215, R216 ;  /* 0x000000d8d707723e */ /* 0x002fe200000008ff */
[----:B------:R1:W-:Y:S01]  /*7300*/  STS [R228+0x10000], R5 ;  /* 0x01000005e4007388 */ /* 0x0003e20000000800 */
[----:B------:R-:W-:Y:S01]  /*7310*/  FSETP.GE.FTZ.AND P1, PT, R198, RZ, PT ;  /* 0x000000ffc600720b */ /* 0x000fe20003f36000 */
[----:B----4-:R-:W-:Y:S01]  /*7320*/  @!P4 FADD.FTZ R167, -R167, -RZ ;  /* 0x800000ffa7a7c221 */ /* 0x010fe20000010100 */
[----:B------:R-:W-:Y:S01]  /*7330*/  FSETP.GE.FTZ.AND P3, PT, R210, RZ, PT ;  /* 0x000000ffd200720b */ /* 0x000fe20003f76000 */
[----:B------:R3:W-:Y:S01]  /*7340*/  STS [R228+0x10400], R4 ;  /* 0x01040004e4007388 */ /* 0x0007e20000000800 */
[----:B------:R-:W-:Y:S01]  /*7350*/  FSETP.GE.FTZ.AND P4, PT, R214, RZ, PT ;  /* 0x000000ffd600720b */ /* 0x000fe20003f96000 */
[----:B------:R-:W-:Y:S01]  /*7360*/  @!P2 FADD.FTZ R113, -R113, -RZ ;  /* 0x800000ff7171a221 */ /* 0x000fe20000010100 */
[----:B------:R-:W-:Y:S01]  /*7370*/  FSETP.GE.FTZ.AND P2, PT, R200, RZ, PT ;  /* 0x000000ffc800720b */ /* 0x000fe20003f56000 */
[----:B------:R4:W-:Y:S01]  /*7380*/  STS [R227+0x12000], R7 ;  /* 0x01200007e3007388 */ /* 0x0009e20000000800 */
[----:B------:R-:W-:Y:S01]  /*7390*/  @!P0 FADD.FTZ R110, -R110, -RZ ;  /* 0x800000ff6e6e8221 */ /* 0x000fe20000010100 */
[----:B--2---:R-:W-:Y:S02]  /*73a0*/  F2FP.RELU.PACK_AB R6, R220, R219 ;  /* 0x000000dbdc06723e */ /* 0x004fe400000008ff */
[----:B-1----:R-:W-:Y:S03]  /*73b0*/  F2FP.RELU.PACK_AB R5, R211, R212 ;  /* 0x000000d4d305723e */ /* 0x002fe600000008ff */
[----:B------:R1:W-:Y:S01]  /*73c0*/  STS [R227+0x12400], R6 ;  /* 0x01240006e3007388 */ /* 0x0003e20000000800 */
[----:B---3--:R-:W-:Y:S03]  /*73d0*/  F2FP.RELU.PACK_AB R4, R218, R217 ;  /* 0x000000d9da04723e */ /* 0x008fe600000008ff */
[----:B------:R2:W-:Y:S01]  /*73e0*/  STS [R228+0x12000], R5 ;  /* 0x01200005e4007388 */ /* 0x0005e20000000800 */
[----:B----4-:R-:W-:Y:S03]  /*73f0*/  F2FP.RELU.PACK_AB R7, R197, R201 ;  /* 0x000000c9c507723e */ /* 0x010fe600000008ff */
[----:B------:R3:W-:Y:S04]  /*7400*/  STS [R228+0x12400], R4 ;  /* 0x01240004e4007388 */ /* 0x0007e80000000800 */
[----:B------:R-:W-:Y:S04]  /*7410*/  STS [R229+0x10000], R8 ;  /* 0x01000008e5007388 */ /* 0x000fe80000000800 */
        /* <DEDUP_REMOVED lines=42> */
[----:B------:R-:W-:Y:S04]  /*76c0*/  STS [R224+0x12400], R0 ;  /* 0x01240000e0007388 */ /* 0x000fe80000000800 */
[----:B------:R-:W-:Y:S04]  /*76d0*/  STS [R224+0x12000], R4 ;  /* 0x01200004e0007388 */ /* 0x000fe80000000800 */
[----:B------:R-:W1:Y:S08]  /*76e0*/  LDSM.16.M88.4 R64, [R154+0x4000] ;  /* 0x004000009a40783b */ /* 0x000e700000000200 */
[----:B------:R-:W2:Y:S08]  /*76f0*/  LDSM.16.M88.4 R60, [R154+0x5000] ;  /* 0x005000009a3c783b */ /* 0x000eb00000000200 */
[----:B------:R-:W3:Y:S08]  /*7700*/  LDSM.16.M88.4 R100, [R155+0x4000] ;  /* 0x004000009b64783b */ /* 0x000ef00000000200 */
[----:B------:R-:W4:Y:S01]  /*7710*/  LDSM.16.M88.4 R104, [R155+0x5000] ;  /* 0x005000009b68783b */ /* 0x000f220000000200 */
        /* <DEDUP_REMOVED lines=17> */
[C---:B----4-:R-:W-:Y:S08]  /*7830*/  HMMA.16816.F32 R8, R104.reuse, R132, R8 ;  /* 0x000000846808723c */ /* 0x050ff00000001808 */
        /* <DEDUP_REMOVED lines=13> */
[----:B------:R-:W2:Y:S07]  /*7910*/  LDL R107, [R1+0x3c] ;  /* 0x00003c00016b7983 */ /* 0x000eae0000100800 */
[----:B------:R-:W-:Y:S01]  /*7920*/  HMMA.16816.F32 R64, R100, R146, R64 ;  /* 0x000000926440723c */ /* 0x000fe20000001840 */
[C---:B--2---:R-:W-:Y:S04]  /*7930*/  LEA R108, P0, R107.reuse, R108, 0x2 ;  /* 0x0000006c6b6c7211 */ /* 0x044fe800078010ff */
[----:B------:R-:W-:Y:S02]  /*7940*/  LEA.HI.X.SX32 R109, R107, R109, 0x2, P0 ;  /* 0x0000006d6b6d7211 */ /* 0x000fe400000f16ff */
[----:B------:R-:W-:Y:S03]  /*7950*/  FSETP.GE.FTZ.AND P0, PT, R193, RZ, PT ;  /* 0x000000ffc100720b */ /* 0x000fe60003f16000 */
[----:B------:R1:W2:Y:S04]  /*7960*/  LDG.E R106, [R108.64] ;  /* 0x000000326c6a7981 */ /* 0x0002a8000c1e1900 */
[----:B------:R1:W3:Y:S04]  /*7970*/  LDG.E R105, [R108.64+0x20] ;  /* 0x000020326c697981 */ /* 0x0002e8000c1e1900 */
[----:B------:R1:W4:Y:S04]  /*7980*/  LDG.E R104, [R108.64+0x100] ;  /* 0x000100326c687981 */ /* 0x000328000c1e1900 */
[----:B------:R1:W3:Y:S04]  /*7990*/  LDG.E R0, [R108.64+0x120] ;  /* 0x000120326c007981 */ /* 0x0002e8000c1e1900 */
[----:B-1----:R1:W5:Y:S01]  /*79a0*/  LDL.64 R108, [R1+0x40] ;  /* 0x00004000016c7983 */ /* 0x0023620000100a00 */
[C---:B--2---:R-:W-:Y:S02]  /*79b0*/  FADD.FTZ R100, -R106.reuse, R5 ;  /* 0x000000056a647221 */ /* 0x044fe40000010100 */
        /* <DEDUP_REMOVED lines=8> */
[-C--:B------:R-:W-:Y:S01]  /*7a40*/  FSEL R4, R4, R106.reuse, P0 ;  /* 0x0000006a04047208 */ /* 0x080fe20000000000 */
[----:B------:R-:W-:Y:S01]  /*7a50*/  FMUL.FTZ R198, R198, R5 ;  /* 0x00000005c6c67220 */ /* 0x000fe20000410000 */
[----:B------:R-:W-:Y:S01]  /*7a60*/  FSEL R16, R16, R106, P2 ;  /* 0x0000006a10107208 */ /* 0x000fe20001000000 */
[C---:B------:R-:W-:Y:S01]  /*7a70*/  FADD.FTZ R5, -R106.reuse, R36 ;  /* 0x000000246a057221 */ /* 0x040fe20000010100 */
[----:B------:R-:W-:Y:S01]  /*7a80*/  FSETP.GE.FTZ.AND P0, PT, R181, RZ, PT ;  /* 0x000000ffb500720b */ /* 0x000fe20003f16000 */
[----:B------:R-:W-:Y:S01]  /*7a90*/  FMUL.FTZ R193, R193, R4 ;  /* 0x00000004c1c17220 */ /* 0x000fe20000410000 */
[----:B------:R-:W-:Y:S01]  /*7aa0*/  FSETP.GE.FTZ.AND P2, PT, R185, RZ, PT ;  /* 0x000000ffb900720b */ /* 0x000fe20003f56000 */
[----:B------:R-:W-:Y:S01]  /*7ab0*/  FADD.FTZ R4, -R106, R37 ;  /* 0x000000256a047221 */ /* 0x000fe20000010100 */
[----:B------:R-:W-:Y:S01]  /*7ac0*/  FSEL R5, R5, R106, P1 ;  /* 0x0000006a05057208 */ /* 0x000fe20000800000 */
[----:B------:R-:W-:Y:S01]  /*7ad0*/  FMUL.FTZ R200, R200, R16 ;  /* 0x00000010c8c87220 */ /* 0x000fe20000410000 */
[----:B------:R-:W-:Y:S01]  /*7ae0*/  FSETP.GE.FTZ.AND P1, PT, R175, RZ, PT ;  /* 0x000000ffaf00720b */ /* 0x000fe20003f36000 */
        /* <DEDUP_REMOVED lines=18> */
[----:B---3--:R-:W-:Y:S01]  /*7c10*/  FADD.FTZ R18, -R105, R18 ;  /* 0x0000001269127221 */ /* 0x008fe20000010100 */
[----:B------:R-:W-:Y:S01]  /*7c20*/  FSEL R5, R5, R106, P2 ;  /* 0x0000006a05057208 */ /* 0x000fe20001000000 */
[----:B------:R-:W-:Y:S01]  /*7c30*/  FMUL.FTZ R214, R214, R20 ;  /* 0x00000014d6d67220 */ /* 0x000fe20000410000 */
[-C--:B------:R-:W-:Y:S01]  /*7c40*/  FSEL R4, R4, R106.reuse, P1 ;  /* 0x0000006a04047208 */ /* 0x080fe20000800000 */
        /* <DEDUP_REMOVED lines=13> */
[----:B------:R-:W-:Y:S01]  /*7d20*/  FSEL R17, R17, R106, P3 ;  /* 0x0000006a11117208 */ /* 0x000fe20001800000 */
[----:B------:R-:W-:Y:S01]  /*7d30*/  @P0 FADD.FTZ R106, -R106, R65 ;  /* 0x000000416a6a0221 */ /* 0x000fe20000010100 */
[----:B------:R-:W-:Y:S01]  /*7d40*/  FSETP.GE.FTZ.AND P0, PT, R209, RZ, PT ;  /* 0x000000ffd100720b */ /* 0x000fe20003f16000 */
[----:B------:R-:W-:Y:S01]  /*7d50*/  FADD.FTZ R19, -R105, R19 ;  /* 0x0000001369137221 */ /* 0x000fe20000010100 */
[-C--:B------:R-:W-:Y:S01]  /*7d60*/  FSEL R5, R5, R105.reuse, P1 ;  /* 0x0000006905057208 */ /* 0x080fe20000800000 */
[C---:B------:R-:W-:Y:S01]  /*7d70*/  FADD.FTZ R22, -R105.reuse, R22 ;  /* 0x0000001669167221 */ /* 0x040fe20000010100 */
[----:B------:R-:W-:Y:S01]  /*7d80*/  FSETP.GE.FTZ.AND P1, PT, R206, RZ, PT ;  /* 0x000000ffce00720b */ /* 0x000fe20003f36000 */
[C---:B------:R-:W-:Y:S01]  /*7d90*/  FADD.FTZ R23, -R105.reuse, R23 ;  /* 0x0000001769177221 */ /* 0x040fe20000010100 */
[-C--:B------:R-:W-:Y:S01]  /*7da0*/  FSEL R4, R4, R105.reuse, P0 ;  /* 0x0000006904047208 */ /* 0x080fe20000000000 */
[----:B------:R-:W-:Y:S01]  /*7db0*/  FADD.FTZ R34, -R105, R34 ;  /* 0x0000002269227221 */ /* 0x000fe20000010100 */
[----:B------:R-:W-:Y:S01]  /*7dc0*/  FSETP.GE.FTZ.AND P0, PT, R205, RZ, PT ;  /* 0x000000ffcd00720b */ /* 0x000fe20003f16000 */
[C---:B------:R-:W-:Y:S01]  /*7dd0*/  FADD.FTZ R35, -R105.reuse, R35 ;  /* 0x0000002369237221 */ /* 0x040fe20000010100 */
[-C--:B------:R-:W-:Y:S01]  /*7de0*/  FSEL R18, R18, R105.reuse, P1 ;  /* 0x0000006912127208 */ /* 0x080fe20000800000 */
[----:B------:R-:W-:Y:S01]  /*7df0*/  FADD.FTZ R38, -R105, R38 ;  /* 0x0000002669267221 */ /* 0x000fe20000010100 */
        /* <DEDUP_REMOVED lines=10> */
[-C--:B------:R-:W-:Y:S01]  /*7ea0*/  FSEL R23, R23, R105.reuse, P0 ;  /* 0x0000006917177208 */ /* 0x080fe20000000000 */
[C---:B------:R-:W-:Y:S01]  /*7eb0*/  FADD.FTZ R6, -R105.reuse, R55 ;  /* 0x0000003769067221 */ /* 0x040fe20000010100 */
[----:B------:R-:W-:Y:S01]  /*7ec0*/  FSETP.GE.FTZ.AND P0, PT, R184, RZ, PT ;  /* 0x000000ffb800720b */ /* 0x000fe20003f16000 */
[----:B------:R-:W-:Y:S01]  /*7ed0*/  FADD.FTZ R7, -R105, R54 ;  /* 0x0000003669077221 */ /* 0x000fe20000010100 */
[----:B------:R-:W-:Y:S01]  /*7ee0*/  FSEL R34, R34, R105, P1 ;  /* 0x0000006922227208 */ /* 0x000fe20000800000 */
[----:B------:R-:W-:Y:S01]  /*7ef0*/  FMUL.FTZ R197, R197, R23 ;  /* 0x00000017c5c57220 */ /* 0x000fe20000410000 */
[----:B------:R-:W-:Y:S01]  /*7f00*/  FSETP.GE.FTZ.AND P1, PT, R179, RZ, PT ;  /* 0x000000ffb300720b */ /* 0x000fe20003f36000 */
[----:B------:R-:W-:Y:S01]  /*7f10*/  FMUL.FTZ R205, R205, R19 ;  /* 0x00000013cdcd7220 */ /* 0x000fe20000410000 */
[-C--:B------:R-:W-:Y:S01]  /*7f20*/  FSEL R35, R35, R105.reuse, P0 ;  /* 0x0000006923237208 */ /* 0x080fe20000000000 */
[----:B----4-:R-:W-:Y:S01]  /*7f30*/  FADD.FTZ R56, -R104, R56 ;  /* 0x0000003868387221 */ /* 0x010fe20000010100 */
[----:B------:R-:W-:Y:S01]  /*7f40*/  FSETP.GE.FTZ.AND P0, PT, R177, RZ, PT ;  /* 0x000000ffb100720b */ /* 0x000fe20003f16000 */
[----:B------:R-:W-:Y:S01]  /*7f50*/  FMUL.FTZ R201, R201, R22 ;  /* 0x00000016c9c97220 */ /* 0x000fe20000410000 */
        /* <DEDUP_REMOVED lines=14> */
[----:B------:R-:W-:Y:S01]  /*8040*/  FSETP.GE.FTZ.AND P3, PT, R168, RZ, PT ;  /* 0x000000ffa800720b */ /* 0x000fe20003f76000 */
[----:B------:R-:W-:Y:S01]  /*8050*/  FADD.FTZ R5, -R105, R66 ;  /* 0x0000004269057221 */ /* 0x000fe20000010100 */
[----:B------:R-:W-:Y:S01]  /*8060*/  FSETP.GE.FTZ.AND P2, PT, R112, RZ, PT ;  /* 0x000000ff7000720b */ /* 0x000fe20003f56000 */
[----:B------:R-:W-:Y:S01]  /*8070*/  FMUL.FTZ R172, R172, R4 ;  /* 0x00000004acac7220 */ /* 0x000fe20000410000 */
[----:B------:R-:W-:Y:S01]  /*8080*/  FSETP.GE.FTZ.AND P0, PT, R216, RZ, PT ;  /* 0x000000ffd800720b */ /* 0x000fe20003f16000 */
[----:B------:R-:W-:Y:S01]  /*8090*/  FADD.FTZ R4, -R104, R8 ;  /* 0x0000000868047221 */ /* 0x000fe20000010100 */
[-C--:B------:R-:W-:Y:S01]  /*80a0*/  FSEL R6, R6, R105.reuse, P3 ;  /* 0x0000006906067208 */ /* 0x080fe20001800000 */
[----:B------:R-:W-:Y:S01]  /*80b0*/  FADD.FTZ R8, -R104, R9 ;  /* 0x0000000968087221 */ /* 0x000fe20000010100 */
[----:B------:R-:W-:Y:S01]  /*80c0*/  FSEL R5, R5, R105, P2 ;  /* 0x0000006905057208 */ /* 0x000fe20001000000 */
[----:B------:R-:W-:Y:S01]  /*80d0*/  FADD.FTZ R42, -R0, R42 ;  /* 0x0000002a002a7221 */ /* 0x000fe20000010100 */
        /* <DEDUP_REMOVED lines=39> */
[----:B------:R-:W-:Y:S01]  /*8350*/  FADD.FTZ R6, -R104, R57 ;  /* 0x0000003968067221 */ /* 0x000fe20000010100 */
        /* <DEDUP_REMOVED lines=91> */
[----:B------:R-:W-:Y:S02]  /*8910*/  FMUL.FTZ R115, R115, R4 ;  /* 0x0000000473737220 */ /* 0x000fe40000410000 */
[----:B------:R-:W-:Y:S02]  /*8920*/  FMUL.FTZ R33, R110, R0 ;  /* 0x000000006e217220 */ /* 0x000fe40000410000 */
[----:B------:R-:W-:Y:S02]  /*8930*/  IMAD.MOV.U32 R58, RZ, RZ, R235 ;  /* 0x000000ffff3a7224 */ /* 0x000fe400078e00eb */
[----:B------:R-:W-:Y:S01]  /*8940*/  IMAD.MOV.U32 R59, RZ, RZ, R234 ;  /* 0x000000ffff3b7224 */ /* 0x000fe200078e00ea */
[----:B------:R-:W-:-:S05]  /*8950*/  @!P0 BRA `(.L_x_342) ;  /* 0x0000023000008947 */ /* 0x000fca0003800000 */
[----:B-1----:R-:W2:Y:S01]  /*8960*/  LDL.LU R103, [R1+0x38] ;  /* 0x0000380001677983 */ /* 0x002ea20000300800 */
[----:B------:R-:W-:Y:S01]  /*8970*/  IMAD.MOV.U32 R6, RZ, RZ, c[0x0][0x190] ;  /* 0x00006400ff067624 */ /* 0x000fe200078e00ff */
        /* <DEDUP_REMOVED lines=13> */
[----:B------:R1:W-:Y:S03]  /*8a50*/  @P2 STS [R221], RZ ;  /* 0x000000ffdd002388 */ /* 0x0003e60000000800 */
[----:B------:R-:W-:Y:S01]  /*8a60*/  @!P2 LEA.HI.X R5, R6, R233, R5, 0x7, P1 ;  /* 0x000000e90605a211 */ /* 0x000fe200008f3c05 */
[----:B------:R1:W-:Y:S04]  /*8a70*/  @P2 STS [R221+0x4], RZ ;  /* 0x000004ffdd002388 */ /* 0x0003e80000000800 */
[----:B------:R1:W-:Y:S04]  /*8a80*/  @P2 STS [R221+0x8], RZ ;  /* 0x000008ffdd002388 */ /* 0x0003e80000000800 */
[----:B------:R1:W-:Y:S01]  /*8a90*/  @P2 STS [R221+0xc], RZ ;  /* 0x00000cffdd002388 */ /* 0x0003e20000000800 */
[----:B--2---:R-:W-:Y:S05]  /*8aa0*/  IADD3 R103, R103, UR23, RZ ;  /* 0x0000001767677c10 */ /* 0x004fea000fffe0ff */
        /* <DEDUP_REMOVED lines=12> */
[----:B------:R1:W-:Y:S04]  /*8b70*/  STL [R1+0x38], R103 ;  /* 0x0000386701007387 */ /* 0x0003e80000100800 */
[----:B------:R-:W0:Y:S02]  /*8b80*/  LDGDEPBAR ;  /* 0x00000000000079af */ /* 0x000e240000000000 */
.L_x_342:
        /* <DEDUP_REMOVED lines=127> */
[----:B-----5:R-:W-:Y:S03]  /*9380*/  ISETP.GE.AND P2, PT, R108, c[0x0][0x220], PT ;  /* 0x000088006c007a0c */ /* 0x020fe60003f46270 */
        /* <DEDUP_REMOVED lines=21> */
.L_x_343:
[----:B------:R2:W3:Y:S01]  /*94e0*/  LDL R57, [R1+0x5c] ;  /* 0x00005c0001397983 */ /* 0x0004e20000100800 */
[----:B-1----:R-:W-:Y:S01]  /*94f0*/  @P0 IADD3 R4, R107, -0x80, RZ ;  /* 0xffffff806b040810 */ /* 0x002fe20007ffe0ff */
[----:B------:R-:W-:Y:S01]  /*9500*/  IMAD.MOV.U32 R5, RZ, RZ, 0x4 ;  /* 0x00000004ff057424 */ /* 0x000fe200078e00ff */
[----:B------:R-:W-:Y:S01]  /*9510*/  @UP2 UIADD3 UR25, UP0, UR8, -0x200, URZ ;  /* 0xfffffe0008192890 */ /* 0x000fe2000ff1e03f */
[----:B------:R2:W4:Y:S01]  /*9520*/  LDL R60, [R1+0x58] ;  /* 0x00005800013c7983 */ /* 0x0005220000100800 */
[----:B------:R-:W-:Y:S01]  /*9530*/  UISETP.GT.AND UP1, UPT, UR6, UR31, UPT ;  /* 0x0000001f0600728c */ /* 0x000fe2000bf24270 */
[----:B------:R-:W-:Y:S01]  /*9540*/  @P0 IMAD.WIDE R52, R4, R5, UR8 ;  /* 0x0000000804340e25 */ /* 0x000fe2000f8e0205 */
[----:B------:R-:W-:Y:S01]  /*9550*/  @UP2 UIADD3.X UR23, UR9, -0x1, URZ, UP0, !UPT ;  /* 0xffffffff09172890 */ /* 0x000fe200087fe43f */
[----:B------:R2:W2:Y:S02]  /*9560*/  LDL R56, [R1+0x50] ;  /* 0x0000500001387983 */ /* 0x0004a40000100800 */
[----:B------:R-:W-:Y:S02]  /*9570*/  @UP2 UMOV UR8, UR25 ;  /* 0x0000001900082c82 */ /* 0x000fe40008000000 */
[----:B------:R1:W2:Y:S02]  /*9580*/  LDL R55, [R1+0x54] ;  /* 0x0000540001377983 */ /* 0x0002a40000100800 */
[----:B------:R-:W-:Y:S02]  /*9590*/  @UP2 UMOV UR9, UR23 ;  /* 0x0000001700092c82 */ /* 0x000fe40008000000 */
[----:B------:R-:W-:Y:S01]  /*95a0*/  LDSM.16.M88.4 R16, [R151] ;  /* 0x000000009710783b */ /* 0x000fe20000000200 */
[----:B------:R-:W-:Y:S02]  /*95b0*/  ULOP3.LUT UR23, UR6, 0x1, URZ, 0xc0, !UPT ;  /* 0x0000000106177892 */ /* 0x000fe4000f8ec03f */
[----:B------:R-:W-:Y:S01]  /*95c0*/  UIADD3 UR6, UR6, -0x1, URZ ;  /* 0xffffffff06067890 */ /* 0x000fe2000fffe03f */
[----:B------:R-:W1:Y:S01]  /*95d0*/  LDSM.16.MT88.4 R20, [R0+0x6000] ;  /* 0x006000000014783b */ /* 0x000e620000004200 */
[----:B------:R-:W-:Y:S03]  /*95e0*/  UISETP.NE.U32.AND UP0, UPT, UR23, 0x1, UPT ;  /* 0x000000011700788c */ /* 0x000fe6000bf05070 */
[----:B------:R-:W1:Y:S04]  /*95f0*/  LDSM.16.M88.4 R12, [R151+0x2000] ;  /* 0x00200000970c783b */ /* 0x000e680000000200 */
[----:B------:R-:W-:Y:S04]  /*9600*/  LDSM.16.M88.4 R24, [R158] ;  /* 0x000000009e18783b */ /* 0x000fe80000000200 */
[----:B------:R-:W1:Y:S04]  /*9610*/  LDSM.16.MT88.4 R28, [R0+0x6400] ;  /* 0x00640000001c783b */ /* 0x000e680000004200 */
[----:B------:R-:W1:Y:S04]  /*9620*/  LDSM.16.M88.4 R32, [R161] ;  /* 0x00000000a120783b */ /* 0x000e680000000200 */
[----:B------:R-:W-:Y:S04]  /*9630*/  LDSM.16.M88.4 R36, [R153] ;  /* 0x000000009924783b */ /* 0x000fe80000000200 */
[----:B------:R-:W1:Y:S04]  /*9640*/  LDSM.16.MT88.4 R40, [R0+0x6800] ;  /* 0x006800000028783b */ /* 0x000e680000004200 */
[----:B------:R-:W1:Y:S04]  /*9650*/  LDSM.16.M88.4 R44, [R153+0x2000] ;  /* 0x00200000992c783b */ /* 0x000e680000000200 */
[----:B------:R-:W-:Y:S01]  /*9660*/  LDSM.16.M88.4 R48, [R152+0x2000] ;  /* 0x002000009830783b */ /* 0x000fe20000000200 */
[-C--:B-1----:R-:W-:Y:S08]  /*9670*/  HMMA.16816.F32 R4, R16, R20.reuse, RZ ;  /* 0x000000141004723c */ /* 0x082ff000000018ff */
[C---:B------:R-:W-:Y:S08]  /*9680*/  HMMA.16816.F32 R8, R12.reuse, R20, RZ ;  /* 0x000000140c08723c */ /* 0x040ff000000018ff */
[-C--:B------:R-:W-:Y:S08]  /*9690*/  HMMA.16816.F32 R12, R12, R22.reuse, RZ ;  /* 0x000000160c0c723c */ /* 0x080ff000000018ff */
[----:B------:R-:W-:Y:S01]  /*96a0*/  HMMA.16816.F32 R16, R16, R22, RZ ;  /* 0x000000161010723c */ /* 0x000fe200000018ff */
[----:B------:R-:W-:Y:S07]  /*96b0*/  LDSM.16.M88.4 R20, [R152] ;  /* 0x000000009814783b */ /* 0x000fee0000000200 */
[-C--:B------:R-:W-:Y:S08]  /*96c0*/  HMMA.16816.F32 R4, R24, R28.reuse, R4 ;  /* 0x0000001c1804723c */ /* 0x080ff00000001804 */
[C---:B------:R-:W-:Y:S08]  /*96d0*/  HMMA.16816.F32 R8, R32.reuse, R28, R8 ;  /* 0x0000001c2008723c */ /* 0x040ff00000001808 */
[-C--:B------:R-:W-:Y:S01]  /*96e0*/  HMMA.16816.F32 R12, R32, R30.reuse, R12 ;  /* 0x0000001e200c723c */ /* 0x080fe2000000180c */
[----:B------:R-:W1:Y:S07]  /*96f0*/  LDSM.16.MT88.4 R32, [R0+0x6c00] ;  /* 0x006c00000020783b */ /* 0x000e6e0000004200 */
        /* <DEDUP_REMOVED lines=23> */
[----:B------:R-:W1:Y:S03]  /*9870*/  LDSM.16.M88.4 R24, [R152+0x4000] ;  /* 0x004000009818783b */ /* 0x000e660000000200 */
[-C--:B------:R-:W-:Y:S08]  /*9880*/  HMMA.16816.F32 R4, R36, R40.reuse, R4 ;  /* 0x000000282404723c */ /* 0x080ff00000001804 */
[C---:B-1----:R-:W-:Y:S07]  /*9890*/  HMMA.16816.F32 R8, R48.reuse, R40, R8 ;  /* 0x000000283008723c */ /* 0x042fee0000001808 */
[----:B------:R-:W-:Y:S01]  /*98a0*/  IMAD.U32 R40, RZ, RZ, UR42 ;  /* 0x0000002aff287e24 */ /* 0x000fe2000f8e00ff */
[-C--:B------:R-:W-:Y:S01]  /*98b0*/  HMMA.16816.F32 R12, R48, R42.reuse, R12 ;  /* 0x0000002a300c723c */ /* 0x080fe2000000180c */
[----:B------:R-:W1:Y:S03]  /*98c0*/  LDSM.16.M88.4 R48, [R152+0x6000] ;  /* 0x006000009830783b */ /* 0x000e660000000200 */
[----:B------:R-:W-:Y:S04]  /*98d0*/  IMAD.U32 R0, RZ, RZ, UR32 ;  /* 0x00000020ff007e24 */ /* 0x000fe8000f8e00ff */
        /* <DEDUP_REMOVED lines=8> */
[C---:B------:R-:W-:Y:S07]  /*9960*/  HMMA.16816.F32 R8, R44.reuse, R32, R8 ;  /* 0x000000202c08723c */ /* 0x040fee0000001808 */
        /* <DEDUP_REMOVED lines=19> */
[----:B---3--:R1:W3:Y:S03]  /*9aa0*/  @P0 LDG.E R57, [R52.64+0x20] ;  /* 0x0000200a34390981 */ /* 0x0082e6000c1e1900 */
[-C--:B------:R-:W-:Y:S01]  /*9ab0*/  LEA.HI.X.SX32 R47, R23, R21.reuse, 0x2, P5 ;  /* 0x00000015172f7211 */ /* 0x080fe200028f16ff */
[----:B----4-:R1:W4:Y:S01]  /*9ac0*/  @P0 LDG.E R60, [R52.64] ;  /* 0x0000000a343c0981 */ /* 0x010322000c1e1900 */
[-C--:B------:R-:W-:Y:S01]  /*9ad0*/  LEA R42, P3, R42, R20.reuse, 0x2 ;  /* 0x000000142a2a7211 */ /* 0x080fe200078610ff */
[----:B------:R-:W-:Y:S01]  /*9ae0*/  IMAD.U32 R50, RZ, RZ, UR47 ;  /* 0x0000002fff327e24 */ /* 0x000fe2000f8e00ff */
[----:B------:R-:W-:Y:S01]  /*9af0*/  HMMA.16816.F32 R16, R24, R30, R16 ;  /* 0x0000001e1810723c */ /* 0x000fe20000001810 */
[----:B--2---:R1:W2:Y:S03]  /*9b00*/  @P0 LDG.E R56, [R52.64+0x100] ;  /* 0x0001000a34380981 */ /* 0x0042a6000c1e1900 */
[----:B------:R-:W-:Y:S01]  /*9b10*/  IMAD.U32 R48, RZ, RZ, UR46 ;  /* 0x0000002eff307e24 */ /* 0x000fe2000f8e00ff */
[----:B------:R1:W2:Y:S01]  /*9b20*/  @P0 LDG.E R55, [R52.64+0x120] ;  /* 0x0001200a34370981 */ /* 0x0002a2000c1e1900 */
[-C--:B------:R-:W-:Y:S01]  /*9b30*/  LEA R40, P2, R40, R20.reuse, 0x2 ;  /* 0x0000001428287211 */ /* 0x080fe200078410ff */
[----:B------:R-:W-:Y:S01]  /*9b40*/  IMAD.U32 R24, RZ, RZ, UR44 ;  /* 0x0000002cff187e24 */ /* 0x000fe2000f8e00ff */
[-C--:B------:R-:W-:Y:S01]  /*9b50*/  LEA R38, P1, R38, R20.reuse, 0x2 ;  /* 0x0000001426267211 */ /* 0x080fe200078210ff */
[----:B------:R-:W-:Y:S03]  /*9b60*/  RED.E.ADD.F32.FTZ.RN.STRONG.GPU [R20.64], R4 ;  /* 0x000000041400798e */ /* 0x000fe6000c10e78a */
[-C--:B------:R-:W-:Y:S01]  /*9b70*/  LEA R48, P6, R48, R20.reuse, 0x2 ;  /* 0x0000001430307211 */ /* 0x080fe200078c10ff */
[----:B------:R-:W-:Y:S01]  /*9b80*/  IMAD.U32 R25, RZ, RZ, UR43 ;  /* 0x0000002bff197e24 */ /* 0x000fe2000f8e00ff */
[-C--:B------:R-:W-:Y:S01]  /*9b90*/  LEA.HI.X.SX32 R45, R24, R21.reuse, 0x2, P4 ;  /* 0x00000015182d7211 */ /* 0x080fe200020f16ff */
        /* <DEDUP_REMOVED lines=9> */
[-C--:B------:R-:W-:Y:S01]  /*9c30*/  LEA R34, P6, R34, R20.reuse, 0x2 ;  /* 0x0000001422227211 */ /* 0x080fe200078c10ff */
[----:B------:R-:W-:Y:S01]  /*9c40*/  IMAD.U32 R26, RZ, RZ, UR35 ;  /* 0x00000023ff1a7e24 */ /* 0x000fe2000f8e00ff */
[-C--:B------:R-:W-:Y:S01]  /*9c50*/  LEA R32, P5, R32, R20.reuse, 0x2 ;  /* 0x0000001420207211 */ /* 0x080fe200078a10ff */
[----:B------:R-:W-:Y:S01]  /*9c60*/  IMAD.U32 R29, RZ, RZ, UR34 ;  /* 0x00000022ff1d7e24 */ /* 0x000fe2000f8e00ff */
[-C--:B------:R-:W-:Y:S02]  /*9c70*/  LEA R30, P4, R30, R20.reuse, 0x2 ;  /* 0x000000141e1e7211 */ /* 0x080fe400078810ff */
[-C--:B------:R-:W-:Y:S01]  /*9c80*/  LEA R28, P3, R28, R20.reuse, 0x2 ;  /* 0x000000141c1c7211 */ /* 0x080fe200078610ff */
[----:B-1----:R-:W-:Y:S01]  /*9c90*/  IMAD.U32 R53, RZ, RZ, UR34 ;  /* 0x00000022ff357e24 */ /* 0x002fe2000f8e00ff */
[-C--:B------:R-:W-:Y:S01]  /*9ca0*/  LEA R26, P2, R26, R20.reuse, 0x2 ;  /* 0x000000141a1a7211 */ /* 0x080fe200078410ff */
[----:B------:R-:W-:Y:S01]  /*9cb0*/  IMAD.U32 R52, RZ, RZ, UR33 ;  /* 0x00000021ff347e24 */ /* 0x000fe2000f8e00ff */
[-C--:B------:R-:W-:Y:S04]  /*9cc0*/  LEA R24, P1, R29, R20.reuse, 0x2 ;  /* 0x000000141d187211 */ /* 0x080fe800078210ff */
[-C--:B------:R-:W-:Y:S02]  /*9cd0*/  LEA.HI.X.SX32 R25, R53, R21.reuse, 0x2, P1 ;  /* 0x0000001535197211 */ /* 0x080fe400008f16ff */
[----:B------:R-:W-:Y:S01]  /*9ce0*/  PLOP3.LUT P1, PT, PT, PT, UP0, 0x80, 0x0 ;  /* 0x000000000000781c */ /* 0x000fe20003f2f008 */
[----:B------:R-:W-:Y:S04]  /*9cf0*/  @UP2 UIADD3 UR27, UP0, UR27, -0x200, URZ ;  /* 0xfffffe001b1b2890 */ /* 0x000fe8000ff1e03f */
[----:B------:R-:W-:Y:S01]  /*9d00*/  @UP2 UIADD3.X UR26, UR26, -0x1, URZ, UP0, !UPT ;  /* 0xffffffff1a1a2890 */ /* 0x000fe200087fe43f */
[----:B---3--:R1:W-:Y:S04]  /*9d10*/  @P0 STL [R1+0x5c], R57 ;  /* 0x00005c3901000387 */ /* 0x0083e80000100800 */
[----:B----4-:R-:W-:Y:S04]  /*9d20*/  @P0 STL [R1+0x58], R60 ;  /* 0x0000583c01000387 */ /* 0x010fe80000100800 */
[----:B--2---:R2:W-:Y:S04]  /*9d30*/  @P0 STL [R1+0x50], R56 ;  /* 0x0000503801000387 */ /* 0x0045e80000100800 */
[----:B------:R3:W-:Y:S01]  /*9d40*/  @P0 STL [R1+0x54], R55 ;  /* 0x0000543701000387 */ /* 0x0007e20000100800 */
[-C--:B------:R-:W-:Y:S04]  /*9d50*/  LEA R50, P0, R50, R20.reuse, 0x2 ;  /* 0x0000001432327211 */ /* 0x080fe800078010ff */
[-C--:B------:R-:W-:Y:S02]  /*9d60*/  LEA.HI.X.SX32 R51, R0, R21.reuse, 0x2, P0 ;  /* 0x0000001500337211 */ /* 0x080fe400000f16ff */
[-C--:B------:R-:W-:Y:S02]  /*9d70*/  LEA R36, P0, R36, R20.reuse, 0x2 ;  /* 0x0000001424247211 */ /* 0x080fe400078010ff */
[----:B------:R-:W-:Y:S01]  /*9d80*/  IADD3 R0, R3, -0x2000, RZ ;  /* 0xffffe00003007810 */ /* 0x000fe20007ffe0ff */
[----:B------:R-:W-:Y:S01]  /*9d90*/  RED.E.ADD.F32.FTZ.RN.STRONG.GPU [R50.64], R5 ;  /* 0x000000053200798e */ /* 0x000fe2000c10e78a */
[-C--:B------:R-:W-:Y:S02]  /*9da0*/  LEA.HI.X.SX32 R37, R35, R21.reuse, 0x2, P0 ;  /* 0x0000001523257211 */ /* 0x080fe400000f16ff */
[-C--:B------:R-:W-:Y:S01]  /*9db0*/  LEA.HI.X.SX32 R35, R59, R21.reuse, 0x2, P6 ;  /* 0x000000153b237211 */ /* 0x080fe200030f16ff */
[----:B------:R-:W-:Y:S01]  /*9dc0*/  RED.E.ADD.F32.FTZ.RN.STRONG.GPU [R48.64], R6 ;  /* 0x000000063000798e */ /* 0x000fe2000c10e78a */
[----:B-1----:R-:W-:Y:S01]  /*9dd0*/  IMAD.U32 R57, RZ, RZ, UR37 ;  /* 0x00000025ff397e24 */ /* 0x002fe2000f8e00ff */
[----:B------:R-:W-:Y:S02]  /*9de0*/  LEA R22, P0, R33, R20, 0x2 ;  /* 0x0000001421167211 */ /* 0x000fe400078010ff */
[----:B------:R-:W-:Y:S01]  /*9df0*/  RED.E.ADD.F32.FTZ.RN.STRONG.GPU [R46.64], R7 ;  /* 0x000000072e00798e */ /* 0x000fe2000c10e78a */
[-C--:B------:R-:W-:Y:S01]  /*9e00*/  LEA.HI.X.SX32 R33, R58, R21.reuse, 0x2, P5 ;  /* 0x000000153a217211 */ /* 0x080fe200028f16ff */
[----:B--2---:R-:W-:Y:S02]  /*9e10*/  IMAD.U32 R56, RZ, RZ, UR36 ;  /* 0x00000024ff387e24 */ /* 0x004fe4000f8e00ff */
[----:B------:R-:W-:Y:S01]  /*9e20*/  RED.E.ADD.F32.FTZ.RN.STRONG.GPU [R44.64], R8 ;  /* 0x000000082c00798e */ /* 0x000fe2000c10e78a */
[-C--:B------:R-:W-:Y:S01]  /*9e30*/  LEA.HI.X.SX32 R31, R57, R21.reuse, 0x2, P4 ;  /* 0x00000015391f7211 */ /* 0x080fe200020f16ff */
[----:B---3--:R-:W-:Y:S02]  /*9e40*/  IMAD.U32 R55, RZ, RZ, UR35 ;  /* 0x00000023ff377e24 */ /* 0x008fe4000f8e00ff */
[----:B------:R-:W-:Y:S01]  /*9e50*/  RED.E.ADD.F32.FTZ.RN.STRONG.GPU [R42.64], R9 ;  /* 0x000000092a00798e */ /* 0x000fe2000c10e78a */
[-C--:B------:R-:W-:Y:S02]  /*9e60*/  LEA.HI.X.SX32 R29, R56, R21.reuse, 0x2, P3 ;  /* 0x00000015381d7211 */ /* 0x080fe400018f16ff */
[-C--:B------:R-:W-:Y:S01]  /*9e70*/  LEA.HI.X.SX32 R23, R52, R21.reuse, 0x2, P0 ;  /* 0x0000001534177211 */ /* 0x080fe200000f16ff */
[----:B------:R-:W-:Y:S01]  /*9e80*/  RED.E.ADD.F32.FTZ.RN.STRONG.GPU [R40.64], R10 ;  /* 0x0000000a2800798e */ /* 0x000fe2000c10e78a */
[----:B------:R-:W-:Y:S02]  /*9e90*/  LEA.HI.X.SX32 R27, R55, R21, 0x2, P2 ;  /* 0x00000015371b7211 */ /* 0x000fe400010f16ff */
[----:B------:R-:W-:Y:S01]  /*9ea0*/  PLOP3.LUT P0, PT, PT, PT, UP1, 0x80, 0x0 ;  /* 0x000000000000781c */ /* 0x000fe20003f0f018 */
[----:B------:R-:W-:Y:S01]  /*9eb0*/  RED.E.ADD.F32.FTZ.RN.STRONG.GPU [R38.64], R11 ;  /* 0x0000000b2600798e */ /* 0x000fe2000c10e78a */
[----:B------:R-:W-:Y:S03]  /*9ec0*/  @P1 IADD3 R0, R3, 0x2000, RZ ;  /* 0x0000200003001810 */ /* 0x000fe60007ffe0ff */
[----:B------:R-:W-:Y:S04]  /*9ed0*/  RED.E.ADD.F32.FTZ.RN.STRONG.GPU [R36.64], R16 ;  /* 0x000000102400798e */ /* 0x000fe8000c10e78a */
[----:B------:R-:W-:Y:S04]  /*9ee0*/  RED.E.ADD.F32.FTZ.RN.STRONG.GPU [R34.64], R17 ;  /* 0x000000112200798e */ /* 0x000fe8000c10e78a */
[----:B------:R-:W-:Y:S04]  /*9ef0*/  RED.E.ADD.F32.FTZ.RN.STRONG.GPU [R32.64], R18 ;  /* 0x000000122000798e */ /* 0x000fe8000c10e78a */
[----:B------:R-:W-:Y:S04]  /*9f00*/  RED.E.ADD.F32.FTZ.RN.STRONG.GPU [R30.64], R19 ;  /* 0x000000131e00798e */ /* 0x000fe8000c10e78a */
[----:B------:R-:W-:Y:S04]  /*9f10*/  RED.E.ADD.F32.FTZ.RN.STRONG.GPU [R28.64], R12 ;  /* 0x0000000c1c00798e */ /* 0x000fe8000c10e78a */
[----:B------:R-:W-:Y:S04]  /*9f20*/  LDSM.16.MT88.4 R4, [R2+0x8000] ;  /* 0x008000000204783b */ /* 0x000fe80000004200 */
[----:B------:R-:W1:Y:S04]  /*9f30*/  LDSM.16.MT88.4 R8, [R3] ;  /* 0x000000000308783b */ /* 0x000e680000004200 */
[----:B------:R-:W-:Y:S04]  /*9f40*/  RED.E.ADD.F32.FTZ.RN.STRONG.GPU [R26.64], R13 ;  /* 0x0000000d1a00798e */ /* 0x000fe8000c10e78a */
        /* <DEDUP_REMOVED lines=147> */
.L_x_345:
        /* <DEDUP_REMOVED lines=17> */
.L_x_346:
[----:B------:R-:W-:Y:S01]  /*a990*/  BAR.SYNC.DEFER_BLOCKING 0x0 ;  /* 0x0000000000007b1d */ /* 0x000fe20000010000 */
[----:B------:R-:W-:Y:S01]  /*a9a0*/  USHF.L.U32 UR4, UR24, 0x7, URZ ;  /* 0x0000000718047899 */ /* 0x000fe2000800063f */
[--C-:B-1---5:R-:W-:Y:S01]  /*a9b0*/  SHF.R.S32.HI R5, RZ, 0x1f, R108.reuse ;  /* 0x0000001fff057819 */ /* 0x122fe2000001146c */
        /* <DEDUP_REMOVED lines=40> */
.L_x_348:
[----:B--2---:R-:W-:Y:S05]  /*ac40*/  BSYNC B0 ;  /* 0x0000000000007941 */ /* 0x004fea0003800000 */
.L_x_347:
        /* <DEDUP_REMOVED lines=14> */
.L_x_350:
[----:B------:R-:W-:Y:S05]  /*ad30*/  BSYNC B0 ;  /* 0x0000000000007941 */ /* 0x000fea0003800000 */
.L_x_349:
[----:B------:R-:W-:Y:S01]  /*ad40*/  ULDC.64 UR12, c[0x0][0x3a8] ;  /* 0x0000ea00000c7ab9 */ /* 0x000fe20000000a00 */
[----:B------:R-:W-:Y:S01]  /*ad50*/  IMAD.WIDE.U32 R4, R13, c[0x0][0x3a8], R4 ;  /* 0x0000ea000d047a25 */ /* 0x000fe200078e0004 */
        /* <DEDUP_REMOVED lines=23> */
.L_x_352:
[----:B------:R-:W-:Y:S05]  /*aed0*/  BSYNC B0 ;  /* 0x0000000000007941 */ /* 0x000fea0003800000 */
.L_x_351:
        /* <DEDUP_REMOVED lines=11> */
.L_x_325:
[----:B------:R-:W-:Y:S05]  /*af90*/  BSYNC B1 ;  /* 0x0000000000017941 */ /* 0x000fea0003800000 */
.L_x_311:
        /* <DEDUP_REMOVED lines=11> */
.L_x_353:
[----:B------:R-:W-:Y:S05]  /*b050*/  EXIT ;  /* 0x000000000000794d */ /* 0x000fea0003800000 */
.L_x_355:
        /* <DEDUP_REMOVED lines=10> */
.L_x_695:


//--------------------- .text._ZN5flash44flash_bwd_dq_dk_dv_loop_seqk_parallel_kernelI23Flash_bwd_kernel_traitsILi32ELi128ELi128ELi8ELi4ELi4ELi4ELb1ELb0EN7cutlass6half_tE19Flash_kernel_traitsILi32ELi128ELi128ELi8ES3_EELb0ELb1ELb0ELb1ELb0ELb0ELb1EEEvNS_16Flash_bwd_paramsE --------------------------
	.section	.text._ZN5flash44flash_bwd_dq_dk_dv_loop_seqk_parallel_kernelI23Flash_bwd_kernel_traitsILi32ELi128ELi128ELi8ELi4ELi4ELi4ELb1ELb0EN7cutlass6half_tE19Flash_kernel_traitsILi32ELi128ELi128ELi8ES3_EELb0ELb1ELb0ELb1ELb0ELb0ELb1EEEvNS_16Flash_bwd_paramsE,"ax",@progbits
	.sectioninfo	@"SHI_REGISTERS=255"
	.align	128
        .global         _ZN5flash44flash_bwd_dq_dk_dv_loop_seqk_parallel_kernelI23Flash_bwd_kernel_traitsILi32ELi128ELi128ELi8ELi4ELi4ELi4ELb1ELb0EN7cutlass6half_tE19Flash_kernel_traitsILi32ELi128ELi128ELi8ES3_EELb0ELb1ELb0ELb1ELb0ELb0ELb1EEEvNS_16Flash_bwd_paramsE
        .type           _ZN5flash44flash_bwd_dq_dk_dv_loop_seqk_parallel_kernelI23Flash_bwd_kernel_traitsILi32ELi128ELi128ELi8ELi4ELi4ELi4ELb1ELb0EN7cutlass6half_tE19Flash_kernel_traitsILi32ELi128ELi128ELi8ES3_EELb0ELb1ELb0ELb1ELb0ELb0ELb1EEEvNS_16Flash_bwd_paramsE,@function
        .size           _ZN5flash44flash_bwd_dq_dk_dv_loop_seqk_parallel_kernelI23Flash_bwd_kernel_traitsILi32ELi128ELi128ELi8ELi4ELi4ELi4ELb1ELb0EN7cutlass6half_tE19Flash_kernel_traitsILi32ELi128ELi128ELi8ES3_EELb0ELb1ELb0ELb1ELb0ELb0ELb1EEEvNS_16Flash_bwd_paramsE,(.L_x_696 - _ZN5flash44flash_bwd_dq_dk_dv_loop_seqk_parallel_kernelI23Flash_bwd_kernel_traitsILi32ELi128ELi128ELi8ELi4ELi4ELi4ELb1ELb0EN7cutlass6half_tE19Flash_kernel_traitsILi32ELi128ELi128ELi8ES3_EELb0ELb1ELb0ELb1ELb0ELb0ELb1EEEvNS_16Flash_bwd_paramsE)
        .other          _ZN5flash44flash_bwd_dq_dk_dv_loop_seqk_parallel_kernelI23Flash_bwd_kernel_traitsILi32ELi128ELi128ELi8ELi4ELi4ELi4ELb1ELb0EN7cutlass6half_tE19Flash_kernel_traitsILi32ELi128ELi128ELi8ES3_EELb0ELb1ELb0ELb1ELb0ELb0ELb1EEEvNS_16Flash_bwd_paramsE,@"STO_CUDA_ENTRY STV_DEFAULT"
_ZN5flash44flash_bwd_dq_dk_dv_loop_seqk_parallel_kernelI23Flash_bwd_kernel_traitsILi32ELi128ELi128ELi8ELi4ELi4ELi4ELb1ELb0EN7cutlass6half_tE19Flash_kernel_traitsILi32ELi128ELi128ELi8ES3_EELb0ELb1ELb0ELb1ELb0ELb0ELb1EEEvNS_16Flash_bwd_paramsE:
.text._ZN5flash44flash_bwd_dq_dk_dv_loop_seqk_parallel_kernelI23Flash_bwd_kernel_traitsILi32ELi128ELi128ELi8ELi4ELi4ELi4ELb1ELb0EN7cutlass6half_tE19Flash_kernel_traitsILi32ELi128ELi128ELi8ES3_EELb0ELb1ELb0ELb1ELb0ELb0ELb1EEEvNS_16Flash_bwd_paramsE:
        /* <DEDUP_REMOVED lines=119> */
[----:B------:R-:W-:Y:S02]  /*0770*/  UIMAD UR22, UR14, 0x68, URZ ;  /* 0x000000680e1678a4 */ /* 0x000fe4000f8e023f */
[----:B------:R-:W-:Y:S02]  /*0780*/  UIMAD UR21, UR14, 0x70, URZ ;  /* 0x000000700e1578a4 */ /* 0x000fe4000f8e023f */
[----:B------:R-:W-:Y:S01]  /*0790*/  UMOV UR59, 0xffffe000 ;  /* 0xffffe000003b7882 */ /* 0x000fe20000000000 */
[----:B-1----:R-:W-:-:S02]  /*07a0*/  LOP3.LUT R6, R2, 0x7fffffe, RZ, 0xc0, !PT ;  /* 0x07fffffe02067812 */ /* 0x002fc400078ec0ff */
        /* <DEDUP_REMOVED lines=61> */
[C---:B------:R-:W-:Y:S01]  /*0b80*/  IADD3 R192, R199.reuse, 0x40, RZ ;  /* 0x00000040c7c07810 */ /* 0x040fe20007ffe0ff */
[----:B------:R-:W-:Y:S01]  /*0b90*/  @!UP5 UIMAD UR6, UR6, UR16, URZ ;  /* 0x000000100606d2a4 */ /* 0x000fe2000f8e023f */
[----:B------:R-:W-:Y:S01]  /*0ba0*/  SHF.L.U64.HI R2, R0, 0x2, R2 ;  /* 0x0000000200027819 */ /* 0x000fe20000010202 */
[----:B------:R-:W-:Y:S01]  /*0bb0*/  IMAD.U32 R0, RZ, RZ, UR5 ;  /* 0x00000005ff007e24 */ /* 0x000fe2000f8e00ff */
[----:B------:R-:W-:Y:S01]  /*0bc0*/  UIMAD UR5, UR57, UR12, URZ ;  /* 0x0000000c390572a4 */ /* 0x000fe2000f8e023f */
[----:B------:R-:W-:Y:S01]  /*0bd0*/  IMAD.U32 R3, RZ, RZ, UR7 ;  /* 0x00000007ff037e24 */ /* 0x000fe2000f8e00ff */
[C---:B------:R-:W-:Y:S01]  /*0be0*/  @P4 IADD3 R192, R199.reuse, -0x40, RZ ;  /* 0xffffffc0c7c04810 */ /* 0x040fe20007ffe0ff */
[----:B------:R-:W-:-:S02]  /*0bf0*/  IMAD.IADD R197, R199, 0x1, R193 ;  /* 0x00000001c7c57824 */ /* 0x000fc400078e02c1 */
[----:B------:R-:W-:Y:S01]  /*0c00*/  IMAD R149, R150, 0x2, R149 ;  /* 0x0000000296957824 */ /* 0x000fe200078e0295 */
[----:B------:R1:W-:Y:S01]  /*0c10*/  STL [R1+0x58], R3 ;  /* 0x0000580301007387 */ /* 0x0003e20000100800 */
[----:B------:R-:W-:Y:S02]  /*0c20*/  IMAD.IADD R193, R193, 0x1, R192 ;  /* 0x00000001c1c17824 */ /* 0x000fe400078e02c0 */
[--C-:B------:R-:W-:Y:S02]  /*0c30*/  IMAD.IADD R198, R199, 0x1, R194.reuse ;  /* 0x00000001c7c67824 */ /* 0x100fe400078e02c2 */
[----:B------:R-:W-:Y:S02]  /*0c40*/  IMAD.IADD R196, R197, 0x1, R194 ;  /* 0x00000001c5c47824 */ /* 0x000fe400078e02c2 */
[----:B------:R-:W-:Y:S02]  /*0c50*/  IMAD.IADD R195, R194, 0x1, R192 ;  /* 0x00000001c2c37824 */ /* 0x000fe400078e02c0 */
[----:B------:R-:W-:-:S02]  /*0c60*/  IMAD.SHL.U32 R150, R150, 0x2, RZ ;  /* 0x0000000296967824 */ /* 0x000fc400078e00ff */
[----:B------:R-:W-:Y:S02]  /*0c70*/  IMAD.IADD R194, R194, 0x1, R193 ;  /* 0x00000001c2c27824 */ /* 0x000fe400078e02c1 */
[----:B-1----:R-:W-:Y:S01]  /*0c80*/  IMAD.U32 R3, RZ, RZ, UR4 ;  /* 0x00000004ff037e24 */ /* 0x002fe2000f8e00ff */
[----:B------:R-:W-:-:S04]  /*0c90*/  USHF.R.S32.HI UR4, URZ, 0x1f, UR19 ;  /* 0x0000001f3f047899 */ /* 0x000fc80008011413 */
        /* <DEDUP_REMOVED lines=66> */
.L_x_400:
        /* <DEDUP_REMOVED lines=54> */
.L_x_356:
        /* <DEDUP_REMOVED lines=59> */
.L_x_358:
        /* <DEDUP_REMOVED lines=18> */
.L_x_359:
[----:B------:R-:W2:Y:S01]  /*18f0*/  LDL R0, [R1+0x4c] ;  /* 0x00004c0001007983 */ /* 0x000ea20000100800 */
[----:B------:R-:W-:-:S03]  /*1900*/  ULDC.64 UR14, c[0x0][0x370] ;  /* 0x0000dc00000e7ab9 */ /* 0x000fc60000000a00 */
[----:B------:R-:W3:Y:S04]  /*1910*/  LDL R5, [R1+0x3c] ;  /* 0x00003c0001057983 */ /* 0x000ee80000100800 */
[----:B------:R-:W4:Y:S04]  /*1920*/  LDL R4, [R1+0x5c] ;  /* 0x00005c0001047983 */ /* 0x000f280000100800 */
[----:B------:R-:W2:Y:S01]  /*1930*/  LDL R3, [R1+0x58] ;  /* 0x0000580001037983 */ /* 0x000ea20000100800 */
[----:B------:R-:W-:Y:S02]  /*1940*/  @UP2 UIMAD.WIDE.U32 UR12, UR4, UR14, URZ ;  /* 0x0000000e040c22a5 */ /* 0x000fe4000f8e003f */
[----:B------:R-:W-:-:S02]  /*1950*/  ULDC UR18, c[0x0][0x224] ;  /* 0x0000890000127ab9 */ /* 0x000fc40000000800 */
[----:B------:R-:W-:Y:S02]  /*1960*/  UIMAD.WIDE.U32 UR38, UR49, UR18, URZ ;  /* 0x00000012312672a5 */ /* 0x000fe4000f8e003f */
[----:B------:R-:W-:Y:S02]  /*1970*/  @UP2 UIMAD UR47, UR4, UR15, UR13 ;  /* 0x0000000f042f22a4 */ /* 0x000fe4000f8e020d */
[----:B------:R-:W-:Y:S02]  /*1980*/  @UP2 UMOV UR43, UR12 ;  /* 0x0000000c002b2c82 */ /* 0x000fe40008000000 */
[----:B------:R-:W-:Y:S02]  /*1990*/  ULDC.64 UR12, c[0x0][0x368] ;  /* 0x0000da00000c7ab9 */ /* 0x000fe40000000a00 */
[----:B------:R-:W-:Y:S01]  /*19a0*/  @!UP2 UIMAD UR10, UR58, UR12, URZ ;  /* 0x0000000c3a0aa2a4 */ /* 0x000fe2000f8e023f */
[----:B------:R-:W-:Y:S01]  /*19b0*/  IABS R6, c[0x0][0x1c8] ;  /* 0x0000720000067a13 */ /* 0x000fe20000000000 */
[----:B------:R-:W-:-:S02]  /*19c0*/  ULDC.64 UR14, c[0x0][0x3d8] ;  /* 0x0000f600000e7ab9 */ /* 0x000fc40000000a00 */
[----:B------:R-:W-:Y:S02]  /*19d0*/  @!UP2 UIMAD UR10, UR49, UR13, UR10 ;  /* 0x0000000d310aa2a4 */ /* 0x000fe4000f8e020a */
[----:B------:R-:W-:-:S04]  /*19e0*/  @!UP2 UIMAD.WIDE.U32 UR12, UR49, UR12, URZ ;  /* 0x0000000c310ca2a5 */ /* 0x000fc8000f8e003f */
[----:B------:R-:W-:Y:S01]  /*19f0*/  @!UP2 UIADD3 UR47, UR13, UR10, URZ ;  /* 0x0000000a0d2fa290 */ /* 0x000fe2000fffe03f */
[----:B--2---:R1:W2:Y:S02]  /*1a00*/  R2UR UR16, R0 ;  /* 0x00000000001073c2 */ /* 0x0042a400000e0000 */
[----:B-1----:R-:W5:Y:S06]  /*1a10*/  LDL R0, [R1+0x48] ;  /* 0x0000480001007983 */ /* 0x002f6c0000100800 */
[----:B---3--:R-:W1:Y:S08]  /*1a20*/  R2UR UR40, R5 ;  /* 0x00000000052873c2 */ /* 0x008e7000000e0000 */
[----:B----4-:R3:W4:Y:S01]  /*1a30*/  R2UR UR38, R4 ;  /* 0x00000000042673c2 */ /* 0x01072200000e0000 */
[----:B-1----:R-:W-:Y:S01]  /*1a40*/  UIMAD UR10, UR58, UR18, UR40 ;  /* 0x000000123a0a72a4 */ /* 0x002fe2000f8e0228 */
[----:B---3--:R-:W1:Y:S03]  /*1a50*/  I2F.RP R4, R6 ;  /* 0x0000000600047306 */ /* 0x008e660000209400 */
[----:B------:R-:W-:-:S04]  /*1a60*/  UIADD3 UR10, UR39, UR10, URZ ;  /* 0x0000000a270a7290 */ /* 0x000fc8000fffe03f */
[----:B--2---:R-:W-:Y:S01]  /*1a70*/  UIMAD UR10, UR56, UR10, UR16 ;  /* 0x0000000a380a72a4 */ /* 0x004fe2000f8e0210 */
[----:B------:R-:W2:Y:S01]  /*1a80*/  S2UR UR16, SR_CTAID.X ;  /* 0x00000000001079c3 */ /* 0x000ea20000002500 */
        /* <DEDUP_REMOVED lines=14> */
[----:B------:R3:W2:Y:S01]  /*1b70*/  R2UR UR14, R3 ;  /* 0x00000000030e73c2 */ /* 0x0006a200000e0000 */
[----:B-1----:R-:W-:Y:S01]  /*1b80*/  IMAD.MOV.U32 R4, RZ, RZ, RZ ;  /* 0x000000ffff047224 */ /* 0x002fe200078e00ff */
[----:B---3--:R-:W-:Y:S01]  /*1b90*/  IABS R3, UR53 ;  /* 0x0000003500037c13 */ /* 0x008fe20008000000 */
[----:B------:R-:W-:Y:S01]  /*1ba0*/  USHF.L.U64.HI UR10, UR49, 0x7, UR58 ;  /* 0x00000007310a7899 */ /* 0x000fe2000801023a */
[----:B------:R-:W-:-:S03]  /*1bb0*/  ISETP.NE.AND P2, PT, RZ, c[0x0][0x1c8], PT ;  /* 0x00007200ff007a0c */ /* 0x000fc60003f45270 */
[----:B------:R-:W-:Y:S02]  /*1bc0*/  USEL UR10, UR10, URZ, UP1 ;  /* 0x0000003f0a0a7287 */ /* 0x000fe40008800000 */
[----:B------:R-:W-:Y:S02]  /*1bd0*/  UIADD3 UR12, UP1, UR5, UR12, URZ ;  /* 0x0000000c050c7290 */ /* 0x000fe4000ff3e03f */
[----:B--2---:R-:W-:Y:S02]  /*1be0*/  @UP5 USEL UR14, UR14, UR4, !UP2 ;  /* 0x000000040e0e5287 */ /* 0x004fe4000d000000 */
[----:B------:R-:W-:Y:S02]  /*1bf0*/  UIADD3.X UR13, UR46, UR10, URZ, UP1, !UPT ;  /* 0x0000000a2e0d7290 */ /* 0x000fe40008ffe43f */
[----:B------:R-:W-:-:S04]  /*1c00*/  UIMAD UR10, UR57, UR12, URZ ;  /* 0x0000000c390a72a4 */ /* 0x000fc8000f8e023f */
[----:B------:R-:W-:Y:S02]  /*1c10*/  UIMAD UR10, UR56, UR13, UR10 ;  /* 0x0000000d380a72a4 */ /* 0x000fe4000f8e020a */
[----:B------:R-:W-:Y:S01]  /*1c20*/  UIMAD.WIDE.U32 UR12, UR56, UR12, URZ ;  /* 0x0000000c380c72a5 */ /* 0x000fe2000f8e003f */
[----:B-----5:R1:W2:Y:S02]  /*1c30*/  R2UR UR16, R0 ;  /* 0x00000000001073c2 */ /* 0x0202a400000e0000 */
[----:B-1----:R-:W-:-:S04]  /*1c40*/  IMAD.MOV R0, RZ, RZ, -R5 ;  /* 0x000000ffff007224 */ /* 0x002fc800078e0a05 */
        /* <DEDUP_REMOVED lines=11> */
[----:B------:R-:W-:-:S10]  /*1d00*/  ULDC UR38, c[0x0][0x234] ;  /* 0x00008d0000267ab9 */ /* 0x000fd40000000800 */
[----:B------:R-:W-:-:S05]  /*1d10*/  @P3 IADD3 R4, R4, 0x1, RZ ;  /* 0x0000000104043810 */ /* 0x000fca0007ffe0ff */
[----:B------:R-:W-:Y:S01]  /*1d20*/  @!P0 IMAD.MOV R4, RZ, RZ, -R4 ;  /* 0x000000ffff048224 */ /* 0x000fe200078e0a04 */
[----:B------:R-:W-:Y:S01]  /*1d30*/  PLOP3.LUT P0, PT, PT, PT, UP5, 0x80, 0x0 ;  /* 0x000000000000781c */ /* 0x000fe20003f0f058 */
[----:B------:R-:W-:Y:S01]  /*1d40*/  @UP5 UIMAD UR14, UR53, UR38, UR14 ;  /* 0x00000026350e52a4 */ /* 0x000fe2000f8e020e */
[----:B------:R-:W-:Y:S01]  /*1d50*/  @!P2 LOP3.LUT R4, RZ, c[0x0][0x1c8], RZ, 0x33, !PT ;  /* 0x00007200ff04aa12 */ /* 0x000fe200078e33ff */
[----:B------:R-:W-:Y:S02]  /*1d60*/  USEL UR38, UR15, URZ, UP6 ;  /* 0x0000003f0f267287 */ /* 0x000fe4000b000000 */
[----:B------:R-:W-:Y:S02]  /*1d70*/  UIADD3 UR15, UR13, UR10, URZ ;  /* 0x0000000a0d0f7290 */ /* 0x000fe4000fffe03f */
[----:B------:R-:W-:Y:S02]  /*1d80*/  USHF.R.S32.HI UR10, URZ, 0x1f, UR7 ;  /* 0x0000001f3f0a7899 */ /* 0x000fe40008011407 */
[----:B--2---:R-:W-:Y:S01]  /*1d90*/  @!UP5 UMOV UR14, UR16 ;  /* 0x00000010000edc82 */ /* 0x004fe20008000000 */
[----:B------:R-:W-:-:S03]  /*1da0*/  SHF.R.S32.HI R14, RZ, 0x1f, R4 ;  /* 0x0000001fff0e7819 */ /* 0x000fc60000011404 */
        /* <DEDUP_REMOVED lines=8> */
.L_x_360:
[----:B------:R-:W2:Y:S02]  /*1e30*/  LDL R0, [R1+0x54] ;  /* 0x0000540001007983 */ /* 0x000ea40000100800 */
[----:B--2---:R1:W2:Y:S01]  /*1e40*/  R2UR UR16, R0 ;  /* 0x00000000001073c2 */ /* 0x0042a200000e0000 */
[----:B------:R-:W-:-:S07]  /*1e50*/  DEPBAR.LE SB1, 0x0, {2} ;  /* 0x000090040000791a */ /* 0x000fce0000000000 */
.L_x_361:
[----:B------:R-:W2:Y:S04]  /*1e60*/  LDL R6, [R1+0x60] ;  /* 0x0000600001067983 */ /* 0x000ea80000100800 */
[----:B------:R-:W3:Y:S04]  /*1e70*/  LDL R5, [R1+0x38] ;  /* 0x0000380001057983 */ /* 0x000ee80000100800 */
[----:B------:R-:W4:Y:S04]  /*1e80*/  LDL R3, [R1+0x50] ;  /* 0x0000500001037983 */ /* 0x000f280000100800 */
[----:B------:R-:W5:Y:S04]  /*1e90*/  LDL R0, [R1+0x44] ;  /* 0x0000440001007983 */ /* 0x000f680000100800 */
[----:B------:R-:W4:Y:S04]  /*1ea0*/  LDL R10, [R1+0x40] ;  /* 0x00004000010a7983 */ /* 0x000f280000100800 */
[----:B------:R-:W1:Y:S01]  /*1eb0*/  S2R R11, SR_TID.X ;  /* 0x00000000000b7919 */ /* 0x000e620000002100 */
[----:B------:R-:W-:-:S02]  /*1ec0*/  SHF.R.S32.HI R229, RZ, 0x1f, R228 ;  /* 0x0000001fffe57819 */ /* 0x000fc400000114e4 */
[----:B-1----:R-:W-:Y:S01]  /*1ed0*/  SHF.R.S32.HI R12, RZ, 0x1f, R11 ;  /* 0x0000001fff0c7819 */ /* 0x002fe2000001140b */
[----:B------:R-:W-:Y:S01]  /*1ee0*/  UIADD3 UR14, UR5, UR14, URZ ;  /* 0x0000000e050e7290 */ /* 0x000fe2000fffe03f */
[----:B------:R-:W-:Y:S01]  /*1ef0*/  BSSY B1, `(.L_x_357) ;  /* 0x0000891000017945 */ /* 0x000fe20003800000 */
[----:B--2---:R-:W1:Y:S08]  /*1f00*/  R2UR UR49, R6 ;  /* 0x00000000063173c2 */ /* 0x004e7000000e0000 */
[----:B---3--:R-:W1:Y:S08]  /*1f10*/  R2UR UR48, R5 ;  /* 0x00000000053073c2 */ /* 0x008e7000000e0000 */
[----:B----4-:R2:W3:Y:S08]  /*1f20*/  R2UR UR45, R3 ;  /* 0x00000000032d73c2 */ /* 0x0104f000000e0000 */
[----:B-----5:R-:W3:Y:S01]  /*1f30*/  R2UR UR4, R0 ;  /* 0x00000000000473c2 */ /* 0x020ee200000e0000 */
[----:B-1----:R-:W-:-:S04]  /*1f40*/  UIADD3 UR12, UP4, UP3, UR12, UR48, UR49 ;  /* 0x000000300c0c7290 */ /* 0x002fc8000fb9e031 */
[----:B------:R-:W-:Y:S01]  /*1f50*/  UIADD3 UR48, UP2, UP1, UR39, UR12, UR40 ;  /* 0x0000000c27307290 */ /* 0x000fe2000f95e028 */
[----:B--2---:R-:W-:Y:S01]  /*1f60*/  LEA.HI R3, R12, R11, RZ, 0x2 ;  /* 0x0000000b0c037211 */ /* 0x004fe200078f10ff */
[----:B------:R-:W-:Y:S02]  /*1f70*/  USHF.R.S32.HI UR39, URZ, 0x1f, UR53 ;  /* 0x0000001f3f277899 */ /* 0x000fe40008011435 */
[----:B------:R-:W-:Y:S01]  /*1f80*/  ULDC.64 UR12, c[0x0][0x1a8] ;  /* 0x00006a00000c7ab9 */ /* 0x000fe20000000a00 */
[----:B------:R-:W-:Y:S01]  /*1f90*/  SHF.R.S32.HI R3, RZ, 0x2, R3 ;  /* 0x00000002ff037819 */ /* 0x000fe20000011403 */
[----:B---3--:R-:W-:-:S03]  /*1fa0*/  UIADD3.X UR4, UR15, UR4, UR45, UP4, UP3 ;  /* 0x000000040f047290 */ /* 0x008fc6000a7e642d */
[----:B------:R-:W-:Y:S01]  /*1fb0*/  SHF.R.S32.HI R15, RZ, 0x1f, R3 ;  /* 0x0000001fff0f7819 */ /* 0x000fe20000011403 */
[----:B------:R-:W-:Y:S02]  /*1fc0*/  UIADD3.X UR45, UR38, UR4, UR18, UP2, UP1 ;  /* 0x00000004262d7290 */ /* 0x000fe400097e2412 */
[----:B------:R-:W-:Y:S01]  /*1fd0*/  UIMAD UR4, UR39, UR12, URZ ;  /* 0x0000000c270472a4 */ /* 0x000fe2000f8e023f */
[----:B------:R-:W-:-:S03]  /*1fe0*/  IADD3 R0, P0, R3, UR5, RZ ;  /* 0x0000000503007c10 */ /* 0x000fc6000ff1e0ff */
[----:B------:R-:W-:Y:S01]  /*1ff0*/  UIMAD UR40, UR53, UR13, UR4 ;  /* 0x0000000d352872a4 */ /* 0x000fe2000f8e0204 */
[----:B------:R-:W-:Y:S02]  /*2000*/  IADD3.X R5, R15, UR46, RZ, P0, !PT ;  /* 0x0000002e0f057c10 */ /* 0x000fe400087fe4ff */
[----:B------:R-:W-:Y:S02]  /*2010*/  ULDC.64 UR12, c[0x0][0x378] ;  /* 0x0000de00000c7ab9 */ /* 0x000fe40000000a00 */
[----:B------:R-:W-:Y:S01]  /*2020*/  UIMAD UR4, UR39, UR12, URZ ;  /* 0x0000000c270472a4 */ /* 0x000fe2000f8e023f */
[----:B------:R-:W-:-:S03]  /*2030*/  IMAD.WIDE.U32 R6, R0, c[0x0][0x190], R228 ;  /* 0x0000640000067a25 */ /* 0x000fc600078e00e4 */
[----:B------:R-:W-:Y:S01]  /*2040*/  UIMAD UR39, UR53, UR13, UR4 ;  /* 0x0000000d352772a4 */ /* 0x000fe2000f8e0204 */
[----:B------:R-:W-:Y:S02]  /*2050*/  IMAD R5, R5, c[0x0][0x190], RZ ;  /* 0x0000640005057a24 */ /* 0x000fe400078e02ff */
[----:B------:R-:W-:Y:S02]  /*2060*/  ULDC.64 UR12, c[0x0][0x370] ;  /* 0x0000dc00000c7ab9 */ /* 0x000fe40000000a00 */
[----:B------:R-:W-:Y:S01]  /*2070*/  UIMAD UR4, UR46, UR12, URZ ;  /* 0x0000000c2e0472a4 */ /* 0x000fe2000f8e023f */
[----:B------:R-:W-:Y:S01]  /*2080*/  IMAD R0, R0, c[0x0][0x194], R5 ;  /* 0x0000650000007a24 */ /* 0x000fe200078e0205 */
[----:B------:R-:W-:Y:S02]  /*2090*/  IADD3 R8, P0, R6, UR55, RZ ;  /* 0x0000003706087c10 */ /* 0x000fe4000ff1e0ff */
[----:B------:R-:W-:Y:S02]  /*20a0*/  UIMAD UR38, UR5, UR13, UR4 ;  /* 0x0000000d052672a4 */ /* 0x000fe4000f8e0204 */
[----:B------:R-:W-:Y:S01]  /*20b0*/  UIADD3 UR4, UR5, UR16, URZ ;  /* 0x0000001005047290 */ /* 0x000fe2000fffe03f */
[----:B------:R-:W-:Y:S01]  /*20c0*/  IADD3.X R9, R7, UR54, R0, P0, !PT ;  /* 0x0000003607097c10 */ /* 0x000fe200087fe400 */
[----:B------:R-:W-:Y:S01]  /*20d0*/  UMOV UR18, 0x4 ;  /* 0x0000000400127882 */ /* 0x000fe20000000000 */
[----:B------:R1:W2:Y:S01]  /*20e0*/  R2UR UR46, R10 ;  /* 0x000000000a2e73c2 */ /* 0x0002a200000e0000 */
[----:B------:R-:W-:-:S02]  /*20f0*/  ULDC.64 UR12, c[0x0][0x200] ;  /* 0x00008000000c7ab9 */ /* 0x000fc40000000a00 */
[----:B------:R-:W-:Y:S02]  /*2100*/  ULDC.64 UR54, c[0x0][0x3c8] ;  /* 0x0000f20000367ab9 */ /* 0x000fe40000000a00 */
[----:B------:R-:W-:Y:S01]  /*2110*/  UIMAD.WIDE UR14, UR14, UR18, UR12 ;  /* 0x000000120e0e72a5 */ /* 0x000fe2000f8e020c */
[----:B------:R-:W-:-:S06]  /*2120*/  LEA.HI R0, R12, R11, RZ, 0x5 ;  /* 0x0000000b0c007211 */ /* 0x000fcc00078f28ff */
[----:B------:R-:W-:Y:S01]  /*2130*/  UMOV UR12, UR15 ;  /* 0x0000000f000c7c82 */ /* 0x000fe20008000000 */
[----:B-1----:R-:W-:Y:S01]  /*2140*/  IMAD.U32 R10, RZ, RZ, UR5 ;  /* 0x00000005ff0a7e24 */ /* 0x002fe2000f8e00ff */
[----:B------:R-:W-:-:S03]  /*2150*/  UIMAD.WIDE UR4, UR4, UR18, UR54 ;  /* 0x00000012040472a5 */ /* 0x000fc6000f8e0236 */
[----:B------:R-:W-:-:S04]  /*2160*/  ULDC UR18, c[0x0][0x2e8] ;  /* 0x0000ba0000127ab9 */ /* 0x000fc80000000800 */
[----:B------:R-:W-:Y:S02]  /*2170*/  UMOV UR15, UR4 ;  /* 0x00000004000f7c82 */ /* 0x000fe40008000000 */
[----:B------:R-:W-:Y:S01]  /*2180*/  UIADD3 UR4, -UR6, UR17, UR7 ;  /* 0x0000001106047290 */ /* 0x000fe2000fffe107 */
[----:B------:R-:W-:-:S03]  /*2190*/  LOP3.LUT R5, R0, 0xffffffe0, RZ, 0xc0, !PT ;  /* 0xffffffe000057812 */ /* 0x000fc600078ec0ff */
[----:B------:R-:W-:Y:S01]  /*21a0*/  UIADD3 UR4, UR4, -UR18, URZ ;  /* 0x8000001204047290 */ /* 0x000fe2000fffe03f */
[----:B------:R-:W-:-:S03]  /*21b0*/  IADD3 R6, P0, R228, UR43, RZ ;  /* 0x0000002be4067c10 */ /* 0x000fc6000ff1e0ff */
[----:B------:R-:W-:Y:S01]  /*21c0*/  USHF.R.S32.HI UR18, URZ, 0x1f, UR4 ;  /* 0x0000001f3f127899 */ /* 0x000fe20008011404 */
[----:B------:R-:W-:Y:S01]  /*21d0*/  SHF.R.S32.HI R0, RZ, 0x5, R0 ;  /* 0x00000005ff007819 */ /* 0x000fe20000011400 */
[----:B------:R-:W-:Y:S02]  /*21e0*/  IMAD.IADD R5, R11, 0x1, -R5 ;  /* 0x000000010b057824 */ /* 0x000fe400078e0a05 */
[----:B------:R-:W-:Y:S01]  /*21f0*/  ULEA.HI UR18, UR18, UR4, URZ, 0x7 ;  /* 0x0000000412127291 */ /* 0x000fe2000f8f383f */
[----:B------:R-:W-:Y:S01]  /*2200*/  IADD3.X R7, R229, UR47, RZ, P0, !PT ;  /* 0x0000002fe5077c10 */ /* 0x000fe200087fe4ff */
[----:B--2---:R-:W-:Y:S02]  /*2210*/  IMAD R0, R0, UR46, R5 ;  /* 0x0000002e00007c24 */ /* 0x004fe4000f8e0205 */
[----:B------:R-:W-:Y:S02]  /*2220*/  USHF.R.S32.HI UR18, URZ, 0x7, UR18 ;  /* 0x000000073f127899 */ /* 0x000fe40008011412 */
[----:B------:R-:W-:Y:S01]  /*2230*/  IMAD.WIDE.U32 R6, R10, c[0x0][0x370], R6 ;  /* 0x0000dc000a067a25 */ /* 0x000fe200078e0006 */
[----:B------:R-:W-:Y:S01]  /*2240*/  IADD3 R5, P0, R0, UR48, RZ ;  /* 0x0000003000057c10 */ /* 0x000fe2000ff1e0ff */
[----:B------:R-:W-:-:S03]  /*2250*/  UISETP.LT.AND UP1, UPT, URZ, UR18, UPT ;  /* 0x000000123f00728c */ /* 0x000fc6000bf21270 */
[----:B------:R-:W-:Y:S01]  /*2260*/  IADD3 R7, R7, UR38, RZ ;  /* 0x0000002607077c10 */ /* 0x000fe2000fffe0ff */
[----:B------:R-:W-:Y:S01]  /*2270*/  USEL UR18, URZ, UR18, !UP1 ;  /* 0x000000123f127287 */ /* 0x000fe2000c800000 */
[----:B------:R-:W-:Y:S01]  /*2280*/  LEA.HI.X.SX32 R204, R0, UR45, 0x1, P0 ;  /* 0x0000002d00cc7c11 */ /* 0x000fe200080f0eff */
        /* <DEDUP_REMOVED lines=10> */
[----:B------:R-:W-:Y:S01]  /*2330*/  IADD3 R9, R9, UR40, RZ ;  /* 0x0000002809097c10 */ /* 0x000fe2000fffe0ff */
[----:B------:R-:W-:Y:S01]  /*2340*/  UMOV UR14, UR5 ;  /* 0x00000005000e7c82 */ /* 0x000fe20008000000 */
[----:B------:R-:W-:Y:S01]  /*2350*/  IMAD.IADD R0, R7, 0x1, R0 ;  /* 0x0000000107007824 */ /* 0x000fe200078e0200 */
[----:B------:R-:W-:Y:S01]  /*2360*/  LEA R205, P2, R5, c[0x0][0x350], 0x2 ;  /* 0x0000d40005cd7a11 */ /* 0x000fe200078410ff */
[----:B------:R-:W1:Y:S01]  /*2370*/  S2UR UR49, SR_CTAID.Y ;  /* 0x00000000003179c3 */ /* 0x000e620000002600 */
[----:B------:R-:W-:Y:S01]  /*2380*/  LEA R200, P3, R6, c[0x0][0x330], 0x1 ;  /* 0x0000cc0006c87a11 */ /* 0x000fe200078608ff */
[----:B------:R-:W-:Y:S01]  /*2390*/  UIADD3 UR5, UR52, -0x1, URZ ;  /* 0xffffffff34057890 */ /* 0x000fe2000fffe03f */
        /* <DEDUP_REMOVED lines=23> */
.L_x_363:
        /* <DEDUP_REMOVED lines=18> */
.L_x_364:
        /* <DEDUP_REMOVED lines=29> */
.L_x_366:
[----:B------:R-:W-:Y:S05]  /*2800*/  BSYNC B0 ;  /* 0x0000000000007941 */ /* 0x000fea0003800000 */
.L_x_365:
        /* <DEDUP_REMOVED lines=14> */
.L_x_368:
[----:B------:R-:W-:Y:S05]  /*28f0*/  BSYNC B0 ;  /* 0x0000000000007941 */ /* 0x000fea0003800000 */
.L_x_367:
        /* <DEDUP_REMOVED lines=25> */
.L_x_370:
[----:B------:R-:W-:Y:S05]  /*2a90*/  BSYNC B0 ;  /* 0x0000000000007941 */ /* 0x000fea0003800000 */
.L_x_369:
        /* <DEDUP_REMOVED lines=12> */
.L_x_362:
        /* <DEDUP_REMOVED lines=44> */
.L_x_373:
[----:B------:R-:W-:Y:S05]  /*2e20*/  BSYNC B0 ;  /* 0x0000000000007941 */ /* 0x000fea0003800000 */
.L_x_372:
        /* <DEDUP_REMOVED lines=21> */
.L_x_375:
[----:B------:R-:W-:Y:S05]  /*2f80*/  BSYNC B0 ;  /* 0x0000000000007941 */ /* 0x000fea0003800000 */
.L_x_374:
        /* <DEDUP_REMOVED lines=17> */
.L_x_377:
[----:B------:R-:W-:Y:S05]  /*30a0*/  BSYNC B0 ;  /* 0x0000000000007941 */ /* 0x000fea0003800000 */
.L_x_376:
        /* <DEDUP_REMOVED lines=15> */
.L_x_379:
[----:B------:R-:W-:Y:S05]  /*31a0*/  BSYNC B0 ;  /* 0x0000000000007941 */ /* 0x000fea0003800000 */
.L_x_378:
        /* <DEDUP_REMOVED lines=20> */
.L_x_381:
[----:B------:R-:W-:Y:S05]  /*32f0*/  BSYNC B0 ;  /* 0x0000000000007941 */ /* 0x000fea0003800000 */
.L_x_380:
        /* <DEDUP_REMOVED lines=20> */
.L_x_383:
[----:B------:R-:W-:Y:S05]  /*3440*/  BSYNC B0 ;  /* 0x0000000000007941 */ /* 0x000fea0003800000 */
.L_x_382:
        /* <DEDUP_REMOVED lines=61> */
.L_x_385:
[----:B------:R-:W-:Y:S05]  /*3820*/  BSYNC B0 ;  /* 0x0000000000007941 */ /* 0x000fea0003800000 */
.L_x_384:
        /* <DEDUP_REMOVED lines=19> */
.L_x_387:
[----:B------:R-:W-:Y:S05]  /*3960*/  BSYNC B0 ;  /* 0x0000000000007941 */ /* 0x000fea0003800000 */
.L_x_386:
[----:B------:R-:W0:Y:S01]  /*3970*/  LDGDEPBAR ;  /* 0x00000000000079af */ /* 0x000e220000000000 */
[----:B------:R-:W-:Y:S02]  /*3980*/  ULDC.64 UR40, c[0x0][0x318] ;  /* 0x0000c60000287ab9 */ /* 0x000fe40000000a00 */
[----:B------:R-:W-:Y:S02]  /*3990*/  UISETP.NE.U32.AND UP1, UPT, URZ, UR40, UPT ;  /* 0x000000283f00728c */ /* 0x000fe4000bf25070 */
[----:B------:R-:W-:Y:S02]  /*39a0*/  USHF.R.S32.HI UR7, URZ, 0x1f, UR53 ;  /* 0x0000001f3f077899 */ /* 0x000fe40008011435 */
        /* <DEDUP_REMOVED lines=13> */
[----:B---3--:R-:W-:-:S05]  /*3a80*/  IMAD.U32 R4, RZ, RZ, UR40 ;  /* 0x00000028ff047e24 */ /* 0x008fca000f8e00ff */
[----:B------:R-:W-:-:S05]  /*3a90*/  IMAD.U32 R5, RZ, RZ, UR41 ;  /* 0x00000029ff057e24 */ /* 0x000fca000f8e00ff */
[----:B------:R3:W5:Y:S01]  /*3aa0*/  @P1 LDG.E R4, [R4.64] ;  /* 0x0000002404041981 */ /* 0x000762000c1e1900 */
[----:B-12-4-:R-:W5:Y:S01]  /*3ab0*/  @P1 MUFU.RCP R0, c[0x0][0x238] ;  /* 0x00008e0000001b08 */ /* 0x016f620000001000 */
[C---:B------:R-:W-:Y:S01]  /*3ac0*/  IADD3 R3, R162.reuse, 0x1000, RZ ;  /* 0x00001000a2037810 */ /* 0x040fe20007ffe0ff */
[----:B------:R-:W-:Y:S01]  /*3ad0*/  IMAD.SHL.U32 R154, R162, 0x2, RZ ;  /* 0x00000002a29a7824 */ /* 0x000fe200078e00ff */
[----:B------:R-:W1:Y:S01]  /*3ae0*/  LDSM.16.M88.4 R116, [R150+0x8000] ;  /* 0x008000009674783b */ /* 0x000e620000000200 */
[----:B------:R-:W-:Y:S01]  /*3af0*/  IMAD.MOV.U32 R218, RZ, RZ, R191 ;  /* 0x000000ffffda7224 */ /* 0x000fe200078e00bf */
[----:B------:R-:W-:Y:S01]  /*3b00*/  SEL R148, R3, R162, !P0 ;  /* 0x000000a203947207 */ /* 0x000fe20004000000 */
[----:B------:R-:W-:Y:S01]  /*3b10*/  CS2R R94, SRZ ;  /* 0x00000000005e7805 */ /* 0x000fe2000001ff00 */
[----:B------:R-:W2:Y:S01]  /*3b20*/  LDSM.16.M88.4 R120, [R150+0x8400] ;  /* 0x008400009678783b */ /* 0x000ea20000000200 */
[----:B------:R-:W-:Y:S01]  /*3b30*/  CS2R R92, SRZ ;  /* 0x00000000005c7805 */ /* 0x000fe2000001ff00 */
[----:B------:R-:W-:Y:S01]  /*3b40*/  CS2R R98, SRZ ;  /* 0x0000000000627805 */ /* 0x000fe2000001ff00 */
[----:B------:R-:W-:Y:S01]  /*3b50*/  CS2R R96, SRZ ;  /* 0x0000000000607805 */ /* 0x000fe2000001ff00 */
[----:B------:R-:W4:Y:S01]  /*3b60*/  LDSM.16.M88.4 R124, [R150+0x8800] ;  /* 0x00880000967c783b */ /* 0x000f220000000200 */
[----:B------:R-:W-:Y:S01]  /*3b70*/  CS2R R90, SRZ ;  /* 0x00000000005a7805 */ /* 0x000fe2000001ff00 */
[----:B------:R-:W-:Y:S01]  /*3b80*/  CS2R R88, SRZ ;  /* 0x0000000000587805 */ /* 0x000fe2000001ff00 */
[----:B------:R-:W-:Y:S01]  /*3b90*/  CS2R R86, SRZ ;  /* 0x0000000000567805 */ /* 0x000fe2000001ff00 */
[----:B------:R-:W1:Y:S01]  /*3ba0*/  LDSM.16.M88.4 R128, [R150+0x8c00] ;  /* 0x008c00009680783b */ /* 0x000e620000000200 */
        /* <DEDUP_REMOVED lines=8> */
[----:B---3--:R-:W-:Y:S01]  /*3c30*/  SHF.L.U64.HI R5, R16, 0x2, R13 ;  /* 0x0000000210057819 */ /* 0x008fe2000001020d */
[----:B------:R-:W-:Y:S01]  /*3c40*/  CS2R R72, SRZ ;  /* 0x0000000000487805 */ /* 0x000fe2000001ff00 */
[----:B------:R-:W-:Y:S01]  /*3c50*/  CS2R R70, SRZ ;  /* 0x0000000000467805 */ /* 0x000fe2000001ff00 */
[----:B------:R-:W3:Y:S01]  /*3c60*/  LDSM.16.M88.4 R140, [R149+0x8800] ;  /* 0x00880000958c783b */ /* 0x000ee20000000200 */
[----:B------:R-:W-:Y:S01]  /*3c70*/  CS2R R68, SRZ ;  /* 0x0000000000447805 */ /* 0x000fe2000001ff00 */
[----:B------:R-:W-:Y:S01]  /*3c80*/  SHF.L.U32 R148, R148, 0x1, RZ ;  /* 0x0000000194947819 */ /* 0x000fe200000006ff */
[----:B------:R-:W-:Y:S01]  /*3c90*/  IMAD.IADD R155, R154, 0x1, R157 ;  /* 0x000000019a9b7824 */ /* 0x000fe200078e029d */
[----:B------:R-:W1:Y:S01]  /*3ca0*/  LDSM.16.M88.4 R144, [R149+0x8c00] ;  /* 0x008c00009590783b */ /* 0x000e620000000200 */
[----:B------:R-:W-:Y:S01]  /*3cb0*/  UMOV UR4, URZ ;  /* 0x0000003f00047c82 */ /* 0x000fe20008000000 */
[----:B-----5:R-:W-:Y:S01]  /*3cc0*/  @P1 FMUL.FTZ R4, R4, R0 ;  /* 0x0000000004041220 */ /* 0x020fe20000410000 */
[----:B------:R-:W-:-:S03]  /*3cd0*/  IADD3 R0, R156, 0x1000, RZ ;  /* 0x000010009c007810 */ /* 0x000fc60007ffe0ff */
[----:B------:R5:W1:Y:S01]  /*3ce0*/  @P1 R2UR UR7, R4 ;  /* 0x00000000040713c2 */ /* 0x000a6200000e0000 */
[----:B------:R-:W-:-:S05]  /*3cf0*/  SEL R0, R0, R156, !P0 ;  /* 0x0000009c00007207 */ /* 0x000fca0004000000 */
[----:B------:R-:W-:Y:S01]  /*3d00*/  IMAD.SHL.U32 R3, R0, 0x2, RZ ;  /* 0x0000000200037824 */ /* 0x000fe200078e00ff */
[----:B------:R-:W-:-:S04]  /*3d10*/  IADD3 R0, R16, -0x80, RZ ;  /* 0xffffff8010007810 */ /* 0x000fc80007ffe0ff */
[----:B------:R-:W-:Y:S02]  /*3d20*/  SHF.L.U32 R0, R0, 0x2, RZ ;  /* 0x0000000200007819 */ /* 0x000fe400000006ff */
[----:B-----5:R-:W-:Y:S01]  /*3d30*/  IADD3 R4, R16, 0x1, RZ ;  /* 0x0000000110047810 */ /* 0x020fe20007ffe0ff */
[----:B-1----:R-:W-:-:S04]  /*3d40*/  @UP1 UMOV UR4, UR7 ;  /* 0x0000000700041c82 */ /* 0x002fc80008000000 */
[----:B------:R1:W-:Y:S04]  /*3d50*/  STL [R1+0x1c], R4 ;  /* 0x00001c0401007387 */ /* 0x0003e80000100800 */
[----:B------:R2:W-:Y:S01]  /*3d60*/  STL [R1+0x18], R5 ;  /* 0x0000180501007387 */ /* 0x0005e20000100800 */
[----:B-1----:R-:W-:-:S05]  /*3d70*/  IMAD.SHL.U32 R4, R16, 0x4, RZ ;  /* 0x0000000410047824 */ /* 0x002fca00078e00ff */
[----:B------:R1:W-:Y:S04]  /*3d80*/  STL [R1+0x14], R4 ;  /* 0x0000140401007387 */ /* 0x0003e80000100800 */
[----:B--234-:R1:W-:Y:S02]  /*3d90*/  STL [R1+0x10], R0 ;  /* 0x0000100001007387 */ /* 0x01c3e40000100800 */
.L_x_390:
[----:B-1----:R-:W2:Y:S01]  /*3da0*/  LDL R4, [R1+0x1c] ;  /* 0x00001c0001047983 */ /* 0x002ea20000100800 */
[----:B------:R-:W-:Y:S01]  /*3db0*/  USHF.L.U32 UR7, UR11, 0x7, URZ ;  /* 0x000000070b077899 */ /* 0x000fe2000800063f */
[----:B------:R-:W-:Y:S02]  /*3dc0*/  MOV R0, UR6 ;  /* 0x0000000600007c02 */ /* 0x000fe40008000f00 */
[----:B------:R-:W2:Y:S01]  /*3dd0*/  LDL R20, [R1+0x24] ;  /* 0x0000240001147983 */ /* 0x000ea20000100800 */
[----:B------:R-:W-:Y:S01]  /*3de0*/  UIADD3 UR10, UR17, 0x80, UR7 ;  /* 0x00000080110a7890 */ /* 0x000fe2000fffe007 */
[----:B------:R-:W-:Y:S01]  /*3df0*/  IADD3 R112, R157, R148, RZ ;  /* 0x000000949d707210 */ /* 0x000fe20007ffe0ff */
[----:B------:R-:W-:Y:S01]  /*3e00*/  UIADD3 UR7, UR7, 0x80, URZ ;  /* 0x0000008007077890 */ /* 0x000fe2000fffe03f */
[----:B------:R-:W0:Y:S01]  /*3e10*/  LDGDEPBAR ;  /* 0x00000000000079af */ /* 0x000e220000000000 */
[----:B------:R-:W-:Y:S02]  /*3e20*/  UIADD3 UR16, UR10, -UR6, URZ ;  /* 0x800000060a107290 */ /* 0x000fe4000fffe03f */
[----:B------:R-:W-:Y:S04]  /*3e30*/  USHF.L.U32 UR10, UR5, 0x7, URZ ;  /* 0x00000007050a7899 */ /* 0x000fe8000800063f */
[----:B------:R-:W-:Y:S01]  /*3e40*/  UISETP.GE.AND UP0, UPT, UR10, UR16, UPT ;  /* 0x000000100a00728c */ /* 0x000fe2000bf06270 */
[----:B------:R-:W-:Y:S03]  /*3e50*/  STL [R1+0x138], R205 ;  /* 0x000138cd01007387 */ /* 0x000fe60000100800 */
[----:B------:R-:W-:Y:S01]  /*3e60*/  UISETP.LT.AND UP0, UPT, UR7, UR6, UP0 ;  /* 0x000000060700728c */ /* 0x000fe20008701270 */
[----:B------:R-:W-:Y:S04]  /*3e70*/  STL [R1+0x134], R204 ;  /* 0x000134cc01007387 */ /* 0x000fe80000100800 */
[----:B------:R-:W-:Y:S01]  /*3e80*/  STL [R1+0x130], R229 ;  /* 0x000130e501007387 */ /* 0x000fe20000100800 */
[----:B------:R-:W-:Y:S01]  /*3e90*/  PLOP3.LUT P0, PT, PT, PT, UP0, 0x80, 0x0 ;  /* 0x000000000000781c */ /* 0x000fe20003f0f008 */
[----:B------:R-:W-:Y:S02]  /*3ea0*/  UISETP.GT.AND UP0, UPT, UR5, UR18, UPT ;  /* 0x000000120500728c */ /* 0x000fe4000bf04270 */
        /* <DEDUP_REMOVED lines=48> */
[----:B------:R-:W-:Y:S04]  /*41b0*/  STL [R1+0x6c], R3 ;  /* 0x00006c0301007387 */ /* 0x000fe80000100800 */
[----:B------:R-:W-:Y:S04]  /*41c0*/  STL [R1+0x68], R2 ;  /* 0x0000680201007387 */ /* 0x000fe80000100800 */
[----:B-1----:R-:W3:Y:S04]  /*41d0*/  LDL R69, [R1+0x8] ;  /* 0x0000080001457983 */ /* 0x002ee80000100800 */
[----:B----4-:R-:W4:Y:S01]  /*41e0*/  LDL R68, [R1+0xc] ;  /* 0x00000c0001447983 */ /* 0x010f220000100800 */
[----:B------:R-:W-:Y:S04]  /*41f0*/  DEPBAR.LE SB0, 0x0 ;  /* 0x000080000000791a */ /* 0x000fe80000000000 */
[----:B------:R-:W-:Y:S08]  /*4200*/  BAR.SYNC.DEFER_BLOCKING 0x0 ;  /* 0x0000000000007b1d */ /* 0x000ff00000010000 */
[----:B------:R-:W-:Y:S08]  /*4210*/  LDSM.16.M88.4 R64, [R148] ;  /* 0x000000009440783b */ /* 0x000ff00000000200 */
[----:B------:R-:W1:Y:S08]  /*4220*/  LDSM.16.M88.4 R16, [R150+0x6000] ;  /* 0x006000009610783b */ /* 0x000e700000000200 */
[----:B------:R-:W1:Y:S08]  /*4230*/  LDSM.16.M88.4 R60, [R148+0x1000] ;  /* 0x00100000943c783b */ /* 0x000e700000000200 */
[----:B------:R-:W1:Y:S01]  /*4240*/  LDSM.16.M88.4 R32, [R150+0x6400] ;  /* 0x006400009620783b */ /* 0x000e620000000200 */
[----:B--2---:R-:W-:Y:S07]  /*4250*/  IADD3 R0, R0, -UR17, R4 ;  /* 0x8000001100007c10 */ /* 0x004fee000fffe004 */
[----:B------:R-:W2:Y:S01]  /*4260*/  LDSM.16.M88.4 R48, [R150+0x6800] ;  /* 0x006800009630783b */ /* 0x000ea20000000200 */
[----:B------:R-:W-:Y:S02]  /*4270*/  @!P0 IADD3 R168, R0, UR10, RZ ;  /* 0x0000000a00a88c10 */ /* 0x000fe4000fffe0ff */
[----:B------:R-:W-:Y:S04]  /*4280*/  MOV R0, UR11 ;  /* 0x0000000b00007c02 */ /* 0x000fe80008000f00 */
[----:B------:R-:W-:Y:S01]  /*4290*/  LEA R0, R0, R20, 0x7 ;  /* 0x0000001400007211 */ /* 0x000fe200078e38ff */
[----:B------:R-:W2:Y:S03]  /*42a0*/  LDSM.16.M88.4 R100, [R150+0x6c00] ;  /* 0x006c00009664783b */ /* 0x000ea60000000200 */
[----:B------:R-:W-:Y:S01]  /*42b0*/  I2F R169, R0 ;  /* 0x0000000000a97306 */ /* 0x000fe20000201400 */
[C---:B------:R-:W-:Y:S02]  /*42c0*/  IADD3 R163, R0.reuse, 0x1, RZ ;  /* 0x0000000100a37810 */ /* 0x040fe40007ffe0ff */
[C---:B------:R-:W-:Y:S01]  /*42d0*/  IADD3 R173, R0.reuse, 0x20, RZ ;  /* 0x0000002000ad7810 */ /* 0x040fe20007ffe0ff */
[-C--:B-1----:R-:W-:Y:S01]  /*42e0*/  HMMA.16816.F32 R4, R64, R16.reuse, RZ ;  /* 0x000000104004723c */ /* 0x082fe200000018ff */
[----:B------:R-:W-:Y:S02]  /*42f0*/  LDSM.16.M88.4 R104, [R112] ;  /* 0x000000007068783b */ /* 0x000fe40000000200 */
[C---:B------:R-:W-:Y:S02]  /*4300*/  IADD3 R164, R0.reuse, 0x8, RZ ;  /* 0x0000000800a47810 */ /* 0x040fe40007ffe0ff */
[C---:B------:R-:W-:Y:S01]  /*4310*/  IADD3 R165, R0.reuse, 0x9, RZ ;  /* 0x0000000900a57810 */ /* 0x040fe20007ffe0ff */
[----:B------:R-:W-:Y:S01]  /*4320*/  I2F R170, R163 ;  /* 0x000000a300aa7306 */ /* 0x000fe20000201400 */
[C---:B------:R-:W-:Y:S01]  /*4330*/  IADD3 R166, R0.reuse, 0x10, RZ ;  /* 0x0000001000a67810 */ /* 0x040fe20007ffe0ff */
[C---:B------:R-:W-:Y:S01]  /*4340*/  HMMA.16816.F32 R8, R60.reuse, R16, RZ ;  /* 0x000000103c08723c */ /* 0x040fe200000018ff */
[----:B------:R-:W1:Y:S03]  /*4350*/  LDSM.16.M88.4 R108, [R149+0x6000] ;  /* 0x00600000956c783b */ /* 0x000e660000000200 */
[C---:B------:R-:W-:Y:S02]  /*4360*/  IADD3 R167, R0.reuse, 0x11, RZ ;  /* 0x0000001100a77810 */ /* 0x040fe40007ffe0ff */
[C---:B------:R-:W-:Y:S02]  /*4370*/  IADD3 R171, R0.reuse, 0x18, RZ ;  /* 0x0000001800ab7810 */ /* 0x040fe40007ffe0ff */
[----:B------:R-:W-:Y:S01]  /*4380*/  I2F R175, R164 ;  /* 0x000000a400af7306 */ /* 0x000fe20000201400 */
[-C--:B------:R-:W-:Y:S01]  /*4390*/  HMMA.16816.F32 R12, R60, R18.reuse, RZ ;  /* 0x000000123c0c723c */ /* 0x080fe200000018ff */
[----:B------:R-:W1:Y:S02]  /*43a0*/  LDSM.16.M88.4 R112, [R112+0x1000] ;  /* 0x001000007070783b */ /* 0x000e640000000200 */
[C---:B------:R-:W-:Y:S02]  /*43b0*/  IADD3 R172, R0.reuse, 0x19, RZ ;  /* 0x0000001900ac7810 */ /* 0x040fe40007ffe0ff */
[C---:B------:R-:W-:Y:S02]  /*43c0*/  IADD3 R174, R0.reuse, 0x21, RZ ;  /* 0x0000002100ae7810 */ /* 0x040fe40007ffe0ff */
[C---:B------:R-:W-:Y:S01]  /*43d0*/  IADD3 R179, R0.reuse, 0x38, RZ ;  /* 0x0000003800b37810 */ /* 0x040fe20007ffe0ff */
[C---:B------:R-:W-:Y:S01]  /*43e0*/  HMMA.16816.F32 R16, R64.reuse, R18, RZ ;  /* 0x000000124010723c */ /* 0x040fe200000018ff */
[----:B------:R-:W-:Y:S03]  /*43f0*/  I2F R181, R171 ;  /* 0x000000ab00b57306 */ /* 0x000fe60000201400 */
[C---:B------:R-:W-:Y:S04]  /*4400*/  IADD3 R180, R0.reuse, 0x39, RZ ;  /* 0x0000003900b47810 */ /* 0x040fe80007ffe0ff */
[-C--:B------:R-:W-:Y:S03]  /*4410*/  HMMA.16816.F32 R20, R64, R32.reuse, RZ ;  /* 0x000000204014723c */ /* 0x080fe600000018ff */
[----:B------:R-:W-:Y:S05]  /*4420*/  I2F R176, R165 ;  /* 0x000000a500b07306 */ /* 0x000fea0000201400 */
[C---:B------:R-:W-:Y:S05]  /*4430*/  HMMA.16816.F32 R24, R60.reuse, R32, RZ ;  /* 0x000000203c18723c */ /* 0x040fea00000018ff */
[----:B------:R-:W-:Y:S03]  /*4440*/  I2F R182, R172 ;  /* 0x000000ac00b67306 */ /* 0x000fe60000201400 */
[-C--:B------:R-:W-:Y:S07]  /*4450*/  HMMA.16816.F32 R28, R60, R34.reuse, RZ ;  /* 0x000000223c1c723c */ /* 0x080fee00000018ff */
[----:B------:R-:W-:Y:S01]  /*4460*/  I2F R177, R166 ;  /* 0x000000a600b17306 */ /* 0x000fe20000201400 */
[C---:B------:R-:W-:Y:S08]  /*4470*/  HMMA.16816.F32 R32, R64.reuse, R34, RZ ;  /* 0x000000224020723c */ /* 0x040ff000000018ff */
[-C--:B--2---:R-:W-:Y:S01]  /*4480*/  HMMA.16816.F32 R36, R64, R48.reuse, RZ ;  /* 0x000000304024723c */ /* 0x084fe200000018ff */
[----:B------:R-:W-:Y:S07]  /*4490*/  I2F R178, R167 ;  /* 0x000000a700b27306 */ /* 0x000fee0000201400 */
[C---:B------:R-:W-:Y:S03]  /*44a0*/  HMMA.16816.F32 R40, R60.reuse, R48, RZ ;  /* 0x000000303c28723c */ /* 0x040fe600000018ff */
[----:B------:R-:W-:Y:S05]  /*44b0*/  I2F R183, R173 ;  /* 0x000000ad00b77306 */ /* 0x000fea0000201400 */
[-C--:B------:R-:W-:Y:S05]  /*44c0*/  HMMA.16816.F32 R44, R60, R50.reuse, RZ ;  /* 0x000000323c2c723c */ /* 0x080fea00000018ff */
[----:B------:R-:W-:Y:S03]  /*44d0*/  I2F R184, R174 ;  /* 0x000000ae00b87306 */ /* 0x000fe60000201400 */
[C---:B------:R-:W-:Y:S07]  /*44e0*/  HMMA.16816.F32 R48, R64.reuse, R50, RZ ;  /* 0x000000324030723c */ /* 0x040fee00000018ff */
[----:B------:R-:W-:Y:S01]  /*44f0*/  I2F R189, R179 ;  /* 0x000000b300bd7306 */ /* 0x000fe20000201400 */
[-C--:B------:R-:W-:Y:S08]  /*4500*/  HMMA.16816.F32 R52, R64, R100.reuse, RZ ;  /* 0x000000644034723c */ /* 0x080ff000000018ff */
[C---:B------:R-:W-:Y:S01]  /*4510*/  HMMA.16816.F32 R56, R60.reuse, R100, RZ ;  /* 0x000000643c38723c */ /* 0x040fe200000018ff */
[----:B------:R-:W-:Y:S06]  /*4520*/  I2F R190, R180 ;  /* 0x000000b400be7306 */ /* 0x000fec0000201400 */
[C---:B------:R-:W-:Y:S01]  /*4530*/  IADD3 R101, R0.reuse, 0x28, RZ ;  /* 0x0000002800657810 */ /* 0x040fe20007ffe0ff */
[-C--:B------:R-:W-:Y:S01]  /*4540*/  HMMA.16816.F32 R60, R60, R102.reuse, RZ ;  /* 0x000000663c3c723c */ /* 0x080fe200000018ff */
[C---:B------:R-:W-:Y:S02]  /*4550*/  IADD3 R100, R0.reuse, 0x29, RZ ;  /* 0x0000002900647810 */ /* 0x040fe40007ffe0ff */
[----:B------:R-:W-:Y:S05]  /*4560*/  I2F R186, R101 ;  /* 0x0000006500ba7306 */ /* 0x000fea0000201400 */
[----:B------:R-:W-:Y:S05]  /*4570*/  HMMA.16816.F32 R64, R64, R102, RZ ;  /* 0x000000664040723c */ /* 0x000fea00000018ff */
[----:B------:R-:W-:Y:S02]  /*4580*/  I2F R185, R100 ;  /* 0x0000006400b97306 */ /* 0x000fe40000201400 */
[C---:B------:R-:W-:Y:S01]  /*4590*/  IADD3 R103, R0.reuse, 0x30, RZ ;  /* 0x0000003000677810 */ /* 0x040fe20007ffe0ff */
[-C--:B-1----:R-:W-:Y:S05]  /*45a0*/  HMMA.16816.F32 R4, R104, R108.reuse, R4 ;  /* 0x0000006c6804723c */ /* 0x082fea0000001804 */
[----:B------:R-:W-:Y:S02]  /*45b0*/  IADD3 R102, R0, 0x31, RZ ;  /* 0x0000003100667810 */ /* 0x000fe40007ffe0ff */
[----:B------:R-:W-:Y:S01]  /*45c0*/  I2F R188, R103 ;  /* 0x0000006700bc7306 */ /* 0x000fe20000201400 */
[C---:B------:R-:W-:Y:S01]  /*45d0*/  HMMA.16816.F32 R8, R112.reuse, R108, R8 ;  /* 0x0000006c7008723c */ /* 0x040fe20000001808 */
[----:B------:R-:W2:Y:S07]  /*45e0*/  LDL R108, [R1+0x14] ;  /* 0x00001400016c7983 */ /* 0x000eae0000100800 */
[-C--:B------:R-:W-:Y:S01]  /*45f0*/  HMMA.16816.F32 R12, R112, R110.reuse, R12 ;  /* 0x0000006e700c723c */ /* 0x080fe2000000180c */
[----:B------:R-:W-:Y:S07]  /*4600*/  I2F R187, R102 ;  /* 0x0000006600bb7306 */ /* 0x000fee0000201400 */
[C---:B------:R-:W-:Y:S04]  /*4610*/  HMMA.16816.F32 R16, R104.reuse, R110, R16 ;  /* 0x0000006e6810723c */ /* 0x040fe80000001810 */
[----:B------:R-:W-:Y:S02]  /*4620*/  FMUL.FTZ R4, R4, c[0x0][0x2ec] ;  /* 0x0000bb0004047a20 */ /* 0x000fe40000410000 */
[----:B------:R-:W-:Y:S02]  /*4630*/  FMUL.FTZ R5, R5, c[0x0][0x2ec] ;  /* 0x0000bb0005057a20 */ /* 0x000fe40000410000 */
[----:B------:R-:W-:Y:S01]  /*4640*/  MUFU.TANH R241, R4 ;  /* 0x0000000400f17308 */ /* 0x000fe20000002400 */
[----:B------:R-:W-:Y:S03]  /*4650*/  FMUL.FTZ R6, R6, c[0x0][0x2ec] ;  /* 0x0000bb0006067a20 */ /* 0x000fe60000410000 */
[----:B------:R-:W-:Y:S02]  /*4660*/  FMUL.FTZ R7, R7, c[0x0][0x2ec] ;  /* 0x0000bb0007077a20 */ /* 0x000fe40000410000 */
[----:B------:R-:W-:Y:S02]  /*4670*/  FMUL.FTZ R9, R9, c[0x0][0x2ec] ;  /* 0x0000bb0009097a20 */ /* 0x000fe40000410000 */
[----:B------:R-:W-:Y:S02]  /*4680*/  FMUL.FTZ R15, R15, c[0x0][0x2ec] ;  /* 0x0000bb000f0f7a20 */ /* 0x000fe40000410000 */
[----:B------:R-:W-:Y:S01]  /*4690*/  MUFU.TANH R160, R9 ;  /* 0x0000000900a07308 */ /* 0x000fe20000002400 */
[----:B------:R-:W-:Y:S02]  /*46a0*/  FMUL.FTZ R13, R13, c[0x0][0x2ec] ;  /* 0x0000bb000d0d7a20 */ /* 0x000fe40000410000 */
[----:B------:R-:W-:Y:S02]  /*46b0*/  FMUL.FTZ R14, R14, c[0x0][0x2ec] ;  /* 0x0000bb000e0e7a20 */ /* 0x000fe40000410000 */
[----:B------:R-:W-:Y:S02]  /*46c0*/  FMUL.FTZ R12, R12, c[0x0][0x2ec] ;  /* 0x0000bb000c0c7a20 */ /* 0x000fe40000410000 */
[----:B------:R-:W-:Y:S02]  /*46d0*/  FMUL.FTZ R16, R16, c[0x0][0x2ec] ;  /* 0x0000bb0010107a20 */ /* 0x000fe40000410000 */
[----:B------:R-:W-:Y:S01]  /*46e0*/  FMUL.FTZ R11, R11, c[0x0][0x2ec] ;  /* 0x0000bb000b0b7a20 */ /* 0x000fe20000410000 */
[----:B------:R-:W1:Y:S01]  /*46f0*/  MUFU.TANH R240, R5 ;  /* 0x0000000500f07308 */ /* 0x000e620000002400 */
[----:B------:R-:W-:Y:S02]  /*4700*/  FMUL.FTZ R8, R8, c[0x0][0x2ec] ;  /* 0x0000bb0008087a20 */ /* 0x000fe40000410000 */
[----:B------:R-:W-:Y:S02]  /*4710*/  FMUL.FTZ R10, R10, c[0x0][0x2ec] ;  /* 0x0000bb000a0a7a20 */ /* 0x000fe40000410000 */
[----:B------:R-:W-:Y:S02]  /*4720*/  FMUL.FTZ R18, R18, c[0x0][0x2ec] ;  /* 0x0000bb0012127a20 */ /* 0x000fe40000410000 */
[----:B------:R-:W-:Y:S02]  /*4730*/  FMUL.FTZ R19, R19, c[0x0][0x2ec] ;  /* 0x0000bb0013137a20 */ /* 0x000fe40000410000 */
[----:B------:R-:W-:Y:S01]  /*4740*/  FMUL.FTZ R17, R17, c[0x0][0x2ec] ;  /* 0x0000bb0011117a20 */ /* 0x000fe20000410000 */
[----:B------:R3:W-:Y:S10]  /*4750*/  MUFU.TANH R236, R16 ;  /* 0x0000001000ec7308 */ /* 0x0007f40000002400 */
[----:B------:R-:W-:Y:S01]  /*4760*/  MUFU.TANH R3, R6 ;  /* 0x0000000600037308 */ /* 0x000fe20000002400 */
[----:B-1----:R-:W-:Y:S09]  /*4770*/  FFMA.FTZ R9, R170, UR4, R240 ;  /* 0x00000004aa097c23 */ /* 0x002ff200080100f0 */
[----:B------:R1:W-:Y:S01]  /*4780*/  MUFU.TANH R86, R15 ;  /* 0x0000000f00567308 */ /* 0x0003e20000002400 */
[----:B---3--:R-:W3:Y:S01]  /*4790*/  LDL R16, [R1] ;  /* 0x0000000001107983 */ /* 0x008ee20000100800 */
[C---:B------:R-:W-:Y:S08]  /*47a0*/  FSETP.NEU.FTZ.AND P1, PT, R69.reuse, -INF , PT ;  /* 0xff8000004500780b */ /* 0x040ff00003f3d000 */
[----:B------:R4:W4:Y:S10]  /*47b0*/  MUFU.TANH R2, R7 ;  /* 0x0000000700027308 */ /* 0x0009340000002400 */
[----:B------:R4:W-:Y:S01]  /*47c0*/  MUFU.TANH R158, R13 ;  /* 0x0000000d009e7308 */ /* 0x0009e20000002400 */
[----:B-1----:R-:W2:Y:S09]  /*47d0*/  LDL R15, [R1+0x4] ;  /* 0x00000400010f7983 */ /* 0x002eb20000100800 */
[----:B------:R1:W-:Y:S01]  /*47e0*/  MUFU.TANH R87, R14 ;  /* 0x0000000e00577308 */ /* 0x0003e20000002400 */
[----:B----4-:R-:W4:Y:S09]  /*47f0*/  LDSM.16.M88.4 R4, [R149+0x6400] ;  /* 0x006400009504783b */ /* 0x010f320000000200 */
[----:B------:R4:W-:Y:S01]  /*4800*/  MUFU.TANH R159, R12 ;  /* 0x0000000c009f7308 */ /* 0x0009e20000002400 */
[----:B------:R-:W-:Y:S05]  /*4810*/  FMUL.FTZ R13, R69, 1.4426950216293334961 ;  /* 0x3fb8aa3b450d7820 */ /* 0x000fea0000410000 */
[----:B------:R-:W-:Y:S04]  /*4820*/  FSEL R13, R13, RZ, P1 ;  /* 0x000000ff0d0d7208 */ /* 0x000fe80000800000 */
[----:B------:R4:W-:Y:S01]  /*4830*/  MUFU.TANH R88, R11 ;  /* 0x0000000b00587308 */ /* 0x0009e20000002400 */
[----:B-1----:R-:W-:Y:S04]  /*4840*/  @!P0 IMNMX R14, R168, UR6, PT ;  /* 0x00000006a80e8c17 */ /* 0x002fe8000b800200 */
[-C--:B------:R-:W-:Y:S05]  /*4850*/  @!P0 ISETP.GE.AND P1, PT, R163, R14.reuse, PT ;  /* 0x0000000ea300820c */ /* 0x080fea0003f26270 */
[----:B------:R1:W1:Y:S01]  /*4860*/  MUFU.TANH R161, R8 ;  /* 0x0000000800a17308 */ /* 0x0002620000002400 */
[-C--:B------:R-:W-:Y:S02]  /*4870*/  @!P0 ISETP.GE.AND P2, PT, R0, R14.reuse, PT ;  /* 0x0000000e0000820c */ /* 0x080fe40003f46270 */
[----:B------:R-:W-:Y:S02]  /*4880*/  @!P0 FSEL R9, R9, -INF , !P1 ;  /* 0xff80000009098808 */ /* 0x000fe40004800000 */
[----:B----4-:R-:W-:Y:S02]  /*4890*/  @!P0 IADD3 R12, R168, 0x8, RZ ;  /* 0x00000008a80c8810 */ /* 0x010fe40007ffe0ff */
[----:B------:R-:W-:Y:S01]  /*48a0*/  FSETP.NEU.FTZ.AND P1, PT, R68, -INF , PT ;  /* 0xff8000004400780b */ /* 0x000fe20003f3d000 */
[----:B------:R-:W-:Y:S01]  /*48b0*/  FFMA.FTZ R9, R9, c[0x0][0x23c], -R13 ;  /* 0x00008f0009097a23 */ /* 0x000fe2000001080d */
[----:B------:R-:W-:Y:S01]  /*48c0*/  @!P0 IMNMX R12, R12, UR6, PT ;  /* 0x000000060c0c8c17 */ /* 0x000fe2000b800200 */
[----:B------:R4:W2:Y:S01]  /*48d0*/  MUFU.TANH R89, R10 ;  /* 0x0000000a00597308 */ /* 0x0008a20000002400 */
[C---:B------:R-:W-:Y:S02]  /*48e0*/  @!P0 ISETP.GE.AND P5, PT, R179.reuse, R14, PT ;  /* 0x0000000eb300820c */ /* 0x040fe40003fa6270 */
[----:B------:R-:W-:Y:S01]  /*48f0*/  @!P0 ISETP.GE.AND P3, PT, R179, R12, PT ;  /* 0x0000000cb300820c */ /* 0x000fe20003f66270 */
[-C--:B------:R-:W-:Y:S03]  /*4900*/  HMMA.16816.F32 R20, R104, R4.reuse, R20 ;  /* 0x000000046814723c */ /* 0x080fe60000001814 */
[----:B------:R-:W-:Y:S01]  /*4910*/  FMUL.FTZ R11, R68, 1.4426950216293334961 ;  /* 0x3fb8aa3b440b7820 */ /* 0x000fe20000410000 */
[----:B------:R-:W-:Y:S02]  /*4920*/  @!P0 ISETP.GE.AND P4, PT, R180, R14, PT ;  /* 0x0000000eb400820c */ /* 0x000fe40003f86270 */
[----:B------:R4:W-:Y:S02]  /*4930*/  MUFU.EX2 R246, R9 ;  /* 0x0000000900f67308 */ /* 0x0009e40000000800 */
[C---:B------:R-:W-:Y:S04]  /*4940*/  HMMA.16816.F32 R24, R112.reuse, R4, R24 ;  /* 0x000000047018723c */ /* 0x040fe80000001818 */
[----:B-1----:R-:W-:Y:S01]  /*4950*/  FFMA.FTZ R8, R169, UR4, R241 ;  /* 0x00000004a9087c23 */ /* 0x002fe200080100f1 */
[----:B------:R-:W-:Y:S02]  /*4960*/  FSEL R11, R11, RZ, P1 ;  /* 0x000000ff0b0b7208 */ /* 0x000fe40000800000 */
[----:B------:R-:W-:Y:S01]  /*4970*/  FFMA.FTZ R4, R170, UR4, R2 ;  /* 0x00000004aa047c23 */ /* 0x000fe20008010002 */
[----:B------:R-:W1:Y:S01]  /*4980*/  MUFU.TANH R235, R17 ;  /* 0x0000001100eb7308 */ /* 0x000e620000002400 */
[-C--:B------:R-:W-:Y:S01]  /*4990*/  @!P0 ISETP.GE.AND P1, PT, R163, R12.reuse, PT ;  /* 0x0000000ca300820c */ /* 0x080fe20003f26270 */
[-C--:B------:R-:W-:Y:S03]  /*49a0*/  HMMA.16816.F32 R28, R112, R6.reuse, R28 ;  /* 0x00000006701c723c */ /* 0x080fe6000000181c */
[----:B------:R-:W-:Y:S01]  /*49b0*/  @!P0 FSEL R8, R8, -INF , !P2 ;  /* 0xff80000008088808 */ /* 0x000fe20005000000 */
[----:B------:R-:W-:Y:S01]  /*49c0*/  FFMA.FTZ R5, R169, UR4, R3 ;  /* 0x00000004a9057c23 */ /* 0x000fe20008010003 */
[----:B------:R-:W-:Y:S01]  /*49d0*/  @!P0 FSEL R4, R4, -INF , !P1 ;  /* 0xff80000004048808 */ /* 0x000fe20004800000 */
[----:B------:R-:W-:Y:S01]  /*49e0*/  FMUL.FTZ R22, R22, c[0x0][0x2ec] ;  /* 0x0000bb0016167a20 */ /* 0x000fe20000410000 */
[----:B------:R-:W-:Y:S01]  /*49f0*/  @!P0 ISETP.GE.AND P2, PT, R0, R12, PT ;  /* 0x0000000c0000820c */ /* 0x000fe20003f46270 */
[----:B------:R-:W1:Y:S01]  /*4a00*/  MUFU.TANH R228, R18 ;  /* 0x0000001200e47308 */ /* 0x000e620000002400 */
[----:B------:R-:W-:Y:S01]  /*4a10*/  FFMA.FTZ R8, R8, c[0x0][0x23c], -R13 ;  /* 0x00008f0008087a23 */ /* 0x000fe2000001080d */
[C---:B------:R-:W-:Y:S04]  /*4a20*/  HMMA.16816.F32 R32, R104.reuse, R6, R32 ;  /* 0x000000066820723c */ /* 0x040fe80000001820 */
[--C-:B------:R-:W-:Y:S01]  /*4a30*/  FFMA.FTZ R4, R4, c[0x0][0x23c], -R11.reuse ;  /* 0x00008f0004047a23 */ /* 0x100fe2000001080b */
[----:B----4-:R-:W-:Y:S01]  /*4a40*/  @!P0 IADD3 R10, R168, 0x40, RZ ;  /* 0x00000040a80a8810 */ /* 0x010fe20007ffe0ff */
[----:B------:R-:W-:Y:S01]  /*4a50*/  FMUL.FTZ R23, R23, c[0x0][0x2ec] ;  /* 0x0000bb0017177a20 */ /* 0x000fe20000410000 */
[----:B------:R-:W-:Y:S01]  /*4a60*/  @!P0 FSEL R5, R5, -INF , !P2 ;  /* 0xff80000005058808 */ /* 0x000fe20005000000 */
[----:B------:R-:W-:Y:S01]  /*4a70*/  MUFU.EX2 R247, R8 ;  /* 0x0000000800f77308 */ /* 0x000fe20000000800 */
[----:B------:R-:W-:Y:S03]  /*4a80*/  @!P0 IMNMX R10, R10, UR6, PT ;  /* 0x000000060a0a8c17 */ /* 0x000fe6000b800200 */
[----:B------:R-:W-:Y:S01]  /*4a90*/  FFMA.FTZ R5, R5, c[0x0][0x23c], -R11 ;  /* 0x00008f0005057a23 */ /* 0x000fe2000001080b */
[-C--:B------:R-:W-:Y:S01]  /*4aa0*/  @!P0 ISETP.GE.AND P2, PT, R0, R10.reuse, PT ;  /* 0x0000000a0000820c */ /* 0x080fe20003f46270 */
[----:B------:R-:W-:Y:S01]  /*4ab0*/  FMUL.FTZ R24, R24, c[0x0][0x2ec] ;  /* 0x0000bb0018187a20 */ /* 0x000fe20000410000 */
[----:B------:R-:W-:Y:S01]  /*4ac0*/  @!P0 IADD3 R9, R168, 0x48, RZ ;  /* 0x00000048a8098810 */ /* 0x000fe20007ffe0ff */
[----:B------:R-:W-:Y:S02]  /*4ad0*/  FMUL.FTZ R25, R25, c[0x0][0x2ec] ;  /* 0x0000bb0019197a20 */ /* 0x000fe40000410000 */
[----:B------:R-:W4:Y:S01]  /*4ae0*/  MUFU.TANH R218, R19 ;  /* 0x0000001300da7308 */ /* 0x000f220000002400 */
[----:B------:R-:W-:Y:S01]  /*4af0*/  @!P0 IMNMX R9, R9, UR6, PT ;  /* 0x0000000609098c17 */ /* 0x000fe2000b800200 */
[----:B------:R-:W-:Y:S02]  /*4b00*/  FMUL.FTZ R26, R26, c[0x0][0x2ec] ;  /* 0x0000bb001a1a7a20 */ /* 0x000fe40000410000 */
[----:B------:R-:W-:Y:S02]  /*4b10*/  FMUL.FTZ R27, R27, c[0x0][0x2ec] ;  /* 0x0000bb001b1b7a20 */ /* 0x000fe40000410000 */
[----:B------:R-:W-:Y:S02]  /*4b20*/  FMUL.FTZ R28, R28, c[0x0][0x2ec] ;  /* 0x0000bb001c1c7a20 */ /* 0x000fe40000410000 */
[----:B------:R-:W-:Y:S02]  /*4b30*/  FMUL.FTZ R29, R29, c[0x0][0x2ec] ;  /* 0x0000bb001d1d7a20 */ /* 0x000fe40000410000 */
[----:B------:R1:W-:Y:S01]  /*4b40*/  MUFU.EX2 R204, R4 ;  /* 0x0000000400cc7308 */ /* 0x0003e20000000800 */
        /* <DEDUP_REMOVED lines=8> */
[----:B------:R-:W-:Y:S05]  /*4bd0*/  FMUL.FTZ R35, R35, c[0x0][0x2ec] ;  /* 0x0000bb0023237a20 */ /* 0x000fea0000410000 */
[----:B------:R4:W-:Y:S01]  /*4be0*/  MUFU.EX2 R205, R5 ;  /* 0x0000000500cd7308 */ /* 0x0009e20000000800 */
[----:B-1----:R-:W-:Y:S05]  /*4bf0*/  FFMA.FTZ R4, R169, UR4, R161 ;  /* 0x00000004a9047c23 */ /* 0x002fea00080100a1 */
[----:B------:R-:W-:Y:S04]  /*4c00*/  @!P0 FSEL R4, R4, -INF , !P2 ;  /* 0xff80000004048808 */ /* 0x000fe80005000000 */
[----:B------:R-:W-:Y:S01]  /*4c10*/  MUFU.TANH R234, R20 ;  /* 0x0000001400ea7308 */ /* 0x000fe20000002400 */
[-C--:B------:R-:W-:Y:S09]  /*4c20*/  @!P0 ISETP.GE.AND P2, PT, R0, R9.reuse, PT ;  /* 0x000000090000820c */ /* 0x080ff20003f46270 */
[----:B------:R-:W-:Y:S01]  /*4c30*/  MUFU.TANH R213, R32 ;  /* 0x0000002000d57308 */ /* 0x000fe20000002400 */
[----:B----4-:R-:W-:Y:S09]  /*4c40*/  FFMA.FTZ R5, R170, UR4, R160 ;  /* 0x00000004aa057c23 */ /* 0x010ff200080100a0 */
[----:B------:R-:W1:Y:S10]  /*4c50*/  MUFU.TANH R232, R21 ;  /* 0x0000001500e87308 */ /* 0x000e740000002400 */
[----:B------:R-:W-:Y:S10]  /*4c60*/  MUFU.TANH R212, R33 ;  /* 0x0000002100d47308 */ /* 0x000ff40000002400 */
[----:B------:R-:W4:Y:S10]  /*4c70*/  MUFU.TANH R202, R23 ;  /* 0x0000001700ca7308 */ /* 0x000f340000002400 */
[----:B------:R-:W-:Y:S10]  /*4c80*/  MUFU.TANH R238, R34 ;  /* 0x0000002200ee7308 */ /* 0x000ff40000002400 */
[----:B------:R-:W1:Y:S10]  /*4c90*/  MUFU.TANH R99, R24 ;  /* 0x0000001800637308 */ /* 0x000e740000002400 */
[----:B------:R-:W-:Y:S10]  /*4ca0*/  MUFU.TANH R237, R35 ;  /* 0x0000002300ed7308 */ /* 0x000ff40000002400 */
[----:B------:R-:W1:Y:S10]  /*4cb0*/  MUFU.TANH R98, R25 ;  /* 0x0000001900627308 */ /* 0x000e740000002400 */
[----:B------:R-:W1:Y:S10]  /*4cc0*/  MUFU.TANH R81, R26 ;  /* 0x0000001a00517308 */ /* 0x000e740000002400 */
[----:B------:R-:W1:Y:S10]  /*4cd0*/  MUFU.TANH R80, R27 ;  /* 0x0000001b00507308 */ /* 0x000e740000002400 */
[----:B------:R-:W1:Y:S10]  /*4ce0*/  MUFU.TANH R97, R28 ;  /* 0x0000001c00617308 */ /* 0x000e740000002400 */
[----:B------:R-:W1:Y:S10]  /*4cf0*/  MUFU.TANH R96, R29 ;  /* 0x0000001d00607308 */ /* 0x000e740000002400 */
[----:B------:R-:W1:Y:S10]  /*4d00*/  MUFU.TANH R79, R30 ;  /* 0x0000001e004f7308 */ /* 0x000e740000002400 */
[----:B------:R-:W1:Y:S01]  /*4d10*/  MUFU.TANH R78, R31 ;  /* 0x0000001f004e7308 */ /* 0x000e620000002400 */
[C---:B---3--:R-:W-:Y:S01]  /*4d20*/  FMUL.FTZ R8, R16.reuse, 1.4426950216293334961 ;  /* 0x3fb8aa3b10087820 */ /* 0x048fe20000410000 */
[----:B------:R-:W-:Y:S01]  /*4d30*/  FSETP.NEU.FTZ.AND P1, PT, R16, -INF , PT ;  /* 0xff8000001000780b */ /* 0x000fe20003f3d000 */
[----:B------:R-:W-:Y:S03]  /*4d40*/  FFMA.FTZ R16, R175, UR4, R236 ;  /* 0x00000004af107c23 */ /* 0x000fe600080100ec */
[----:B------:R-:W-:Y:S02]  /*4d50*/  FSEL R8, R8, RZ, P1 ;  /* 0x000000ff08087208 */ /* 0x000fe40000800000 */
[-C--:B------:R-:W-:Y:S03]  /*4d60*/  @!P0 ISETP.GE.AND P1, PT, R163, R10.reuse, PT ;  /* 0x0000000aa300820c */ /* 0x080fe60003f26270 */
[--C-:B------:R-:W-:Y:S01]  /*4d70*/  FFMA.FTZ R4, R4, c[0x0][0x23c], -R8.reuse ;  /* 0x00008f0004047a23 */ /* 0x100fe20000010808 */
[----:B------:R-:W-:Y:S03]  /*4d80*/  @!P0 FSEL R5, R5, -INF , !P1 ;  /* 0xff80000005058808 */ /* 0x000fe60004800000 */
[----:B------:R3:W-:Y:S02]  /*4d90*/  MUFU.EX2 R201, R4 ;  /* 0x0000000400c97308 */ /* 0x0007e40000000800 */
[----:B------:R-:W-:Y:S02]  /*4da0*/  FFMA.FTZ R5, R5, c[0x0][0x23c], -R8 ;  /* 0x00008f0005057a23 */ /* 0x000fe40000010808 */
[C---:B--2---:R-:W-:Y:S01]  /*4db0*/  FMUL.FTZ R0, R15.reuse, 1.4426950216293334961 ;  /* 0x3fb8aa3b0f007820 */ /* 0x044fe20000410000 */
[----:B------:R-:W-:Y:S01]  /*4dc0*/  FSETP.NEU.FTZ.AND P1, PT, R15, -INF , PT ;  /* 0xff8000000f00780b */ /* 0x000fe20003f3d000 */
[----:B------:R-:W-:Y:S04]  /*4dd0*/  FFMA.FTZ R15, R169, UR4, R89 ;  /* 0x00000004a90f7c23 */ /* 0x000fe80008010059 */
[----:B------:R2:W-:Y:S01]  /*4de0*/  MUFU.EX2 R200, R5 ;  /* 0x0000000500c87308 */ /* 0x0005e20000000800 */
[----:B------:R-:W-:Y:S02]  /*4df0*/  FSEL R0, R0, RZ, P1 ;  /* 0x000000ff00007208 */ /* 0x000fe40000800000 */
[-C--:B------:R-:W-:Y:S02]  /*4e00*/  @!P0 ISETP.GE.AND P1, PT, R163, R9.reuse, PT ;  /* 0x00000009a300820c */ /* 0x080fe40003f26270 */
[----:B------:R-:W-:Y:S02]  /*4e10*/  @!P0 FSEL R15, R15, -INF , !P2 ;  /* 0xff8000000f0f8808 */ /* 0x000fe40005000000 */
[-C--:B------:R-:W-:Y:S03]  /*4e20*/  @!P0 ISETP.GE.AND P2, PT, R179, R10.reuse, PT ;  /* 0x0000000ab300820c */ /* 0x080fe60003f46270 */
[----:B------:R-:W-:Y:S02]  /*4e30*/  FFMA.FTZ R15, R15, c[0x0][0x23c], -R0 ;  /* 0x00008f000f0f7a23 */ /* 0x000fe40000010800 */
[----:B---3--:R-:W-:Y:S02]  /*4e40*/  FFMA.FTZ R4, R170, UR4, R88 ;  /* 0x00000004aa047c23 */ /* 0x008fe40008010058 */
[----:B------:R3:W-:Y:S03]  /*4e50*/  MUFU.EX2 R93, R15 ;  /* 0x0000000f005d7308 */ /* 0x0007e60000000800 */
[----:B------:R-:W-:Y:S02]  /*4e60*/  @!P0 FSEL R4, R4, -INF , !P1 ;  /* 0xff80000004048808 */ /* 0x000fe40004800000 */
[-C--:B------:R-:W-:Y:S03]  /*4e70*/  @!P0 ISETP.GE.AND P1, PT, R164, R10.reuse, PT ;  /* 0x0000000aa400820c */ /* 0x080fe60003f26270 */
[----:B------:R-:W-:Y:S02]  /*4e80*/  FFMA.FTZ R4, R4, c[0x0][0x23c], -R0 ;  /* 0x00008f0004047a23 */ /* 0x000fe40000010800 */
[----:B--2---:R-:W-:Y:S02]  /*4e90*/  FFMA.FTZ R5, R175, UR4, R159 ;  /* 0x00000004af057c23 */ /* 0x004fe4000801009f */
[----:B------:R2:W-:Y:S03]  /*4ea0*/  MUFU.EX2 R92, R4 ;  /* 0x00000004005c7308 */ /* 0x0005e60000000800 */
[----:B------:R-:W-:Y:S02]  /*4eb0*/  @!P0 FSEL R5, R5, -INF , !P1 ;  /* 0xff80000005058808 */ /* 0x000fe40004800000 */
[----:B------:R-:W-:Y:S03]  /*4ec0*/  @!P0 ISETP.GE.AND P1, PT, R165, R10, PT ;  /* 0x0000000aa500820c */ /* 0x000fe60003f26270 */
[----:B------:R-:W-:Y:S02]  /*4ed0*/  FFMA.FTZ R5, R5, c[0x0][0x23c], -R8 ;  /* 0x00008f0005057a23 */ /* 0x000fe40000010808 */
[C---:B---3--:R-:W-:Y:S02]  /*4ee0*/  FFMA.FTZ R15, R176.reuse, UR4, R235 ;  /* 0x00000004b00f7c23 */ /* 0x048fe400080100eb */
[----:B------:R3:W-:Y:S01]  /*4ef0*/  MUFU.EX2 R191, R5 ;  /* 0x0000000500bf7308 */ /* 0x0007e20000000800 */
[----:B--2---:R-:W-:Y:S05]  /*4f00*/  FFMA.FTZ R4, R176, UR4, R158 ;  /* 0x00000004b0047c23 */ /* 0x004fea000801009e */
[----:B------:R-:W-:Y:S02]  /*4f10*/  @!P0 FSEL R4, R4, -INF , !P1 ;  /* 0xff80000004048808 */ /* 0x000fe40004800000 */
[-C--:B------:R-:W-:Y:S03]  /*4f20*/  @!P0 ISETP.GE.AND P1, PT, R164, R9.reuse, PT ;  /* 0x00000009a400820c */ /* 0x080fe60003f26270 */
[----:B------:R-:W-:Y:S02]  /*4f30*/  FFMA.FTZ R4, R4, c[0x0][0x23c], -R8 ;  /* 0x00008f0004047a23 */ /* 0x000fe40000010808 */
[----:B---3--:R-:W-:Y:S02]  /*4f40*/  FFMA.FTZ R5, R175, UR4, R87 ;  /* 0x00000004af057c23 */ /* 0x008fe40008010057 */
[----:B------:R2:W-:Y:S03]  /*4f50*/  MUFU.EX2 R162, R4 ;  /* 0x0000000400a27308 */ /* 0x0005e60000000800 */
[----:B------:R-:W-:Y:S02]  /*4f60*/  @!P0 FSEL R5, R5, -INF , !P1 ;  /* 0xff80000005058808 */ /* 0x000fe40004800000 */
[-C--:B------:R-:W-:Y:S03]  /*4f70*/  @!P0 ISETP.GE.AND P1, PT, R165, R9.reuse, PT ;  /* 0x00000009a500820c */ /* 0x080fe60003f26270 */
[----:B------:R-:W-:Y:S04]  /*4f80*/  FFMA.FTZ R5, R5, c[0x0][0x23c], -R0 ;  /* 0x00008f0005057a23 */ /* 0x000fe80000010800 */
[----:B------:R-:W-:Y:S01]  /*4f90*/  MUFU.EX2 R91, R5 ;  /* 0x00000005005b7308 */ /* 0x000fe20000000800 */
[----:B--2---:R-:W-:Y:S05]  /*4fa0*/  FFMA.FTZ R4, R176, UR4, R86 ;  /* 0x00000004b0047c23 */ /* 0x004fea0008010056 */
[----:B------:R-:W-:Y:S02]  /*4fb0*/  @!P0 FSEL R4, R4, -INF , !P1 ;  /* 0xff80000004048808 */ /* 0x000fe40004800000 */
[-C--:B------:R-:W-:Y:S03]  /*4fc0*/  @!P0 ISETP.GE.AND P1, PT, R164, R14.reuse, PT ;  /* 0x0000000ea400820c */ /* 0x080fe60003f26270 */
[----:B------:R-:W-:Y:S01]  /*4fd0*/  FFMA.FTZ R4, R4, c[0x0][0x23c], -R0 ;  /* 0x00008f0004047a23 */ /* 0x000fe20000010800 */
[----:B------:R-:W-:Y:S02]  /*4fe0*/  @!P0 FSEL R16, R16, -INF , !P1 ;  /* 0xff80000010108808 */ /* 0x000fe40004800000 */
[----:B------:R-:W-:Y:S01]  /*4ff0*/  @!P0 ISETP.GE.AND P1, PT, R165, R14, PT ;  /* 0x0000000ea500820c */ /* 0x000fe20003f26270 */
[----:B------:R2:W-:Y:S02]  /*5000*/  MUFU.EX2 R90, R4 ;  /* 0x00000004005a7308 */ /* 0x0005e40000000800 */
[--C-:B------:R-:W-:Y:S01]  /*5010*/  FFMA.FTZ R16, R16, c[0x0][0x23c], -R13.reuse ;  /* 0x00008f0010107a23 */ /* 0x100fe2000001080d */
[----:B------:R-:W-:Y:S02]  /*5020*/  @!P0 FSEL R15, R15, -INF , !P1 ;  /* 0xff8000000f0f8808 */ /* 0x000fe40004800000 */
[-C--:B------:R-:W-:Y:S03]  /*5030*/  @!P0 ISETP.GE.AND P1, PT, R164, R12.reuse, PT ;  /* 0x0000000ca400820c */ /* 0x080fe60003f26270 */
[----:B------:R-:W-:Y:S02]  /*5040*/  FFMA.FTZ R15, R15, c[0x0][0x23c], -R13 ;  /* 0x00008f000f0f7a23 */ /* 0x000fe4000001080d */
[----:B------:R3:W-:Y:S10]  /*5050*/  MUFU.EX2 R224, R16 ;  /* 0x0000001000e07308 */ /* 0x0007f40000000800 */
[----:B------:R1:W-:Y:S01]  /*5060*/  MUFU.EX2 R170, R15 ;  /* 0x0000000f00aa7308 */ /* 0x0003e20000000800 */
[----:B--2---:R-:W2:Y:S01]  /*5070*/  LDSM.16.M88.4 R4, [R149+0x6800] ;  /* 0x006800009504783b */ /* 0x004ea20000000200 */
[----:B---3--:R-:W-:Y:S05]  /*5080*/  FFMA.FTZ R16, R175, UR4, R228 ;  /* 0x00000004af107c23 */ /* 0x008fea00080100e4 */
[----:B------:R-:W-:Y:S02]  /*5090*/  @!P0 FSEL R16, R16, -INF , !P1 ;  /* 0xff80000010108808 */ /* 0x000fe40004800000 */
[----:B------:R-:W-:Y:S01]  /*50a0*/  @!P0 ISETP.GE.AND P1, PT, R165, R12, PT ;  /* 0x0000000ca500820c */ /* 0x000fe20003f26270 */
[----:B-1----:R-:W-:Y:S02]  /*50b0*/  FFMA.FTZ R15, R176, UR4, R218 ;  /* 0x00000004b00f7c23 */ /* 0x002fe400080100da */
[--C-:B------:R-:W-:Y:S03]  /*50c0*/  FFMA.FTZ R16, R16, c[0x0][0x23c], -R11.reuse ;  /* 0x00008f0010107a23 */ /* 0x100fe6000001080b */
[----:B------:R-:W-:Y:S01]  /*50d0*/  @!P0 FSEL R15, R15, -INF , !P1 ;  /* 0xff8000000f0f8808 */ /* 0x000fe20004800000 */
[----:B------:R1:W-:Y:S01]  /*50e0*/  MUFU.EX2 R229, R16 ;  /* 0x0000001000e57308 */ /* 0x0003e20000000800 */
[-C--:B------:R-:W-:Y:S03]  /*50f0*/  @!P0 ISETP.GE.AND P1, PT, R166, R14.reuse, PT ;  /* 0x0000000ea600820c */ /* 0x080fe60003f26270 */
[----:B------:R-:W-:Y:S06]  /*5100*/  FFMA.FTZ R15, R15, c[0x0][0x23c], -R11 ;  /* 0x00008f000f0f7a23 */ /* 0x000fec000001080b */
[----:B------:R3:W-:Y:S01]  /*5110*/  MUFU.EX2 R252, R15 ;  /* 0x0000000f00fc7308 */ /* 0x0007e20000000800 */
[-C--:B--2---:R-:W-:Y:S08]  /*5120*/  HMMA.16816.F32 R36, R104, R4.reuse, R36 ;  /* 0x000000046824723c */ /* 0x084ff00000001824 */
[C---:B------:R-:W-:Y:S04]  /*5130*/  HMMA.16816.F32 R40, R112.reuse, R4, R40 ;  /* 0x000000047028723c */ /* 0x040fe80000001828 */
[C---:B-1----:R-:W-:Y:S03]  /*5140*/  FFMA.FTZ R16, R178.reuse, UR4, R232 ;  /* 0x00000004b2107c23 */ /* 0x042fe600080100e8 */
[C---:B------:R-:W-:Y:S01]  /*5150*/  FFMA.FTZ R5, R177.reuse, UR4, R203 ;  /* 0x00000004b1057c23 */ /* 0x040fe200080100cb */
[-C--:B------:R-:W-:Y:S04]  /*5160*/  HMMA.16816.F32 R44, R112, R6.reuse, R44 ;  /* 0x00000006702c723c */ /* 0x080fe8000000182c */
[----:B---3--:R-:W-:Y:S02]  /*5170*/  FFMA.FTZ R15, R177, UR4, R234 ;  /* 0x00000004b10f7c23 */ /* 0x008fe400080100ea */
[----:B----4-:R-:W-:Y:S02]  /*5180*/  FFMA.FTZ R4, R178, UR4, R202 ;  /* 0x00000004b2047c23 */ /* 0x010fe400080100ca */
[----:B------:R-:W-:Y:S01]  /*5190*/  FMUL.FTZ R36, R36, c[0x0][0x2ec] ;  /* 0x0000bb0024247a20 */ /* 0x000fe20000410000 */
[----:B------:R-:W-:Y:S01]  /*51a0*/  @!P0 FSEL R15, R15, -INF , !P1 ;  /* 0xff8000000f0f8808 */ /* 0x000fe20004800000 */
[C---:B------:R-:W-:Y:S02]  /*51b0*/  HMMA.16816.F32 R48, R104.reuse, R6, R48 ;  /* 0x000000066830723c */ /* 0x040fe40000001830 */
[----:B------:R-:W-:Y:S02]  /*51c0*/  MUFU.TANH R209, R36 ;  /* 0x0000002400d17308 */ /* 0x000fe40000002400 */
[--C-:B------:R-:W-:Y:S01]  /*51d0*/  FFMA.FTZ R15, R15, c[0x0][0x23c], -R13.reuse ;  /* 0x00008f000f0f7a23 */ /* 0x100fe2000001080d */
[----:B------:R-:W-:Y:S01]  /*51e0*/  @!P0 ISETP.GE.AND P1, PT, R167, R14, PT ;  /* 0x0000000ea700820c */ /* 0x000fe20003f26270 */
[----:B------:R-:W-:Y:S02]  /*51f0*/  FMUL.FTZ R37, R37, c[0x0][0x2ec] ;  /* 0x0000bb0025257a20 */ /* 0x000fe40000410000 */
[----:B------:R-:W-:Y:S01]  /*5200*/  FMUL.FTZ R38, R38, c[0x0][0x2ec] ;  /* 0x0000bb0026267a20 */ /* 0x000fe20000410000 */
[----:B------:R-:W-:Y:S02]  /*5210*/  @!P0 FSEL R16, R16, -INF , !P1 ;  /* 0xff80000010108808 */ /* 0x000fe40004800000 */
[-C--:B------:R-:W-:Y:S01]  /*5220*/  @!P0 ISETP.GE.AND P1, PT, R166, R12.reuse, PT ;  /* 0x0000000ca600820c */ /* 0x080fe20003f26270 */
[----:B------:R-:W-:Y:S01]  /*5230*/  FMUL.FTZ R39, R39, c[0x0][0x2ec] ;  /* 0x0000bb0027277a20 */ /* 0x000fe20000410000 */
[----:B------:R1:W-:Y:S01]  /*5240*/  MUFU.EX2 R169, R15 ;  /* 0x0000000f00a97308 */ /* 0x0003e20000000800 */
[----:B------:R-:W-:Y:S01]  /*5250*/  FFMA.FTZ R16, R16, c[0x0][0x23c], -R13 ;  /* 0x00008f0010107a23 */ /* 0x000fe2000001080d */
[----:B------:R-:W-:Y:S01]  /*5260*/  @!P0 FSEL R5, R5, -INF , !P1 ;  /* 0xff80000005058808 */ /* 0x000fe20004800000 */
[----:B------:R-:W-:Y:S01]  /*5270*/  FMUL.FTZ R40, R40, c[0x0][0x2ec] ;  /* 0x0000bb0028287a20 */ /* 0x000fe20000410000 */
[----:B------:R-:W-:Y:S01]  /*5280*/  @!P0 ISETP.GE.AND P1, PT, R167, R12, PT ;  /* 0x0000000ca700820c */ /* 0x000fe20003f26270 */
[----:B------:R-:W-:Y:S02]  /*5290*/  FMUL.FTZ R41, R41, c[0x0][0x2ec] ;  /* 0x0000bb0029297a20 */ /* 0x000fe40000410000 */
[--C-:B------:R-:W-:Y:S01]  /*52a0*/  FFMA.FTZ R5, R5, c[0x0][0x23c], -R11.reuse ;  /* 0x00008f0005057a23 */ /* 0x100fe2000001080b */
[----:B------:R-:W-:Y:S01]  /*52b0*/  @!P0 FSEL R4, R4, -INF , !P1 ;  /* 0xff80000004048808 */ /* 0x000fe20004800000 */
[----:B------:R-:W-:Y:S01]  /*52c0*/  FMUL.FTZ R42, R42, c[0x0][0x2ec] ;  /* 0x0000bb002a2a7a20 */ /* 0x000fe20000410000 */
[----:B------:R-:W-:Y:S01]  /*52d0*/  MUFU.TANH R95, R40 ;  /* 0x00000028005f7308 */ /* 0x000fe20000002400 */
[----:B------:R-:W-:Y:S01]  /*52e0*/  FMUL.FTZ R43, R43, c[0x0][0x2ec] ;  /* 0x0000bb002b2b7a20 */ /* 0x000fe20000410000 */
[-C--:B------:R-:W-:Y:S01]  /*52f0*/  @!P0 ISETP.GE.AND P1, PT, R166, R10.reuse, PT ;  /* 0x0000000aa600820c */ /* 0x080fe20003f26270 */
[----:B------:R-:W-:Y:S02]  /*5300*/  FFMA.FTZ R4, R4, c[0x0][0x23c], -R11 ;  /* 0x00008f0004047a23 */ /* 0x000fe4000001080b */
[----:B------:R-:W-:Y:S02]  /*5310*/  FMUL.FTZ R44, R44, c[0x0][0x2ec] ;  /* 0x0000bb002c2c7a20 */ /* 0x000fe40000410000 */
[----:B------:R-:W-:Y:S02]  /*5320*/  FMUL.FTZ R45, R45, c[0x0][0x2ec] ;  /* 0x0000bb002d2d7a20 */ /* 0x000fe40000410000 */
[----:B------:R-:W-:Y:S01]  /*5330*/  FMUL.FTZ R46, R46, c[0x0][0x2ec] ;  /* 0x0000bb002e2e7a20 */ /* 0x000fe20000410000 */
[----:B------:R2:W-:Y:S01]  /*5340*/  MUFU.EX2 R243, R5 ;  /* 0x0000000500f37308 */ /* 0x0005e20000000800 */
[----:B------:R-:W-:Y:S02]  /*5350*/  FMUL.FTZ R47, R47, c[0x0][0x2ec] ;  /* 0x0000bb002f2f7a20 */ /* 0x000fe40000410000 */
[----:B------:R-:W-:Y:S02]  /*5360*/  FMUL.FTZ R48, R48, c[0x0][0x2ec] ;  /* 0x0000bb0030307a20 */ /* 0x000fe40000410000 */
[----:B-1----:R-:W-:Y:S02]  /*5370*/  FFMA.FTZ R15, R182, UR4, R212 ;  /* 0x00000004b60f7c23 */ /* 0x002fe400080100d4 */
[----:B------:R-:W-:Y:S02]  /*5380*/  FMUL.FTZ R49, R49, c[0x0][0x2ec] ;  /* 0x0000bb0031317a20 */ /* 0x000fe40000410000 */
[----:B------:R-:W-:Y:S01]  /*5390*/  FMUL.FTZ R50, R50, c[0x0][0x2ec] ;  /* 0x0000bb0032327a20 */ /* 0x000fe20000410000 */
[----:B------:R1:W-:Y:S01]  /*53a0*/  MUFU.EX2 R242, R4 ;  /* 0x0000000400f27308 */ /* 0x0003e20000000800 */
[----:B------:R-:W-:Y:S09]  /*53b0*/  FMUL.FTZ R51, R51, c[0x0][0x2ec] ;  /* 0x0000bb0033337a20 */ /* 0x000ff20000410000 */
[----:B------:R-:W-:Y:S01]  /*53c0*/  MUFU.TANH R94, R41 ;  /* 0x00000029005e7308 */ /* 0x000fe20000002400 */
[----:B--2---:R-:W-:Y:S05]  /*53d0*/  FFMA.FTZ R5, R177, UR4, R99 ;  /* 0x00000004b1057c23 */ /* 0x004fea0008010063 */
[----:B------:R-:W-:Y:S04]  /*53e0*/  @!P0 FSEL R5, R5, -INF , !P1 ;  /* 0xff80000005058808 */ /* 0x000fe80004800000 */
[----:B------:R-:W-:Y:S01]  /*53f0*/  MUFU.TANH R73, R42 ;  /* 0x0000002a00497308 */ /* 0x000fe20000002400 */
[-C--:B------:R-:W-:Y:S01]  /*5400*/  @!P0 ISETP.GE.AND P1, PT, R167, R10.reuse, PT ;  /* 0x0000000aa700820c */ /* 0x080fe20003f26270 */
[----:B-1----:R-:W-:Y:S02]  /*5410*/  FFMA.FTZ R4, R178, UR4, R98 ;  /* 0x00000004b2047c23 */ /* 0x002fe40008010062 */
[--C-:B------:R-:W-:Y:S03]  /*5420*/  FFMA.FTZ R5, R5, c[0x0][0x23c], -R8.reuse ;  /* 0x00008f0005057a23 */ /* 0x100fe60000010808 */
[----:B------:R-:W-:Y:S03]  /*5430*/  @!P0 FSEL R4, R4, -INF , !P1 ;  /* 0xff80000004048808 */ /* 0x000fe60004800000 */
[----:B------:R1:W-:Y:S01]  /*5440*/  MUFU.EX2 R156, R5 ;  /* 0x00000005009c7308 */ /* 0x0003e20000000800 */
[-C--:B------:R-:W-:Y:S01]  /*5450*/  @!P0 ISETP.GE.AND P1, PT, R166, R9.reuse, PT ;  /* 0x00000009a600820c */ /* 0x080fe20003f26270 */
[----:B------:R-:W-:Y:S08]  /*5460*/  FFMA.FTZ R4, R4, c[0x0][0x23c], -R8 ;  /* 0x00008f0004047a23 */ /* 0x000ff00000010808 */
[----:B------:R2:W-:Y:S10]  /*5470*/  MUFU.EX2 R153, R4 ;  /* 0x0000000400997308 */ /* 0x0005f40000000800 */
[----:B------:R-:W-:Y:S01]  /*5480*/  MUFU.TANH R72, R43 ;  /* 0x0000002b00487308 */ /* 0x000fe20000002400 */
[----:B-1----:R-:W-:Y:S05]  /*5490*/  FFMA.FTZ R5, R177, UR4, R81 ;  /* 0x00000004b1057c23 */ /* 0x002fea0008010051 */
[----:B------:R-:W-:Y:S04]  /*54a0*/  @!P0 FSEL R5, R5, -INF , !P1 ;  /* 0xff80000005058808 */ /* 0x000fe80004800000 */
[----:B------:R-:W-:Y:S01]  /*54b0*/  MUFU.TANH R71, R46 ;  /* 0x0000002e00477308 */ /* 0x000fe20000002400 */
[-C--:B------:R-:W-:Y:S01]  /*54c0*/  @!P0 ISETP.GE.AND P1, PT, R167, R9.reuse, PT ;  /* 0x00000009a700820c */ /* 0x080fe20003f26270 */
[----:B------:R-:W-:Y:S02]  /*54d0*/  FFMA.FTZ R5, R5, c[0x0][0x23c], -R0 ;  /* 0x00008f0005057a23 */ /* 0x000fe40000010800 */
[----:B--2---:R-:W-:Y:S06]  /*54e0*/  FFMA.FTZ R4, R178, UR4, R80 ;  /* 0x00000004b2047c23 */ /* 0x004fec0008010050 */
[----:B------:R1:W-:Y:S01]  /*54f0*/  MUFU.EX2 R85, R5 ;  /* 0x0000000500557308 */ /* 0x0003e20000000800 */
[----:B------:R-:W-:Y:S02]  /*5500*/  @!P0 FSEL R4, R4, -INF , !P1 ;  /* 0xff80000004048808 */ /* 0x000fe40004800000 */
[-C--:B------:R-:W-:Y:S03]  /*5510*/  @!P0 ISETP.GE.AND P1, PT, R171, R10.reuse, PT ;  /* 0x0000000aab00820c */ /* 0x080fe60003f26270 */
[----:B------:R-:W-:Y:S04]  /*5520*/  FFMA.FTZ R4, R4, c[0x0][0x23c], -R0 ;  /* 0x00008f0004047a23 */ /* 0x000fe80000010800 */
[----:B------:R2:W-:Y:S10]  /*5530*/  MUFU.EX2 R84, R4 ;  /* 0x0000000400547308 */ /* 0x0005f40000000800 */
[----:B------:R-:W-:Y:S01]  /*5540*/  MUFU.TANH R70, R47 ;  /* 0x0000002f00467308 */ /* 0x000fe20000002400 */
[----:B-1----:R-:W-:Y:S05]  /*5550*/  FFMA.FTZ R5, R181, UR4, R97 ;  /* 0x00000004b5057c23 */ /* 0x002fea0008010061 */
[----:B------:R-:W-:Y:S04]  /*5560*/  @!P0 FSEL R5, R5, -INF , !P1 ;  /* 0xff80000005058808 */ /* 0x000fe80004800000 */
[----:B------:R1:W-:Y:S01]  /*5570*/  MUFU.EX2 R168, R16 ;  /* 0x0000001000a87308 */ /* 0x0003e20000000800 */
[----:B------:R-:W-:Y:S01]  /*5580*/  @!P0 ISETP.GE.AND P1, PT, R172, R10, PT ;  /* 0x0000000aac00820c */ /* 0x000fe20003f26270 */
[----:B--2---:R-:W-:Y:S02]  /*5590*/  FFMA.FTZ R4, R182, UR4, R96 ;  /* 0x00000004b6047c23 */ /* 0x004fe40008010060 */
[--C-:B------:R-:W-:Y:S03]  /*55a0*/  FFMA.FTZ R5, R5, c[0x0][0x23c], -R8.reuse ;  /* 0x00008f0005057a23 */ /* 0x100fe60000010808 */
[----:B------:R-:W-:Y:S03]  /*55b0*/  @!P0 FSEL R4, R4, -INF , !P1 ;  /* 0xff80000004048808 */ /* 0x000fe60004800000 */
[----:B------:R2:W-:Y:S01]  /*55c0*/  MUFU.EX2 R152, R5 ;  /* 0x0000000500987308 */ /* 0x0005e20000000800 */
[-C--:B------:R-:W-:Y:S01]  /*55d0*/  @!P0 ISETP.GE.AND P1, PT, R171, R9.reuse, PT ;  /* 0x00000009ab00820c */ /* 0x080fe20003f26270 */
[----:B------:R-:W-:Y:S08]  /*55e0*/  FFMA.FTZ R4, R4, c[0x0][0x23c], -R8 ;  /* 0x00008f0004047a23 */ /* 0x000ff00000010808 */
[----:B------:R3:W-:Y:S01]  /*55f0*/  MUFU.EX2 R151, R4 ;  /* 0x0000000400977308 */ /* 0x0007e20000000800 */
[C---:B-1----:R-:W-:Y:S09]  /*5600*/  FFMA.FTZ R16, R181.reuse, UR4, R213 ;  /* 0x00000004b5107c23 */ /* 0x042ff200080100d5 */
[----:B------:R-:W-:Y:S01]  /*5610*/  MUFU.TANH R251, R44 ;  /* 0x0000002c00fb7308 */ /* 0x000fe20000002400 */
[----:B--2---:R-:W-:Y:S05]  /*5620*/  FFMA.FTZ R5, R181, UR4, R79 ;  /* 0x00000004b5057c23 */ /* 0x004fea000801004f */
[----:B------:R-:W-:Y:S04]  /*5630*/  @!P0 FSEL R5, R5, -INF , !P1 ;  /* 0xff80000005058808 */ /* 0x000fe80004800000 */
[----:B------:R-:W-:Y:S01]  /*5640*/  MUFU.TANH R249, R45 ;  /* 0x0000002d00f97308 */ /* 0x000fe20000002400 */
[----:B------:R-:W-:Y:S01]  /*5650*/  @!P0 ISETP.GE.AND P1, PT, R172, R9, PT ;  /* 0x00000009ac00820c */ /* 0x000fe20003f26270 */
[----:B---3--:R-:W-:Y:S02]  /*5660*/  FFMA.FTZ R4, R182, UR4, R78 ;  /* 0x00000004b6047c23 */ /* 0x008fe4000801004e */
[--C-:B------:R-:W-:Y:S03]  /*5670*/  FFMA.FTZ R5, R5, c[0x0][0x23c], -R0.reuse ;  /* 0x00008f0005057a23 */ /* 0x100fe60000010800 */
[----:B------:R-:W-:Y:S03]  /*5680*/  @!P0 FSEL R4, R4, -INF , !P1 ;  /* 0xff80000004048808 */ /* 0x000fe60004800000 */
[----:B------:R-:W-:Y:S01]  /*5690*/  MUFU.EX2 R83, R5 ;  /* 0x0000000500537308 */ /* 0x000fe20000000800 */
[-C--:B------:R-:W-:Y:S01]  /*56a0*/  @!P0 ISETP.GE.AND P1, PT, R171, R14.reuse, PT ;  /* 0x0000000eab00820c */ /* 0x080fe20003f26270 */
[----:B------:R-:W-:Y:S03]  /*56b0*/  FFMA.FTZ R4, R4, c[0x0][0x23c], -R0 ;  /* 0x00008f0004047a23 */ /* 0x000fe60000010800 */
[----:B------:R-:W-:Y:S02]  /*56c0*/  @!P0 FSEL R16, R16, -INF , !P1 ;  /* 0xff80000010108808 */ /* 0x000fe40004800000 */
[----:B------:R-:W-:Y:S03]  /*56d0*/  @!P0 ISETP.GE.AND P1, PT, R172, R14, PT ;  /* 0x0000000eac00820c */ /* 0x000fe60003f26270 */
[--C-:B------:R-:W-:Y:S01]  /*56e0*/  FFMA.FTZ R16, R16, c[0x0][0x23c], -R13.reuse ;  /* 0x00008f0010107a23 */ /* 0x100fe2000001080d */
[----:B------:R1:W-:Y:S01]  /*56f0*/  MUFU.EX2 R82, R4 ;  /* 0x0000000400527308 */ /* 0x0003e20000000800 */
[----:B------:R-:W-:Y:S02]  /*5700*/  @!P0 FSEL R15, R15, -INF , !P1 ;  /* 0xff8000000f0f8808 */ /* 0x000fe40004800000 */
[-C--:B------:R-:W-:Y:S02]  /*5710*/  @!P0 ISETP.GE.AND P1, PT, R171, R12.reuse, PT ;  /* 0x0000000cab00820c */ /* 0x080fe40003f26270 */
[----:B------:R-:W-:Y:S01]  /*5720*/  MOV R171, R3 ;  /* 0x0000000300ab7202 */ /* 0x000fe20000000f00 */
[----:B------:R-:W-:Y:S04]  /*5730*/  FFMA.FTZ R15, R15, c[0x0][0x23c], -R13 ;  /* 0x00008f000f0f7a23 */ /* 0x000fe8000001080d */
[----:B------:R2:W-:Y:S10]  /*5740*/  MUFU.EX2 R167, R16 ;  /* 0x0000001000a77308 */ /* 0x0005f40000000800 */
[----:B------:R3:W-:Y:S01]  /*5750*/  MUFU.EX2 R166, R15 ;  /* 0x0000000f00a67308 */ /* 0x0007e20000000800 */
[----:B-1----:R-:W1:Y:S09]  /*5760*/  LDSM.16.M88.4 R4, [R149+0x6c00] ;  /* 0x006c00009504783b */ /* 0x002e720000000200 */
[----:B------:R-:W4:Y:S01]  /*5770*/  MUFU.TANH R208, R37 ;  /* 0x0000002500d07308 */ /* 0x000f220000002400 */
[----:B--2---:R-:W-:Y:S05]  /*5780*/  FFMA.FTZ R16, R181, UR4, R238 ;  /* 0x00000004b5107c23 */ /* 0x004fea00080100ee */
[----:B------:R-:W-:Y:S04]  /*5790*/  @!P0 FSEL R16, R16, -INF , !P1 ;  /* 0xff80000010108808 */ /* 0x000fe80004800000 */
[----:B------:R-:W2:Y:S01]  /*57a0*/  MUFU.TANH R231, R38 ;  /* 0x0000002600e77308 */ /* 0x000ea20000002400 */
[----:B------:R-:W-:Y:S02]  /*57b0*/  @!P0 ISETP.GE.AND P1, PT, R172, R12, PT ;  /* 0x0000000cac00820c */ /* 0x000fe40003f26270 */
[----:B------:R-:W-:Y:S01]  /*57c0*/  MOV R172, R2 ;  /* 0x0000000200ac7202 */ /* 0x000fe20000000f00 */
[----:B------:R-:W-:Y:S02]  /*57d0*/  FFMA.FTZ R16, R16, c[0x0][0x23c], -R11 ;  /* 0x00008f0010107a23 */ /* 0x000fe4000001080b */
[----:B---3--:R-:W-:Y:S04]  /*57e0*/  FFMA.FTZ R15, R182, UR4, R237 ;  /* 0x00000004b60f7c23 */ /* 0x008fe800080100ed */
[----:B------:R4:W-:Y:S01]  /*57f0*/  MUFU.EX2 R220, R16 ;  /* 0x0000001000dc7308 */ /* 0x0009e20000000800 */
[----:B------:R-:W-:Y:S02]  /*5800*/  @!P0 FSEL R15, R15, -INF , !P1 ;  /* 0xff8000000f0f8808 */ /* 0x000fe40004800000 */
[-C--:B------:R-:W-:Y:S03]  /*5810*/  @!P0 ISETP.GE.AND P1, PT, R173, R14.reuse, PT ;  /* 0x0000000ead00820c */ /* 0x080fe60003f26270 */
[----:B------:R-:W-:Y:S04]  /*5820*/  FFMA.FTZ R15, R15, c[0x0][0x23c], -R11 ;  /* 0x00008f000f0f7a23 */ /* 0x000fe8000001080b */
[----:B------:R3:W-:Y:S01]  /*5830*/  MUFU.EX2 R219, R15 ;  /* 0x0000000f00db7308 */ /* 0x0007e20000000800 */
[-C--:B-1----:R-:W-:Y:S09]  /*5840*/  HMMA.16816.F32 R52, R104, R4.reuse, R52 ;  /* 0x000000046834723c */ /* 0x082ff20000001834 */
[----:B------:R-:W1:Y:S01]  /*5850*/  MUFU.TANH R230, R39 ;  /* 0x0000002700e67308 */ /* 0x000e620000002400 */
[C---:B------:R-:W-:Y:S04]  /*5860*/  HMMA.16816.F32 R56, R112.reuse, R4, R56 ;  /* 0x000000047038723c */ /* 0x040fe80000001838 */
[----:B----4-:R-:W-:Y:S03]  /*5870*/  FFMA.FTZ R16, R184, UR4, R208 ;  /* 0x00000004b8107c23 */ /* 0x010fe600080100d0 */
[C---:B--2---:R-:W-:Y:S01]  /*5880*/  FFMA.FTZ R5, R183.reuse, UR4, R231 ;  /* 0x00000004b7057c23 */ /* 0x044fe200080100e7 */
[-C--:B------:R-:W-:Y:S01]  /*5890*/  HMMA.16816.F32 R60, R112, R6.reuse, R60 ;  /* 0x00000006703c723c */ /* 0x080fe2000000183c */
[----:B------:R-:W2:Y:S03]  /*58a0*/  MUFU.TANH R207, R48 ;  /* 0x0000003000cf7308 */ /* 0x000ea60000002400 */
[----:B---3--:R-:W-:Y:S02]  /*58b0*/  FFMA.FTZ R15, R183, UR4, R209 ;  /* 0x00000004b70f7c23 */ /* 0x008fe400080100d1 */
[----:B------:R-:W-:Y:S03]  /*58c0*/  FMUL.FTZ R52, R52, c[0x0][0x2ec] ;  /* 0x0000bb0034347a20 */ /* 0x000fe60000410000 */
[----:B------:R-:W-:Y:S01]  /*58d0*/  @!P0 FSEL R15, R15, -INF , !P1 ;  /* 0xff8000000f0f8808 */ /* 0x000fe20004800000 */
[----:B------:R-:W-:Y:S01]  /*58e0*/  HMMA.16816.F32 R64, R104, R6, R64 ;  /* 0x000000066840723c */ /* 0x000fe20000001840 */
[----:B------:R-:W3:Y:S03]  /*58f0*/  MUFU.TANH R206, R49 ;  /* 0x0000003100ce7308 */ /* 0x000ee60000002400 */
[----:B-1----:R-:W-:Y:S01]  /*5900*/  FFMA.FTZ R4, R184, UR4, R230 ;  /* 0x00000004b8047c23 */ /* 0x002fe200080100e6 */
[----:B------:R-:W-:Y:S01]  /*5910*/  @!P0 ISETP.GE.AND P1, PT, R174, R14, PT ;  /* 0x0000000eae00820c */ /* 0x000fe20003f26270 */
[----:B------:R-:W-:Y:S01]  /*5920*/  FFMA.FTZ R15, R15, c[0x0][0x23c], -R13 ;  /* 0x00008f000f0f7a23 */ /* 0x000fe2000001080d */
[----:B------:R-:W-:Y:S01]  /*5930*/  F2FP.PACK_AB R7, R246, R247 ;  /* 0x000000f7f607723e */ /* 0x000fe200000000ff */
[----:B------:R-:W-:Y:S01]  /*5940*/  FMUL.FTZ R53, R53, c[0x0][0x2ec] ;  /* 0x0000bb0035357a20 */ /* 0x000fe20000410000 */
[----:B------:R-:W-:Y:S02]  /*5950*/  @!P0 FSEL R16, R16, -INF , !P1 ;  /* 0xff80000010108808 */ /* 0x000fe40004800000 */
[-C--:B------:R-:W-:Y:S01]  /*5960*/  @!P0 ISETP.GE.AND P1, PT, R173, R12.reuse, PT ;  /* 0x0000000cad00820c */ /* 0x080fe20003f26270 */
[----:B------:R-:W-:Y:S01]  /*5970*/  FMUL.FTZ R54, R54, c[0x0][0x2ec] ;  /* 0x0000bb0036367a20 */ /* 0x000fe20000410000 */
[----:B------:R1:W-:Y:S01]  /*5980*/  MUFU.EX2 R165, R15 ;  /* 0x0000000f00a57308 */ /* 0x0003e20000000800 */
[----:B------:R-:W-:Y:S01]  /*5990*/  FMUL.FTZ R60, R60, c[0x0][0x2ec] ;  /* 0x0000bb003c3c7a20 */ /* 0x000fe20000410000 */
[----:B------:R-:W-:Y:S01]  /*59a0*/  @!P0 FSEL R5, R5, -INF , !P1 ;  /* 0xff80000005058808 */ /* 0x000fe20004800000 */
[----:B------:R-:W-:Y:S01]  /*59b0*/  FMUL.FTZ R55, R55, c[0x0][0x2ec] ;  /* 0x0000bb0037377a20 */ /* 0x000fe20000410000 */
[----:B------:R-:W-:Y:S01]  /*59c0*/  @!P0 ISETP.GE.AND P1, PT, R174, R12, PT ;  /* 0x0000000cae00820c */ /* 0x000fe20003f26270 */
[----:B------:R-:W-:Y:S01]  /*59d0*/  FMUL.FTZ R61, R61, c[0x0][0x2ec] ;  /* 0x0000bb003d3d7a20 */ /* 0x000fe20000410000 */
[----:B------:R4:W-:Y:S01]  /*59e0*/  STS [R199+0x10000], R7 ;  /* 0x01000007c7007388 */ /* 0x0009e20000000800 */
[--C-:B------:R-:W-:Y:S01]  /*59f0*/  FFMA.FTZ R5, R5, c[0x0][0x23c], -R11.reuse ;  /* 0x00008f0005057a23 */ /* 0x100fe2000001080b */
[----:B------:R-:W-:Y:S01]  /*5a00*/  @!P0 FSEL R4, R4, -INF , !P1 ;  /* 0xff80000004048808 */ /* 0x000fe20004800000 */
[----:B------:R-:W-:Y:S01]  /*5a10*/  FMUL.FTZ R62, R62, c[0x0][0x2ec] ;  /* 0x0000bb003e3e7a20 */ /* 0x000fe20000410000 */
[-C--:B------:R-:W-:Y:S01]  /*5a20*/  @!P0 ISETP.GE.AND P1, PT, R173, R10.reuse, PT ;  /* 0x0000000aad00820c */ /* 0x080fe20003f26270 */
[----:B------:R-:W-:Y:S01]  /*5a30*/  FMUL.FTZ R56, R56, c[0x0][0x2ec] ;  /* 0x0000bb0038387a20 */ /* 0x000fe20000410000 */
[----:B------:R-:W-:Y:S01]  /*5a40*/  MUFU.TANH R222, R60 ;  /* 0x0000003c00de7308 */ /* 0x000fe20000002400 */
[----:B------:R-:W-:Y:S02]  /*5a50*/  FMUL.FTZ R64, R64, c[0x0][0x2ec] ;  /* 0x0000bb0040407a20 */ /* 0x000fe40000410000 */
        /* <DEDUP_REMOVED lines=11> */
[----:B------:R-:W-:Y:S01]  /*5b10*/  FFMA.FTZ R16, R16, c[0x0][0x23c], -R13 ;  /* 0x00008f0010107a23 */ /* 0x000fe2000001080d */
[----:B----4-:R-:W-:Y:S08]  /*5b20*/  F2FP.PACK_AB R7, R252, R229 ;  /* 0x000000e5fc07723e */ /* 0x010ff000000000ff */
        /* <DEDUP_REMOVED lines=8> */
[----:B------:R-:W-:Y:S01]  /*5bb0*/  MUFU.TANH R2, R59 ;  /* 0x0000003b00027308 */ /* 0x000fe20000002400 */
[-C--:B------:R-:W-:Y:S02]  /*5bc0*/  @!P0 ISETP.GE.AND P1, PT, R173, R9.reuse, PT ;  /* 0x00000009ad00820c */ /* 0x080fe40003f26270 */
[----:B------:R-:W2:Y:S01]  /*5bd0*/  LDL R173, [R1+0x18] ;  /* 0x0000180001ad7983 */ /* 0x000ea20000100800 */
[----:B------:R-:W-:Y:S06]  /*5be0*/  FFMA.FTZ R4, R4, c[0x0][0x23c], -R8 ;  /* 0x00008f0004047a23 */ /* 0x000fec0000010808 */
[----:B------:R1:W-:Y:S10]  /*5bf0*/  MUFU.EX2 R244, R5 ;  /* 0x0000000500f47308 */ /* 0x0003f40000000800 */
[----:B------:R4:W-:Y:S10]  /*5c00*/  MUFU.EX2 R239, R4 ;  /* 0x0000000400ef7308 */ /* 0x0009f40000000800 */
[----:B------:R-:W-:Y:S01]  /*5c10*/  MUFU.TANH R250, R62 ;  /* 0x0000003e00fa7308 */ /* 0x000fe20000002400 */
[----:B-1----:R-:W-:Y:S05]  /*5c20*/  FFMA.FTZ R5, R183, UR4, R73 ;  /* 0x00000004b7057c23 */ /* 0x002fea0008010049 */
[----:B------:R-:W-:Y:S04]  /*5c30*/  @!P0 FSEL R5, R5, -INF , !P1 ;  /* 0xff80000005058808 */ /* 0x000fe80004800000 */
[----:B------:R-:W-:Y:S01]  /*5c40*/  MUFU.TANH R113, R64 ;  /* 0x0000004000717308 */ /* 0x000fe20000002400 */
[-C--:B------:R-:W-:Y:S01]  /*5c50*/  @!P0 ISETP.GE.AND P1, PT, R174, R9.reuse, PT ;  /* 0x00000009ae00820c */ /* 0x080fe20003f26270 */
[----:B----4-:R-:W-:Y:S02]  /*5c60*/  FFMA.FTZ R4, R184, UR4, R72 ;  /* 0x00000004b8047c23 */ /* 0x010fe40008010048 */
[--C-:B------:R-:W-:Y:S03]  /*5c70*/  FFMA.FTZ R5, R5, c[0x0][0x23c], -R0.reuse ;  /* 0x00008f0005057a23 */ /* 0x100fe60000010800 */
[----:B------:R-:W-:Y:S03]  /*5c80*/  @!P0 FSEL R4, R4, -INF , !P1 ;  /* 0xff80000004048808 */ /* 0x000fe60004800000 */
[----:B------:R1:W-:Y:S01]  /*5c90*/  MUFU.EX2 R77, R5 ;  /* 0x00000005004d7308 */ /* 0x0003e20000000800 */
[-C--:B------:R-:W-:Y:S01]  /*5ca0*/  @!P0 ISETP.GE.AND P1, PT, R101, R10.reuse, PT ;  /* 0x0000000a6500820c */ /* 0x080fe20003f26270 */
[----:B------:R-:W-:Y:S08]  /*5cb0*/  FFMA.FTZ R4, R4, c[0x0][0x23c], -R0 ;  /* 0x00008f0004047a23 */ /* 0x000ff00000010800 */
[----:B------:R4:W-:Y:S10]  /*5cc0*/  MUFU.EX2 R76, R4 ;  /* 0x00000004004c7308 */ /* 0x0009f40000000800 */
[----:B------:R-:W-:Y:S01]  /*5cd0*/  MUFU.TANH R112, R65 ;  /* 0x0000004100707308 */ /* 0x000fe20000002400 */
[C---:B-1----:R-:W-:Y:S09]  /*5ce0*/  FFMA.FTZ R5, R186.reuse, UR4, R71 ;  /* 0x00000004ba057c23 */ /* 0x042ff20008010047 */
[----:B------:R-:W-:Y:S01]  /*5cf0*/  MUFU.TANH R182, R66 ;  /* 0x0000004200b67308 */ /* 0x000fe20000002400 */
[----:B----4-:R-:W-:Y:S05]  /*5d00*/  FFMA.FTZ R4, R186, UR4, R251 ;  /* 0x00000004ba047c23 */ /* 0x010fea00080100fb */
[----:B------:R-:W-:Y:S04]  /*5d10*/  @!P0 FSEL R4, R4, -INF , !P1 ;  /* 0xff80000004048808 */ /* 0x000fe80004800000 */
[----:B------:R-:W-:Y:S01]  /*5d20*/  MUFU.TANH R181, R67 ;  /* 0x0000004300b57308 */ /* 0x000fe20000002400 */
[----:B------:R-:W-:Y:S01]  /*5d30*/  @!P0 ISETP.GE.AND P1, PT, R100, R10, PT ;  /* 0x0000000a6400820c */ /* 0x000fe20003f26270 */
[--C-:B------:R-:W-:Y:S03]  /*5d40*/  FFMA.FTZ R4, R4, c[0x0][0x23c], -R8.reuse ;  /* 0x00008f0004047a23 */ /* 0x100fe60000010808 */
[----:B------:R-:W-:Y:S02]  /*5d50*/  @!P0 FSEL R15, R15, -INF , !P1 ;  /* 0xff8000000f0f8808 */ /* 0x000fe40004800000 */
[-C--:B------:R-:W-:Y:S03]  /*5d60*/  @!P0 ISETP.GE.AND P1, PT, R101, R9.reuse, PT ;  /* 0x000000096500820c */ /* 0x080fe60003f26270 */
[----:B------:R-:W-:Y:S01]  /*5d70*/  FFMA.FTZ R15, R15, c[0x0][0x23c], -R8 ;  /* 0x00008f000f0f7a23 */ /* 0x000fe20000010808 */
        /* <DEDUP_REMOVED lines=8> */
[----:B------:R-:W-:Y:S01]  /*5e00*/  MUFU.EX2 R225, R15 ;  /* 0x0000000f00e17308 */ /* 0x000fe20000000800 */
[-C--:B------:R-:W-:Y:S01]  /*5e10*/  @!P0 ISETP.GE.AND P1, PT, R101, R14.reuse, PT ;  /* 0x0000000e6500820c */ /* 0x080fe20003f26270 */
[----:B------:R-:W-:Y:S02]  /*5e20*/  FFMA.FTZ R4, R4, c[0x0][0x23c], -R0 ;  /* 0x00008f0004047a23 */ /* 0x000fe40000010800 */
[----:B----4-:R-:W-:Y:S06]  /*5e30*/  FFMA.FTZ R5, R186, UR4, R207 ;  /* 0x00000004ba057c23 */ /* 0x010fec00080100cf */
[----:B------:R3:W-:Y:S01]  /*5e40*/  MUFU.EX2 R74, R4 ;  /* 0x00000004004a7308 */ /* 0x0007e20000000800 */
[----:B------:R-:W-:Y:S02]  /*5e50*/  @!P0 FSEL R5, R5, -INF , !P1 ;  /* 0xff80000005058808 */ /* 0x000fe40004800000 */
[----:B------:R-:W-:Y:S03]  /*5e60*/  @!P0 ISETP.GE.AND P1, PT, R100, R14, PT ;  /* 0x0000000e6400820c */ /* 0x000fe60003f26270 */
[--C-:B------:R-:W-:Y:S04]  /*5e70*/  FFMA.FTZ R5, R5, c[0x0][0x23c], -R13.reuse ;  /* 0x00008f0005057a23 */ /* 0x100fe8000001080d */
[----:B------:R-:W-:Y:S10]  /*5e80*/  MUFU.EX2 R174, R5 ;  /* 0x0000000500ae7308 */ /* 0x000ff40000000800 */
[----:B------:R-:W1:Y:S01]  /*5e90*/  MUFU.TANH R215, R50 ;  /* 0x0000003200d77308 */ /* 0x000e620000002400 */
[----:B---3--:R-:W-:Y:S05]  /*5ea0*/  FFMA.FTZ R4, R185, UR4, R206 ;  /* 0x00000004b9047c23 */ /* 0x008fea00080100ce */
[----:B------:R-:W-:Y:S04]  /*5eb0*/  @!P0 FSEL R4, R4, -INF , !P1 ;  /* 0xff80000004048808 */ /* 0x000fe80004800000 */
[----:B------:R-:W-:Y:S01]  /*5ec0*/  MUFU.EX2 R164, R16 ;  /* 0x0000001000a47308 */ /* 0x000fe20000000800 */
[-C--:B------:R-:W-:Y:S01]  /*5ed0*/  @!P0 ISETP.GE.AND P1, PT, R101, R12.reuse, PT ;  /* 0x0000000c6500820c */ /* 0x080fe20003f26270 */
[----:B------:R-:W-:Y:S08]  /*5ee0*/  FFMA.FTZ R4, R4, c[0x0][0x23c], -R13 ;  /* 0x00008f0004047a23 */ /* 0x000ff0000001080d */
[----:B------:R-:W-:Y:S01]  /*5ef0*/  MUFU.EX2 R163, R4 ;  /* 0x0000000400a37308 */ /* 0x000fe20000000800 */
[----:B-1----:R-:W-:Y:S05]  /*5f00*/  FFMA.FTZ R5, R186, UR4, R215 ;  /* 0x00000004ba057c23 */ /* 0x002fea00080100d7 */
[----:B------:R-:W-:Y:S04]  /*5f10*/  @!P0 FSEL R5, R5, -INF , !P1 ;  /* 0xff80000005058808 */ /* 0x000fe80004800000 */
[----:B------:R-:W1:Y:S01]  /*5f20*/  MUFU.TANH R214, R51 ;  /* 0x0000003300d67308 */ /* 0x000e620000002400 */
[----:B------:R-:W-:Y:S01]  /*5f30*/  @!P0 ISETP.GE.AND P1, PT, R100, R12, PT ;  /* 0x0000000c6400820c */ /* 0x000fe20003f26270 */
[--C-:B------:R-:W-:Y:S08]  /*5f40*/  FFMA.FTZ R5, R5, c[0x0][0x23c], -R11.reuse ;  /* 0x00008f0005057a23 */ /* 0x100ff0000001080b */
[----:B------:R-:W-:Y:S10]  /*5f50*/  MUFU.EX2 R186, R5 ;  /* 0x0000000500ba7308 */ /* 0x000ff40000000800 */
[----:B------:R-:W3:Y:S01]  /*5f60*/  MUFU.TANH R178, R52 ;  /* 0x0000003400b27308 */ /* 0x000ee20000002400 */
[----:B-1----:R-:W-:Y:S05]  /*5f70*/  FFMA.FTZ R4, R185, UR4, R214 ;  /* 0x00000004b9047c23 */ /* 0x002fea00080100d6 */
[----:B------:R-:W-:Y:S04]  /*5f80*/  @!P0 FSEL R4, R4, -INF , !P1 ;  /* 0xff80000004048808 */ /* 0x000fe80004800000 */
[----:B------:R-:W-:Y:S01]  /*5f90*/  MUFU.TANH R227, R56 ;  /* 0x0000003800e37308 */ /* 0x000fe20000002400 */
[-C--:B------:R-:W-:Y:S01]  /*5fa0*/  @!P0 ISETP.GE.AND P1, PT, R103, R14.reuse, PT ;  /* 0x0000000e6700820c */ /* 0x080fe20003f26270 */
[----:B------:R-:W-:Y:S08]  /*5fb0*/  FFMA.FTZ R4, R4, c[0x0][0x23c], -R11 ;  /* 0x00008f0004047a23 */ /* 0x000ff0000001080b */
[----:B------:R-:W-:Y:S01]  /*5fc0*/  MUFU.EX2 R185, R4 ;  /* 0x0000000400b97308 */ /* 0x000fe20000000800 */
[----:B---3--:R-:W-:Y:S05]  /*5fd0*/  FFMA.FTZ R5, R188, UR4, R178 ;  /* 0x00000004bc057c23 */ /* 0x008fea00080100b2 */
[----:B------:R-:W-:Y:S04]  /*5fe0*/  @!P0 FSEL R5, R5, -INF , !P1 ;  /* 0xff80000005058808 */ /* 0x000fe80004800000 */
[----:B------:R-:W1:Y:S01]  /*5ff0*/  MUFU.TANH R177, R53 ;  /* 0x0000003500b17308 */ /* 0x000e620000002400 */
[----:B------:R-:W-:Y:S01]  /*6000*/  @!P0 ISETP.GE.AND P1, PT, R102, R14, PT ;  /* 0x0000000e6600820c */ /* 0x000fe20003f26270 */
[----:B------:R-:W-:Y:S08]  /*6010*/  FFMA.FTZ R5, R5, c[0x0][0x23c], -R13 ;  /* 0x00008f0005057a23 */ /* 0x000ff0000001080d */
        /* <DEDUP_REMOVED lines=13> */
[----:B------:R3:W-:Y:S01]  /*60f0*/  MUFU.EX2 R184, R5 ;  /* 0x0000000500b87308 */ /* 0x0007e20000000800 */
[----:B-1----:R-:W-:Y:S05]  /*6100*/  FFMA.FTZ R4, R187, UR4, R210 ;  /* 0x00000004bb047c23 */ /* 0x002fea00080100d2 */
[----:B------:R-:W-:Y:S02]  /*6110*/  @!P0 FSEL R4, R4, -INF , !P1 ;  /* 0xff80000004048808 */ /* 0x000fe40004800000 */
[-C--:B------:R-:W-:Y:S01]  /*6120*/  @!P0 ISETP.GE.AND P1, PT, R103, R10.reuse, PT ;  /* 0x0000000a6700820c */ /* 0x080fe20003f26270 */
[----:B---3--:R-:W-:Y:S02]  /*6130*/  FFMA.FTZ R5, R188, UR4, R227 ;  /* 0x00000004bc057c23 */ /* 0x008fe400080100e3 */
[----:B------:R-:W-:Y:S03]  /*6140*/  FFMA.FTZ R4, R4, c[0x0][0x23c], -R11 ;  /* 0x00008f0004047a23 */ /* 0x000fe6000001080b */
[----:B------:R-:W-:Y:S01]  /*6150*/  @!P0 FSEL R5, R5, -INF , !P1 ;  /* 0xff80000005058808 */ /* 0x000fe20004800000 */
[----:B------:R1:W3:Y:S01]  /*6160*/  MUFU.EX2 R183, R4 ;  /* 0x0000000400b77308 */ /* 0x0002e20000000800 */
[-C--:B------:R-:W-:Y:S03]  /*6170*/  @!P0 ISETP.GE.AND P1, PT, R102, R10.reuse, PT ;  /* 0x0000000a6600820c */ /* 0x080fe60003f26270 */
[----:B------:R-:W-:Y:S06]  /*6180*/  FFMA.FTZ R5, R5, c[0x0][0x23c], -R8 ;  /* 0x00008f0005057a23 */ /* 0x000fec0000010808 */
[----:B------:R4:W-:Y:S01]  /*6190*/  MUFU.EX2 R223, R5 ;  /* 0x0000000500df7308 */ /* 0x0009e20000000800 */
[----:B-1----:R-:W-:Y:S05]  /*61a0*/  FFMA.FTZ R4, R187, UR4, R226 ;  /* 0x00000004bb047c23 */ /* 0x002fea00080100e2 */
[----:B------:R-:W-:Y:S02]  /*61b0*/  @!P0 FSEL R4, R4, -INF , !P1 ;  /* 0xff80000004048808 */ /* 0x000fe40004800000 */
[-C--:B------:R-:W-:Y:S01]  /*61c0*/  @!P0 ISETP.GE.AND P1, PT, R103, R9.reuse, PT ;  /* 0x000000096700820c */ /* 0x080fe20003f26270 */
[----:B----4-:R-:W-:Y:S02]  /*61d0*/  FFMA.FTZ R5, R188, UR4, R3 ;  /* 0x00000004bc057c23 */ /* 0x010fe40008010003 */
[----:B------:R-:W-:Y:S03]  /*61e0*/  FFMA.FTZ R4, R4, c[0x0][0x23c], -R8 ;  /* 0x00008f0004047a23 */ /* 0x000fe60000010808 */
[----:B------:R-:W-:Y:S01]  /*61f0*/  @!P0 FSEL R5, R5, -INF , !P1 ;  /* 0xff80000005058808 */ /* 0x000fe20004800000 */
[----:B------:R1:W-:Y:S01]  /*6200*/  MUFU.EX2 R188, R4 ;  /* 0x0000000400bc7308 */ /* 0x0003e20000000800 */
[-C--:B------:R-:W-:Y:S03]  /*6210*/  @!P0 ISETP.GE.AND P1, PT, R102, R9.reuse, PT ;  /* 0x000000096600820c */ /* 0x080fe60003f26270 */
[----:B------:R-:W-:Y:S06]  /*6220*/  FFMA.FTZ R5, R5, c[0x0][0x23c], -R0 ;  /* 0x00008f0005057a23 */ /* 0x000fec0000010800 */
[----:B------:R4:W-:Y:S01]  /*6230*/  MUFU.EX2 R69, R5 ;  /* 0x0000000500457308 */ /* 0x0009e20000000800 */
[----:B-1----:R-:W-:Y:S05]  /*6240*/  FFMA.FTZ R4, R187, UR4, R2 ;  /* 0x00000004bb047c23 */ /* 0x002fea0008010002 */
[----:B------:R-:W-:Y:S02]  /*6250*/  @!P0 FSEL R4, R4, -INF , !P1 ;  /* 0xff80000004048808 */ /* 0x000fe40004800000 */
[----:B------:R-:W-:Y:S03]  /*6260*/  @!P0 ISETP.GE.AND P1, PT, R180, R10, PT ;  /* 0x0000000ab400820c */ /* 0x000fe60003f26270 */
[----:B------:R-:W-:Y:S02]  /*6270*/  FFMA.FTZ R6, R4, c[0x0][0x23c], -R0 ;  /* 0x00008f0004067a23 */ /* 0x000fe40000010800 */
[----:B----4-:R-:W-:Y:S02]  /*6280*/  FFMA.FTZ R5, R189, UR4, R222 ;  /* 0x00000004bd057c23 */ /* 0x010fe400080100de */
[----:B------:R-:W-:Y:S01]  /*6290*/  FFMA.FTZ R4, R190, UR4, R221 ;  /* 0x00000004be047c23 */ /* 0x000fe200080100dd */
[----:B------:R1:W-:Y:S02]  /*62a0*/  MUFU.EX2 R68, R6 ;  /* 0x0000000600447308 */ /* 0x0003e40000000800 */
[----:B------:R-:W-:Y:S02]  /*62b0*/  @!P0 FSEL R5, R5, -INF , !P2 ;  /* 0xff80000005058808 */ /* 0x000fe40005000000 */
[----:B------:R-:W-:Y:S02]  /*62c0*/  @!P0 FSEL R4, R4, -INF , !P1 ;  /* 0xff80000004048808 */ /* 0x000fe40004800000 */
[-C--:B------:R-:W-:Y:S01]  /*62d0*/  @!P0 ISETP.GE.AND P1, PT, R179, R9.reuse, PT ;  /* 0x00000009b300820c */ /* 0x080fe20003f26270 */
[--C-:B------:R-:W-:Y:S01]  /*62e0*/  FFMA.FTZ R5, R5, c[0x0][0x23c], -R8.reuse ;  /* 0x00008f0005057a23 */ /* 0x100fe20000010808 */
[----:B------:R-:W-:Y:S01]  /*62f0*/  @!P0 ISETP.GE.AND P2, PT, R180, R12, PT ;  /* 0x0000000cb400820c */ /* 0x000fe20003f46270 */
[----:B------:R-:W-:Y:S02]  /*6300*/  FFMA.FTZ R8, R4, c[0x0][0x23c], -R8 ;  /* 0x00008f0004087a23 */ /* 0x000fe40000010808 */
[C---:B------:R-:W-:Y:S01]  /*6310*/  FFMA.FTZ R4, R189.reuse, UR4, R250 ;  /* 0x00000004bd047c23 */ /* 0x040fe200080100fa */
[----:B------:R4:W-:Y:S04]  /*6320*/  MUFU.EX2 R187, R5 ;  /* 0x0000000500bb7308 */ /* 0x0009e80000000800 */
[----:B------:R-:W-:Y:S02]  /*6330*/  @!P0 FSEL R4, R4, -INF , !P1 ;  /* 0xff80000004048808 */ /* 0x000fe40004800000 */
[----:B------:R-:W-:Y:S04]  /*6340*/  @!P0 ISETP.GE.AND P1, PT, R180, R9, PT ;  /* 0x00000009b400820c */ /* 0x000fe80003f26270 */
[----:B------:R2:W-:Y:S01]  /*6350*/  MUFU.EX2 R179, R8 ;  /* 0x0000000800b37308 */ /* 0x0005e20000000800 */
[----:B-1----:R-:W-:Y:S05]  /*6360*/  F2FP.PACK_AB R6, R204, R205 ;  /* 0x000000cdcc06723e */ /* 0x002fea00000000ff */
[----:B------:R1:W-:Y:S04]  /*6370*/  STS [R199+0x10400], R6 ;  /* 0x01040006c7007388 */ /* 0x0003e80000000800 */
[----:B------:R3:W-:Y:S01]  /*6380*/  STS [R197+0x10400], R7 ;  /* 0x01040007c5007388 */ /* 0x0007e20000000800 */
[----:B----4-:R-:W-:Y:S05]  /*6390*/  FFMA.FTZ R5, R189, UR4, R113 ;  /* 0x00000004bd057c23 */ /* 0x010fea0008010071 */
[----:B------:R-:W-:Y:S01]  /*63a0*/  @!P0 FSEL R5, R5, -INF , !P5 ;  /* 0xff80000005058808 */ /* 0x000fe20006800000 */
[----:B--2---:R-:W-:Y:S01]  /*63b0*/  FFMA.FTZ R8, R4, c[0x0][0x23c], -R0 ;  /* 0x00008f0004087a23 */ /* 0x004fe20000010800 */
[----:B------:R-:W-:Y:S03]  /*63c0*/  F2FP.PACK_AB R4, R170, R224 ;  /* 0x000000e0aa04723e */ /* 0x000fe600000000ff */
[----:B------:R2:W-:Y:S02]  /*63d0*/  MUFU.EX2 R245, R8 ;  /* 0x0000000800f57308 */ /* 0x0005e40000000800 */
[----:B------:R4:W-:Y:S01]  /*63e0*/  STS [R197+0x10000], R4 ;  /* 0x01000004c5007388 */ /* 0x0009e20000000800 */
[----:B-1----:R-:W-:Y:S02]  /*63f0*/  F2FP.PACK_AB R6, R200, R201 ;  /* 0x000000c9c806723e */ /* 0x002fe400000000ff */
[----:B---3--:R-:W-:Y:S03]  /*6400*/  F2FP.PACK_AB R7, R162, R191 ;  /* 0x000000bfa207723e */ /* 0x008fe600000000ff */
[----:B------:R1:W-:Y:S01]  /*6410*/  STS [R199+0x12000], R6 ;  /* 0x01200006c7007388 */ /* 0x0003e20000000800 */
[--C-:B--2---:R-:W-:Y:S01]  /*6420*/  FFMA.FTZ R8, R5, c[0x0][0x23c], -R13.reuse ;  /* 0x00008f0005087a23 */ /* 0x104fe2000001080d */
[----:B------:R-:W-:Y:S01]  /*6430*/  F2FP.PACK_AB R5, R92, R93 ;  /* 0x0000005d5c05723e */ /* 0x000fe200000000ff */
[----:B----4-:R-:W-:Y:S02]  /*6440*/  FFMA.FTZ R4, R190, UR4, R112 ;  /* 0x00000004be047c23 */ /* 0x010fe40008010070 */
[----:B------:R2:W-:Y:S02]  /*6450*/  MUFU.EX2 R111, R8 ;  /* 0x00000008006f7308 */ /* 0x0005e40000000800 */
[----:B------:R3:W-:Y:S01]  /*6460*/  STS [R199+0x12400], R5 ;  /* 0x01240005c7007388 */ /* 0x0007e20000000800 */
[----:B------:R-:W-:Y:S03]  /*6470*/  @!P0 FSEL R4, R4, -INF , !P4 ;  /* 0xff80000004048808 */ /* 0x000fe60006000000 */
[----:B------:R4:W-:Y:S01]  /*6480*/  STS [R197+0x12000], R7 ;  /* 0x01200007c5007388 */ /* 0x0009e20000000800 */
[----:B-1----:R-:W-:Y:S01]  /*6490*/  F2FP.PACK_AB R6, R90, R91 ;  /* 0x0000005b5a06723e */ /* 0x002fe200000000ff */
[----:B------:R-:W-:Y:S01]  /*64a0*/  FFMA.FTZ R13, R4, c[0x0][0x23c], -R13 ;  /* 0x00008f00040d7a23 */ /* 0x000fe2000001080d */
[----:B------:R-:W-:Y:S03]  /*64b0*/  F2FP.PACK_AB R4, R168, R169 ;  /* 0x000000a9a804723e */ /* 0x000fe600000000ff */
[----:B------:R1:W-:Y:S01]  /*64c0*/  STS [R197+0x12400], R6 ;  /* 0x01240006c5007388 */ /* 0x0003e20000000800 */
[----:B------:R-:W1:Y:S03]  /*64d0*/  MUFU.EX2 R110, R13 ;  /* 0x0000000d006e7308 */ /* 0x000e660000000800 */
[----:B------:R2:W-:Y:S01]  /*64e0*/  STS [R198+0x10000], R4 ;  /* 0x01000004c6007388 */ /* 0x0005e20000000800 */
[----:B---3--:R-:W-:Y:S01]  /*64f0*/  FFMA.FTZ R5, R189, UR4, R182 ;  /* 0x00000004bd057c23 */ /* 0x008fe200080100b6 */
[----:B------:R-:W-:Y:S02]  /*6500*/  MOV R189, R172 ;  /* 0x000000ac00bd7202 */ /* 0x000fe40000000f00 */
[----:B----4-:R-:W-:Y:S02]  /*6510*/  F2FP.PACK_AB R7, R242, R243 ;  /* 0x000000f3f207723e */ /* 0x010fe400000000ff */
[----:B------:R-:W-:Y:S03]  /*6520*/  @!P0 FSEL R5, R5, -INF , !P3 ;  /* 0xff80000005058808 */ /* 0x000fe60005800000 */
[----:B------:R3:W-:Y:S01]  /*6530*/  STS [R198+0x10400], R7 ;  /* 0x01040007c6007388 */ /* 0x0007e20000000800 */
[----:B-1----:R-:W-:Y:S01]  /*6540*/  F2FP.PACK_AB R6, R166, R167 ;  /* 0x000000a7a606723e */ /* 0x002fe200000000ff */
[----:B--2---:R-:W-:Y:S01]  /*6550*/  FFMA.FTZ R8, R5, c[0x0][0x23c], -R11 ;  /* 0x00008f0005087a23 */ /* 0x004fe2000001080b */
[----:B------:R-:W-:Y:S01]  /*6560*/  F2FP.PACK_AB R5, R219, R220 ;  /* 0x000000dcdb05723e */ /* 0x000fe200000000ff */
[----:B------:R-:W-:Y:S02]  /*6570*/  FFMA.FTZ R4, R190, UR4, R181 ;  /* 0x00000004be047c23 */ /* 0x000fe400080100b5 */
[----:B------:R1:W-:Y:S01]  /*6580*/  STS [R196+0x10000], R6 ;  /* 0x01000006c4007388 */ /* 0x0003e20000000800 */
[----:B------:R2:W-:Y:S03]  /*6590*/  MUFU.EX2 R176, R8 ;  /* 0x0000000800b07308 */ /* 0x0005e60000000800 */
[----:B------:R4:W-:Y:S01]  /*65a0*/  STS [R196+0x10400], R5 ;  /* 0x01040005c4007388 */ /* 0x0009e20000000800 */
[----:B------:R-:W-:Y:S05]  /*65b0*/  @!P0 FSEL R4, R4, -INF , !P2 ;  /* 0xff80000004048808 */ /* 0x000fea0005000000 */
[----:B------:R-:W-:Y:S02]  /*65c0*/  FFMA.FTZ R11, R4, c[0x0][0x23c], -R11 ;  /* 0x00008f00040b7a23 */ /* 0x000fe4000001080b */
[----:B------:R-:W-:Y:S01]  /*65d0*/  FFMA.FTZ R4, R190, UR4, R248 ;  /* 0x00000004be047c23 */ /* 0x000fe200080100f8 */
[----:B------:R-:W-:Y:S01]  /*65e0*/  MOV R190, R171 ;  /* 0x000000ab00be7202 */ /* 0x000fe20000000f00 */
[----:B------:R-:W4:Y:S03]  /*65f0*/  MUFU.EX2 R175, R11 ;  /* 0x0000000b00af7308 */ /* 0x000f260000000800 */
[----:B------:R-:W-:Y:S02]  /*6600*/  @!P0 FSEL R4, R4, -INF , !P1 ;  /* 0xff80000004048808 */ /* 0x000fe40004800000 */
[----:B---3--:R-:W-:Y:S02]  /*6610*/  F2FP.PACK_AB R7, R153, R156 ;  /* 0x0000009c9907723e */ /* 0x008fe400000000ff */
[----:B------:R-:W-:Y:S01]  /*6620*/  IADD3 R108, P0, R108, UR15, RZ ;  /* 0x0000000f6c6c7c10 */ /* 0x000fe2000ff1e0ff */
[----:B------:R-:W-:Y:S01]  /*6630*/  FFMA.FTZ R0, R4, c[0x0][0x23c], -R0 ;  /* 0x00008f0004007a23 */ /* 0x000fe20000010800 */
[----:B------:R-:W-:Y:S01]  /*6640*/  F2FP.PACK_AB R4, R163, R174 ;  /* 0x000000aea304723e */ /* 0x000fe200000000ff */
[----:B------:R3:W-:Y:S01]  /*6650*/  STS [R198+0x12000], R7 ;  /* 0x01200007c6007388 */ /* 0x0007e20000000800 */
[----:B--2---:R-:W-:Y:S01]  /*6660*/  F2FP.PACK_AB R8, R84, R85 ;  /* 0x000000555408723e */ /* 0x004fe200000000ff */
[----:B------:R2:W2:Y:S01]  /*6670*/  MUFU.EX2 R180, R0 ;  /* 0x0000000000b47308 */ /* 0x0004a20000000800 */
[----:B-1----:R-:W-:Y:S02]  /*6680*/  F2FP.PACK_AB R6, R82, R83 ;  /* 0x000000535206723e */ /* 0x002fe400000000ff */
[----:B----4-:R-:W-:Y:S01]  /*6690*/  F2FP.PACK_AB R5, R164, R165 ;  /* 0x000000a5a405723e */ /* 0x010fe200000000ff */
[----:B------:R-:W-:Y:S01]  /*66a0*/  STS [R198+0x12400], R8 ;  /* 0x01240008c6007388 */ /* 0x000fe20000000800 */
[----:B------:R-:W-:Y:S02]  /*66b0*/  IADD3.X R109, R173, UR14, RZ, P0, !PT ;  /* 0x0000000ead6d7c10 */ /* 0x000fe400087fe4ff */
[----:B------:R-:W-:Y:S01]  /*66c0*/  PLOP3.LUT P1, PT, PT, PT, UP0, 0x80, 0x0 ;  /* 0x000000000000781c */ /* 0x000fe20003f2f008 */
[----:B------:R1:W-:Y:S01]  /*66d0*/  STS [R196+0x12400], R6 ;  /* 0x01240006c4007388 */ /* 0x0003e20000000800 */
[----:B---3--:R-:W-:Y:S02]  /*66e0*/  F2FP.PACK_AB R7, R151, R152 ;  /* 0x000000989707723e */ /* 0x008fe400000000ff */
[----:B--2---:R-:W-:Y:S03]  /*66f0*/  F2FP.PACK_AB R0, R185, R186 ;  /* 0x000000bab900723e */ /* 0x004fe600000000ff */
[----:B------:R2:W-:Y:S04]  /*6700*/  STS [R196+0x12000], R7 ;  /* 0x01200007c4007388 */ /* 0x0005e80000000800 */
[----:B------:R3:W-:Y:S01]  /*6710*/  STS [R192+0x10000], R5 ;  /* 0x01000005c0007388 */ /* 0x0007e20000000800 */
[----:B-1----:R-:W-:Y:S02]  /*6720*/  F2FP.PACK_AB R6, R239, R244 ;  /* 0x000000f4ef06723e */ /* 0x002fe400000000ff */
[----:B--2---:R-:W-:Y:S02]  /*6730*/  F2FP.PACK_AB R7, R216, R217 ;  /* 0x000000d9d807723e */ /* 0x004fe400000000ff */
[----:B---3--:R-:W-:Y:S03]  /*6740*/  F2FP.PACK_AB R5, R76, R77 ;  /* 0x0000004d4c05723e */ /* 0x008fe600000000ff */
[----:B------:R1:W-:Y:S04]  /*6750*/  STS [R192+0x10400], R7 ;  /* 0x01040007c0007388 */ /* 0x0003e80000000800 */
[----:B------:R2:W-:Y:S04]  /*6760*/  STS [R193+0x10000], R4 ;  /* 0x01000004c1007388 */ /* 0x0005e80000000800 */
[----:B------:R3:W-:Y:S04]  /*6770*/  STS [R193+0x10400], R0 ;  /* 0x01040000c1007388 */ /* 0x0007e80000000800 */
[----:B------:R4:W-:Y:S04]  /*6780*/  STS [R192+0x12000], R6 ;  /* 0x01200006c0007388 */ /* 0x0009e80000000800 */
[----:B------:R4:W-:Y:S01]  /*6790*/  STS [R192+0x12400], R5 ;  /* 0x01240005c0007388 */ /* 0x0009e20000000800 */
[----:B-1----:R-:W-:Y:S02]  /*67a0*/  F2FP.PACK_AB R7, R225, R233 ;  /* 0x000000e9e107723e */ /* 0x002fe400000000ff */
[----:B--2---:R-:W-:Y:S03]  /*67b0*/  F2FP.PACK_AB R4, R183, R184 ;  /* 0x000000b8b704723e */ /* 0x004fe600000000ff */
[----:B------:R1:W-:Y:S01]  /*67c0*/  STS [R193+0x12000], R7 ;  /* 0x01200007c1007388 */ /* 0x0003e20000000800 */
[----:B---3--:R-:W-:Y:S02]  /*67d0*/  F2FP.PACK_AB R0, R110, R111 ;  /* 0x0000006f6e00723e */ /* 0x008fe400000000ff */
[----:B----4-:R-:W-:Y:S02]  /*67e0*/  F2FP.PACK_AB R6, R74, R75 ;  /* 0x0000004b4a06723e */ /* 0x010fe400000000ff */
[----:B------:R-:W-:Y:S03]  /*67f0*/  F2FP.PACK_AB R5, R114, R115 ;  /* 0x000000737205723e */ /* 0x000fe600000000ff */
        /* <DEDUP_REMOVED lines=8> */
[----:B------:R-:W-:Y:S01]  /*6880*/  STS [R194+0x10400], R5 ;  /* 0x01040005c2007388 */ /* 0x000fe20000000800 */
[----:B------:R-:W-:Y:S03]  /*6890*/  F2FP.PACK_AB R0, R180, R245 ;  /* 0x000000f5b400723e */ /* 0x000fe600000000ff */
        /* <DEDUP_REMOVED lines=8> */
[----:B-1----:R1:W4:Y:S01]  /*6920*/  LDG.E R0, [R108.64+0x120] ;  /* 0x000120246c007981 */ /* 0x002322000c1e1900 */
        /* <DEDUP_REMOVED lines=34> */
[----:B------:R1:W3:Y:S06]  /*6b50*/  LDG.E R104, [R108.64+0x100] ;  /* 0x000100246c687981 */ /* 0x0002ec000c1e1900 */
[C---:B--2---:R-:W-:Y:S02]  /*6b60*/  FADD.FTZ R101, -R106.reuse, R4 ;  /* 0x000000046a657221 */ /* 0x044fe40000010100 */
[----:B------:R-:W-:Y:S03]  /*6b70*/  FADD.FTZ R100, -R106, R5 ;  /* 0x000000056a647221 */ /* 0x000fe60000010100 */
[----:B------:R-:W-:Y:S02]  /*6b80*/  FFMA.FTZ R5, -R241, R241, 1 ;  /* 0x3f800000f1057423 */ /* 0x000fe400000101f1 */
[----:B------:R-:W-:Y:S02]  /*6b90*/  FFMA.FTZ R4, -R240, R240, 1 ;  /* 0x3f800000f0047423 */ /* 0x000fe400000101f0 */
        /* <DEDUP_REMOVED lines=52> */
[----:B------:R-:W-:Y:S02]  /*6ee0*/  FADD.FTZ R33, -R106, R52 ;  /* 0x000000346a217221 */ /* 0x000fe40000010100 */
[----:B------:R-:W-:Y:S02]  /*6ef0*/  FMUL.FTZ R5, R5, c[0x0][0x2ec] ;  /* 0x0000bb0005057a20 */ /* 0x000fe40000410000 */
[----:B------:R-:W-:Y:S02]  /*6f00*/  FMUL.FTZ R4, R4, c[0x0][0x2ec] ;  /* 0x0000bb0004047a20 */ /* 0x000fe40000410000 */
[----:B------:R-:W-:Y:S02]  /*6f10*/  FADD.FTZ R32, -R106, R53 ;  /* 0x000000356a207221 */ /* 0x000fe40000010100 */
[----:B------:R-:W-:Y:S02]  /*6f20*/  FMUL.FTZ R33, R115, R33 ;  /* 0x0000002173217220 */ /* 0x000fe40000410000 */
[----:B------:R-:W-:Y:S02]  /*6f30*/  FMUL.FTZ R163, R5, R17 ;  /* 0x0000001105a37220 */ /* 0x000fe40000410000 */
[----:B------:R-:W-:Y:S02]  /*6f40*/  FMUL.FTZ R115, R4, R16 ;  /* 0x0000001004737220 */ /* 0x000fe40000410000 */
[----:B------:R-:W-:Y:S02]  /*6f50*/  FFMA.FTZ R16, -R177, R177, 1 ;  /* 0x3f800000b1107423 */ /* 0x000fe400000101b1 */
[----:B------:R-:W-:Y:S02]  /*6f60*/  FFMA.FTZ R5, -R113, R113, 1 ;  /* 0x3f80000071057423 */ /* 0x000fe40000010171 */
[----:B------:R-:W-:Y:S02]  /*6f70*/  FMUL.FTZ R32, R114, R32 ;  /* 0x0000002072207220 */ /* 0x000fe40000410000 */
[----:B------:R-:W-:Y:S02]  /*6f80*/  FMUL.FTZ R16, R16, c[0x0][0x2ec] ;  /* 0x0000bb0010107a20 */ /* 0x000fe40000410000 */
[----:B------:R-:W-:Y:S02]  /*6f90*/  FADD.FTZ R21, -R106, R64 ;  /* 0x000000406a157221 */ /* 0x000fe40000010100 */
[----:B------:R-:W-:Y:S02]  /*6fa0*/  FMUL.FTZ R113, R16, R32 ;  /* 0x0000002010717220 */ /* 0x000fe40000410000 */
[C---:B---3--:R-:W-:Y:S02]  /*6fb0*/  FADD.FTZ R16, -R105.reuse, R6 ;  /* 0x0000000669107221 */ /* 0x048fe40000010100 */
[----:B------:R-:W-:Y:S02]  /*6fc0*/  FADD.FTZ R6, -R105, R7 ;  /* 0x0000000769067221 */ /* 0x000fe40000010100 */
[----:B------:R-:W-:Y:S02]  /*6fd0*/  FMUL.FTZ R7, R205, R16 ;  /* 0x00000010cd077220 */ /* 0x000fe40000410000 */
[----:B------:R-:W-:Y:S01]  /*6fe0*/  FMUL.FTZ R6, R204, R6 ;  /* 0x00000006cc067220 */ /* 0x000fe20000410000 */
[----:B------:R-:W2:Y:S01]  /*6ff0*/  LDL.LU R205, [R1+0x138] ;  /* 0x0001380001cd7983 */ /* 0x000ea20000300800 */
[----:B------:R-:W-:Y:S02]  /*7000*/  FADD.FTZ R20, -R106, R65 ;  /* 0x000000416a147221 */ /* 0x000fe40000010100 */
[----:B------:R-:W-:Y:S01]  /*7010*/  FMUL.FTZ R21, R111, R21 ;  /* 0x000000156f157220 */ /* 0x000fe20000410000 */
[----:B------:R-:W3:Y:S01]  /*7020*/  LDL.LU R204, [R1+0x134] ;  /* 0x0001340001cc7983 */ /* 0x000ee20000300800 */
[----:B------:R-:W-:Y:S02]  /*7030*/  FFMA.FTZ R4, -R112, R112, 1 ;  /* 0x3f80000070047423 */ /* 0x000fe40000010170 */
[----:B------:R-:W-:Y:S02]  /*7040*/  FMUL.FTZ R5, R5, c[0x0][0x2ec] ;  /* 0x0000bb0005057a20 */ /* 0x000fe40000410000 */
[----:B------:R-:W-:Y:S02]  /*7050*/  FMUL.FTZ R20, R110, R20 ;  /* 0x000000146e147220 */ /* 0x000fe40000410000 */
[----:B------:R-:W-:Y:S02]  /*7060*/  FMUL.FTZ R4, R4, c[0x0][0x2ec] ;  /* 0x0000bb0004047a20 */ /* 0x000fe40000410000 */
[----:B------:R-:W-:Y:S02]  /*7070*/  FMUL.FTZ R112, R5, R21 ;  /* 0x0000001505707220 */ /* 0x000fe40000410000 */
[----:B------:R-:W-:Y:S02]  /*7080*/  FFMA.FTZ R5, -R190, R190, 1 ;  /* 0x3f800000be057423 */ /* 0x000fe400000101be */
[----:B------:R-:W-:Y:S02]  /*7090*/  FFMA.FTZ R17, -R178, R178, 1 ;  /* 0x3f800000b2117423 */ /* 0x000fe400000101b2 */
[----:B------:R-:W-:Y:S02]  /*70a0*/  FMUL.FTZ R111, R4, R20 ;  /* 0x00000014046f7220 */ /* 0x000fe40000410000 */
[----:B------:R-:W-:Y:S02]  /*70b0*/  FFMA.FTZ R4, -R189, R189, 1 ;  /* 0x3f800000bd047423 */ /* 0x000fe400000101bd */
[----:B------:R-:W-:Y:S02]  /*70c0*/  FMUL.FTZ R5, R5, c[0x0][0x2ec] ;  /* 0x0000bb0005057a20 */ /* 0x000fe40000410000 */
[----:B------:R-:W-:Y:S02]  /*70d0*/  FMUL.FTZ R17, R17, c[0x0][0x2ec] ;  /* 0x0000bb0011117a20 */ /* 0x000fe40000410000 */
[----:B------:R-:W-:Y:S02]  /*70e0*/  FMUL.FTZ R4, R4, c[0x0][0x2ec] ;  /* 0x0000bb0004047a20 */ /* 0x000fe40000410000 */
[----:B------:R-:W-:Y:S02]  /*70f0*/  FADD.FTZ R16, -R105, R18 ;  /* 0x0000001269107221 */ /* 0x000fe40000010100 */
[----:B------:R-:W-:Y:S02]  /*7100*/  FMUL.FTZ R110, R5, R7 ;  /* 0x00000007056e7220 */ /* 0x000fe40000410000 */
[----:B------:R-:W-:Y:S02]  /*7110*/  FFMA.FTZ R5, -R228, R228, 1 ;  /* 0x3f800000e4057423 */ /* 0x000fe400000101e4 */
[----:B------:R-:W-:Y:S02]  /*7120*/  FMUL.FTZ R114, R17, R33 ;  /* 0x0000002111727220 */ /* 0x000fe40000410000 */
[----:B------:R-:W-:Y:S02]  /*7130*/  FADD.FTZ R18, -R105, R19 ;  /* 0x0000001369127221 */ /* 0x000fe40000010100 */
[----:B-1----:R-:W-:Y:S02]  /*7140*/  FMUL.FTZ R109, R4, R6 ;  /* 0x00000006046d7220 */ /* 0x002fe40000410000 */
[----:B------:R-:W-:Y:S02]  /*7150*/  FMUL.FTZ R19, R229, R16 ;  /* 0x00000010e5137220 */ /* 0x000fe40000410000 */
[----:B------:R-:W-:Y:S01]  /*7160*/  FADD.FTZ R17, -R105, R22 ;  /* 0x0000001669117221 */ /* 0x000fe20000010100 */
[----:B------:R1:W5:Y:S01]  /*7170*/  LDL.LU R229, [R1+0x130] ;  /* 0x0001300001e57983 */ /* 0x0003620000300800 */
[----:B------:R-:W-:Y:S02]  /*7180*/  FFMA.FTZ R4, -R218, R218, 1 ;  /* 0x3f800000da047423 */ /* 0x000fe400000101da */
[----:B------:R-:W-:Y:S01]  /*7190*/  FMUL.FTZ R5, R5, c[0x0][0x2ec] ;  /* 0x0000bb0005057a20 */ /* 0x000fe20000410000 */
[----:B------:R1:W5:Y:S01]  /*71a0*/  LDL.LU R228, [R1+0x12c] ;  /* 0x00012c0001e47983 */ /* 0x0003620000300800 */
[----:B------:R-:W-:Y:S02]  /*71b0*/  FFMA.FTZ R6, -R203, R203, 1 ;  /* 0x3f800000cb067423 */ /* 0x000fe400000101cb */
[----:B------:R-:W-:Y:S01]  /*71c0*/  FMUL.FTZ R18, R252, R18 ;  /* 0x00000012fc127220 */ /* 0x000fe20000410000 */
[----:B------:R1:W5:Y:S01]  /*71d0*/  LDL.LU R218, [R1+0x128] ;  /* 0x0001280001da7983 */ /* 0x0003620000300800 */
[----:B------:R-:W-:Y:S02]  /*71e0*/  FADD.FTZ R16, -R105, R23 ;  /* 0x0000001769107221 */ /* 0x000fe40000010100 */
[----:B------:R-:W-:Y:S01]  /*71f0*/  FMUL.FTZ R17, R243, R17 ;  /* 0x00000011f3117220 */ /* 0x000fe20000410000 */
[----:B------:R1:W5:Y:S01]  /*7200*/  LDL.LU R203, [R1+0x124] ;  /* 0x0001240001cb7983 */ /* 0x0003620000300800 */
[----:B------:R-:W-:Y:S02]  /*7210*/  FMUL.FTZ R4, R4, c[0x0][0x2ec] ;  /* 0x0000bb0004047a20 */ /* 0x000fe40000410000 */
[----:B------:R-:W-:Y:S02]  /*7220*/  FFMA.FTZ R7, -R202, R202, 1 ;  /* 0x3f800000ca077423 */ /* 0x000fe400000101ca */
[----:B------:R-:W-:Y:S01]  /*7230*/  FMUL.FTZ R108, R5, R19 ;  /* 0x00000013056c7220 */ /* 0x000fe20000410000 */
[----:B------:R1:W5:Y:S01]  /*7240*/  LDL.LU R202, [R1+0x120] ;  /* 0x0001200001ca7983 */ /* 0x0003620000300800 */
[----:B------:R-:W-:Y:S02]  /*7250*/  FMUL.FTZ R5, R6, c[0x0][0x2ec] ;  /* 0x0000bb0006057a20 */ /* 0x000fe40000410000 */
[----:B------:R-:W-:Y:S02]  /*7260*/  FMUL.FTZ R16, R242, R16 ;  /* 0x00000010f2107220 */ /* 0x000fe40000410000 */
[----:B------:R-:W-:Y:S02]  /*7270*/  FMUL.FTZ R107, R4, R18 ;  /* 0x00000012046b7220 */ /* 0x000fe40000410000 */
        /* <DEDUP_REMOVED lines=78> */
[----:B------:R-:W-:Y:S02]  /*7760*/  FMUL.FTZ R23, R6, R12 ;  /* 0x0000000c06177220 */ /* 0x000fe40000410000 */
[----:B------:R-:W-:Y:S02]  /*7770*/  FADD.FTZ R12, -R104, R25 ;  /* 0x00000019680c7221 */ /* 0x000fe40000010100 */
[----:B------:R-:W-:Y:S02]  /*7780*/  FMUL.FTZ R13, R156, R13 ;  /* 0x0000000d9c0d7220 */ /* 0x000fe40000410000 */
[----:B------:R-:W-:Y:S01]  /*7790*/  FMUL.FTZ R4, R4, c[0x0][0x2ec] ;  /* 0x0000bb0004047a20 */ /* 0x000fe20000410000 */
[----:B------:R1:W5:Y:S01]  /*77a0*/  LDL.LU R156, [R1+0xfc] ;  /* 0x0000fc00019c7983 */ /* 0x0003620000300800 */
[----:B------:R-:W-:Y:S02]  /*77b0*/  FMUL.FTZ R20, R5, R9 ;  /* 0x0000000905147220 */ /* 0x000fe40000410000 */
[----:B------:R-:W-:Y:S02]  /*77c0*/  FADD.FTZ R9, -R104, R28 ;  /* 0x0000001c68097221 */ /* 0x000fe40000010100 */
[----:B------:R-:W-:Y:S02]  /*77d0*/  FMUL.FTZ R12, R153, R12 ;  /* 0x0000000c990c7220 */ /* 0x000fe40000410000 */
[----:B------:R-:W-:Y:S01]  /*77e0*/  FMUL.FTZ R19, R4, R8 ;  /* 0x0000000804137220 */ /* 0x000fe20000410000 */
[----:B------:R1:W5:Y:S01]  /*77f0*/  LDL.LU R153, [R1+0xf8] ;  /* 0x0000f80001997983 */ /* 0x0003620000300800 */
[----:B------:R-:W-:Y:S02]  /*7800*/  FADD.FTZ R8, -R104, R29 ;  /* 0x0000001d68087221 */ /* 0x000fe40000010100 */
[----:B------:R-:W-:Y:S02]  /*7810*/  FMUL.FTZ R9, R152, R9 ;  /* 0x0000000998097220 */ /* 0x000fe40000410000 */
        /* <DEDUP_REMOVED lines=8> */
[----:B------:R-:W-:Y:S02]  /*78a0*/  FFMA.FTZ R5, -R97, R97, 1 ;  /* 0x3f80000061057423 */ /* 0x000fe40000010161 */
[----:B------:R-:W-:Y:S01]  /*78b0*/  FMUL.FTZ R18, R4, R8 ;  /* 0x0000000804127220 */ /* 0x000fe20000410000 */
[----:B------:R1:W5:Y:S01]  /*78c0*/  LDL.LU R98, [R1+0xe8] ;  /* 0x0000e80001627983 */ /* 0x0003620000300800 */
[----:B------:R-:W-:Y:S02]  /*78d0*/  FADD.FTZ R8, -R104, R45 ;  /* 0x0000002d68087221 */ /* 0x000fe40000010100 */
[----:B------:R-:W-:Y:S01]  /*78e0*/  FFMA.FTZ R4, -R249, R249, 1 ;  /* 0x3f800000f9047423 */ /* 0x000fe200000101f9 */
[----:B------:R1:W5:Y:S01]  /*78f0*/  LDL.LU R97, [R1+0xe4] ;  /* 0x0000e40001617983 */ /* 0x0003620000300800 */
[----:B------:R-:W-:Y:S02]  /*7900*/  FMUL.FTZ R6, R6, c[0x0][0x2ec] ;  /* 0x0000bb0006067a20 */ /* 0x000fe40000410000 */
[----:B------:R-:W-:Y:S01]  /*7910*/  FMUL.FTZ R5, R5, c[0x0][0x2ec] ;  /* 0x0000bb0005057a20 */ /* 0x000fe20000410000 */
[----:B------:R1:W5:Y:S01]  /*7920*/  LDL.LU R96, [R1+0xe0] ;  /* 0x0000e00001607983 */ /* 0x0003620000300800 */
[----:B------:R-:W-:Y:S02]  /*7930*/  FMUL.FTZ R8, R225, R8 ;  /* 0x00000008e1087220 */ /* 0x000fe40000410000 */
        /* <DEDUP_REMOVED lines=11> */
[----:B------:R-:W-:Y:S02]  /*79f0*/  FMUL.FTZ R9, R233, R9 ;  /* 0x00000009e9097220 */ /* 0x000fe40000410000 */
[----:B------:R-:W-:Y:S02]  /*7a00*/  FFMA.FTZ R7, -R95, R95, 1 ;  /* 0x3f8000005f077423 */ /* 0x000fe4000001015f */
[----:B------:R-:W-:Y:S01]  /*7a10*/  FMUL.FTZ R5, R5, c[0x0][0x2ec] ;  /* 0x0000bb0005057a20 */ /* 0x000fe20000410000 */
[----:B------:R1:W5:Y:S01]  /*7a20*/  LDL.LU R95, [R1+0xdc] ;  /* 0x0000dc00015f7983 */ /* 0x0003620000300800 */
[----:B------:R-:W-:Y:S02]  /*7a30*/  FMUL.FTZ R8, R179, R8 ;  /* 0x00000008b3087220 */ /* 0x000fe40000410000 */
[----:B------:R-:W-:Y:S02]  /*7a40*/  FMUL.FTZ R4, R4, c[0x0][0x2ec] ;  /* 0x0000bb0004047a20 */ /* 0x000fe40000410000 */
[----:B------:R-:W-:Y:S02]  /*7a50*/  FFMA.FTZ R6, -R94, R94, 1 ;  /* 0x3f8000005e067423 */ /* 0x000fe4000001015e */
[----:B------:R-:W-:Y:S01]  /*7a60*/  FMUL.FTZ R44, R5, R9 ;  /* 0x00000009052c7220 */ /* 0x000fe20000410000 */
[----:B------:R1:W5:Y:S01]  /*7a70*/  LDL.LU R94, [R1+0xd8] ;  /* 0x0000d800015e7983 */ /* 0x0003620000300800 */
[----:B------:R-:W-:Y:S02]  /*7a80*/  FADD.FTZ R9, -R104, R60 ;  /* 0x0000003c68097221 */ /* 0x000fe40000010100 */
[----:B------:R-:W-:Y:S02]  /*7a90*/  FFMA.FTZ R5, -R222, R222, 1 ;  /* 0x3f800000de057423 */ /* 0x000fe400000101de */
[----:B------:R-:W-:Y:S02]  /*7aa0*/  FMUL.FTZ R37, R4, R8 ;  /* 0x0000000804257220 */ /* 0x000fe40000410000 */
[----:B----4-:R-:W-:Y:S02]  /*7ab0*/  FADD.FTZ R4, -R0, R10 ;  /* 0x0000000a00047221 */ /* 0x010fe40000010100 */
[----:B------:R-:W-:Y:S02]  /*7ac0*/  FADD.FTZ R13, -R104, R40 ;  /* 0x00000028680d7221 */ /* 0x000fe40000010100 */
[----:B------:R-:W-:Y:S02]  /*7ad0*/  FMUL.FTZ R9, R187, R9 ;  /* 0x00000009bb097220 */ /* 0x000fe40000410000 */
[----:B------:R-:W-:Y:S02]  /*7ae0*/  FMUL.FTZ R5, R5, c[0x0][0x2ec] ;  /* 0x0000bb0005057a20 */ /* 0x000fe40000410000 */
[----:B------:R-:W-:Y:S02]  /*7af0*/  FADD.FTZ R10, -R0, R11 ;  /* 0x0000000b000a7221 */ /* 0x000fe40000010100 */
[----:B------:R-:W-:Y:S02]  /*7b00*/  FMUL.FTZ R11, R93, R4 ;  /* 0x000000045d0b7220 */ /* 0x000fe40000410000 */
[----:B------:R-:W-:Y:S01]  /*7b10*/  FMUL.FTZ R13, R244, R13 ;  /* 0x0000000df40d7220 */ /* 0x000fe20000410000 */
        /* <DEDUP_REMOVED lines=10> */
[----:B--2---:R-:W-:Y:S01]  /*7bc0*/  MOV R56, R205 ;  /* 0x000000cd00387202 */ /* 0x004fe20000000f00 */
[----:B------:R-:W-:Y:S02]  /*7bd0*/  FFMA.FTZ R7, -R227, R227, 1 ;  /* 0x3f800000e3077423 */ /* 0x000fe400000101e3 */
[----:B------:R-:W-:Y:S02]  /*7be0*/  FADD.FTZ R8, -R0, R15 ;  /* 0x0000000f00087221 */ /* 0x000fe40000010100 */
[----:B------:R-:W-:Y:S02]  /*7bf0*/  FMUL.FTZ R9, R91, R9 ;  /* 0x000000095b097220 */ /* 0x000fe40000410000 */
[----:B------:R-:W-:Y:S01]  /*7c00*/  FMUL.FTZ R45, R6, R12 ;  /* 0x0000000c062d7220 */ /* 0x000fe20000410000 */
[----:B------:R1:W5:Y:S01]  /*7c10*/  LDL.LU R91, [R1+0xcc] ;  /* 0x0000cc00015b7983 */ /* 0x0003620000300800 */
[----:B------:R-:W-:Y:S01]  /*7c20*/  FADD.FTZ R12, -R104, R57 ;  /* 0x00000039680c7221 */ /* 0x000fe20000010100 */
[----:B---3--:R-:W-:Y:S01]  /*7c30*/  MOV R57, R204 ;  /* 0x000000cc00397202 */ /* 0x008fe20000000f00 */
        /* <DEDUP_REMOVED lines=45> */
[C---:B------:R-:W-:Y:S01]  /*7f10*/  FADD.FTZ R13, -R0.reuse, R43 ;  /* 0x0000002b000d7221 */ /* 0x040fe20000010100 */
[----:B------:R1:W5:Y:S01]  /*7f20*/  LDL.LU R78, [R1+0x98] ;  /* 0x00009800014e7983 */ /* 0x0003620000300800 */
[----:B------:R-:W-:Y:S02]  /*7f30*/  FMUL.FTZ R8, R77, R8 ;  /* 0x000000084d087220 */ /* 0x000fe40000410000 */
[----:B------:R-:W-:Y:S01]  /*7f40*/  FADD.FTZ R9, -R0, R46 ;  /* 0x0000002e00097221 */ /* 0x000fe20000010100 */
        /* <DEDUP_REMOVED lines=27> */
[----:B------:R-:W-:Y:S01]  /*8100*/  FMUL.FTZ R6, R6, c[0x0][0x2ec] ;  /* 0x0000bb0006067a20 */ /* 0x000fe20000410000 */
[----:B------:R1:W5:Y:S01]  /*8110*/  LDL.LU R69, [R1+0x74] ;  /* 0x0000740001457983 */ /* 0x0003620000300800 */
[----:B------:R-:W-:Y:S02]  /*8120*/  FMUL.FTZ R34, R68, R34 ;  /* 0x0000002244227220 */ /* 0x000fe40000410000 */
[----:B------:R-:W-:Y:S01]  /*8130*/  FMUL.FTZ R7, R7, c[0x0][0x2ec] ;  /* 0x0000bb0007077a20 */ /* 0x000fe20000410000 */
[----:B------:R1:W5:Y:S01]  /*8140*/  LDL.LU R68, [R1+0x70] ;  /* 0x0000700001447983 */ /* 0x0003620000300800 */
[----:B------:R-:W-:Y:S02]  /*8150*/  FMUL.FTZ R5, R5, c[0x0][0x2ec] ;  /* 0x0000bb0005057a20 */ /* 0x000fe40000410000 */
[----:B------:R-:W-:Y:S02]  /*8160*/  FMUL.FTZ R13, R6, R13 ;  /* 0x0000000d060d7220 */ /* 0x000fe40000410000 */
[----:B------:R-:W-:Y:S02]  /*8170*/  FFMA.FTZ R6, -R3, R3, 1 ;  /* 0x3f80000003067423 */ /* 0x000fe40000010103 */
[----:B------:R-:W-:Y:S01]  /*8180*/  FMUL.FTZ R8, R7, R8 ;  /* 0x0000000807087220 */ /* 0x000fe20000410000 */
[----:B------:R1:W5:Y:S01]  /*8190*/  LDL.LU R3, [R1+0x6c] ;  /* 0x00006c0001037983 */ /* 0x0003620000300800 */
[----:B------:R-:W-:Y:S02]  /*81a0*/  FMUL.FTZ R7, R5, R9 ;  /* 0x0000000905077220 */ /* 0x000fe40000410000 */
[----:B------:R-:W-:Y:S02]  /*81b0*/  FFMA.FTZ R5, -R2, R2, 1 ;  /* 0x3f80000002057423 */ /* 0x000fe40000010102 */
[----:B------:R-:W-:Y:S01]  /*81c0*/  FMUL.FTZ R4, R4, c[0x0][0x2ec] ;  /* 0x0000bb0004047a20 */ /* 0x000fe20000410000 */
[----:B------:R1:W5:Y:S01]  /*81d0*/  LDL.LU R2, [R1+0x68] ;  /* 0x0000680001027983 */ /* 0x0003620000300800 */
[----:B------:R-:W-:Y:S02]  /*81e0*/  FADD.FTZ R35, -R0, R62 ;  /* 0x0000003e00237221 */ /* 0x000fe40000010100 */
[----:B------:R-:W-:Y:S02]  /*81f0*/  FMUL.FTZ R9, R4, R12 ;  /* 0x0000000c04097220 */ /* 0x000fe40000410000 */
[----:B------:R-:W-:Y:S02]  /*8200*/  FADD.FTZ R33, -R0, R63 ;  /* 0x0000003f00217221 */ /* 0x000fe40000010100 */
[----:B------:R-:W-:Y:S02]  /*8210*/  FFMA.FTZ R4, -R250, R250, 1 ;  /* 0x3f800000fa047423 */ /* 0x000fe400000101fa */
[----:B------:R-:W-:Y:S02]  /*8220*/  FFMA.FTZ R0, -R248, R248, 1 ;  /* 0x3f800000f8007423 */ /* 0x000fe400000101f8 */
[----:B------:R-:W-:Y:S02]  /*8230*/  FMUL.FTZ R35, R245, R35 ;  /* 0x00000023f5237220 */ /* 0x000fe40000410000 */
        /* <DEDUP_REMOVED lines=43> */
.L_x_388:
        /* <DEDUP_REMOVED lines=149> */
.L_x_389:
        /* <DEDUP_REMOVED lines=297> */
.L_x_391:
        /* <DEDUP_REMOVED lines=19> */
.L_x_392:
        /* <DEDUP_REMOVED lines=43> */
.L_x_394:
[----:B--2---:R-:W-:Y:S05]  /*a4b0*/  BSYNC B0 ;  /* 0x0000000000007941 */ /* 0x004fea0003800000 */
.L_x_393:
        /* <DEDUP_REMOVED lines=14> */
.L_x_396:
[----:B------:R-:W-:Y:S05]  /*a5a0*/  BSYNC B0 ;  /* 0x0000000000007941 */ /* 0x000fea0003800000 */
.L_x_395:
        /* <DEDUP_REMOVED lines=25> */
.L_x_398:
[----:B------:R-:W-:Y:S05]  /*a740*/  BSYNC B0 ;  /* 0x0000000000007941 */ /* 0x000fea0003800000 */
.L_x_397:
        /* <DEDUP_REMOVED lines=11> */
.L_x_371:
[----:B------:R-:W-:Y:S05]  /*a800*/  BSYNC B1 ;  /* 0x0000000000017941 */ /* 0x000fea0003800000 */
.L_x_357:
        /* <DEDUP_REMOVED lines=11> */
.L_x_399:
[----:B------:R-:W-:Y:S05]  /*a8c0*/  EXIT ;  /* 0x000000000000794d */ /* 0x000fea0003800000 */
.L_x_401:
        /* <DEDUP_REMOVED lines=11> */
.L_x_696:


//--------------------- .text._ZN5flash25flash_bwd_dot_do_o_kernelILb0E23Flash_bwd_kernel_traitsILi32ELi128ELi128ELi8ELi4ELi4ELi4ELb1ELb0EN7cutlass6half_tE19Flash_kernel_traitsILi32ELi128ELi128ELi8ES3_EEEEvNS_16Flash_bwd_paramsE --------------------------
	.section	.text._ZN5flash25flash_bwd_dot_do_o_kernelILb0E23Flash_bwd_kernel_traitsILi32ELi128ELi128ELi8ELi4ELi4ELi4ELb1ELb0EN7cutlass6half_tE19Flash_kernel_traitsILi32ELi128ELi128ELi8ES3_EEEEvNS_16Flash_bwd_paramsE,"ax",@progbits
	.sectioninfo	@"SHI_REGISTERS=32"
	.align	128
        .global         _ZN5flash25flash_bwd_dot_do_o_kernelILb0E23Flash_bwd_kernel_traitsILi32ELi128ELi128ELi8ELi4ELi4ELi4ELb1ELb0EN7cutlass6half_tE19Flash_kernel_traitsILi32ELi128ELi128ELi8ES3_EEEEvNS_16Flash_bwd_paramsE
        .type           _ZN5flash25flash_bwd_dot_do_o_kernelILb0E23Flash_bwd_kernel_traitsILi32ELi128ELi128ELi8ELi4ELi4ELi4ELb1ELb0EN7cutlass6half_tE19Flash_kernel_traitsILi32ELi128ELi128ELi8ES3_EEEEvNS_16Flash_bwd_paramsE,@function
        .size           _ZN5flash25flash_bwd_dot_do_o_kernelILb0E23Flash_bwd_kernel_traitsILi32ELi128ELi128ELi8ELi4ELi4ELi4ELb1ELb0EN7cutlass6half_tE19Flash_kernel_traitsILi32ELi128ELi128ELi8ES3_EEEEvNS_16Flash_bwd_paramsE,(.L_x_697 - _ZN5flash25flash_bwd_dot_do_o_kernelILb0E23Flash_bwd_kernel_traitsILi32ELi128ELi128ELi8ELi4ELi4ELi4ELb1ELb0EN7cutlass6half_tE19Flash_kernel_traitsILi32ELi128ELi128ELi8ES3_EEEEvNS_16Flash_bwd_paramsE)
        .other          _ZN5flash25flash_bwd_dot_do_o_kernelILb0E23Flash_bwd_kernel_traitsILi32ELi128ELi128ELi8ELi4ELi4ELi4ELb1ELb0EN7cutlass6half_tE19Flash_kernel_traitsILi32ELi128ELi128ELi8ES3_EEEEvNS_16Flash_bwd_paramsE,@"STO_CUDA_ENTRY STV_DEFAULT"
_ZN5flash25flash_bwd_dot_do_o_kernelILb0E23Flash_bwd_kernel_traitsILi32ELi128ELi128ELi8ELi4ELi4ELi4ELb1ELb0EN7cutlass6half_tE19Flash_kernel_traitsILi32ELi128ELi128ELi8ES3_EEEEvNS_16Flash_bwd_paramsE:
.text._ZN5flash25flash_bwd_dot_do_o_kernelILb0E23Flash_bwd_kernel_traitsILi32ELi128ELi128ELi8ELi4ELi4ELi4ELb1ELb0EN7cutlass6half_tE19Flash_kernel_traitsILi32ELi128ELi128ELi8ES3_EEEEvNS_16Flash_bwd_paramsE:
        /* <DEDUP_REMOVED lines=10> */
[----:B------:R-:W0:Y:S02]  /*00a0*/  S2R R23, SR_CTAID.X ;  /* 0x0000000000177919 */ /* 0x000e240000002500 */
[----:B0-----:R-:W-:-:S02]  /*00b0*/  SHF.L.U32 R23, R23, 0x7, RZ ;  /* 0x0000000717177819 */ /* 0x001fc400000006ff */
[----:B--2---:R-:W-:Y:S02]  /*00c0*/  @P0 IADD3 R8, R8, -R7, RZ ;  /* 0x8000000708080210 */ /* 0x004fe40007ffe0ff */
[----:B------:R-:W-:-:S04]  /*00d0*/  @!P0 MOV R8, c[0x0][0x214] ;  /* 0x0000850000088a02 */ /* 0x000fc80000000f00 */
[----:B------:R-:W-:-:S13]  /*00e0*/  ISETP.GT.AND P0, PT, R8, R23, PT ;  /* 0x000000170800720c */ /* 0x000fda0003f04270 */
[----:B------:R-:W-:Y:S05]  /*00f0*/  @!P0 EXIT ;  /* 0x000000000000894d */ /* 0x000fea0003800000 */
[C---:B------:R-:W-:Y:S01]  /*0100*/  ISETP.NE.AND P1, PT, R7.reuse, -0x1, PT ;  /* 0xffffffff0700780c */ /* 0x040fe20003f25270 */
[----:B------:R-:W0:Y:S01]  /*0110*/  S2R R3, SR_CTAID.Z ;  /* 0x0000000000037919 */ /* 0x000e220000002700 */
[----:B------:R-:W-:Y:S02]  /*0120*/  ULDC.U8 UR6, c[0x0][0x328] ;  /* 0x0000ca0000067ab9 */ /* 0x000fe40000000000 */
[----:B------:R-:W-:Y:S01]  /*0130*/  ISETP.NE.AND P0, PT, RZ, UR6, PT ;  /* 0x00000006ff007c0c */ /* 0x000fe2000bf05270 */
[----:B------:R-:W1:Y:S08]  /*0140*/  S2R R22, SR_TID.X ;  /* 0x0000000000167919 */ /* 0x000e700000002100 */
[----:B------:R-:W-:Y:S01]  /*0150*/  @P1 IMAD.WIDE.U32 R12, R7, c[0x0][0x370], RZ ;  /* 0x0000dc00070c1a25 */ /* 0x000fe200078e00ff */
[----:B------:R-:W-:-:S03]  /*0160*/  @!P1 SHF.R.S32.HI R2, RZ, 0x1f, R0 ;  /* 0x0000001fff029819 */ /* 0x000fc60000011400 */
[C---:B------:R-:W-:Y:S01]  /*0170*/  @P1 IMAD R4, R7.reuse, c[0x0][0x374], R13 ;  /* 0x0000dd0007041a24 */ /* 0x040fe200078e020d */
[----:B------:R-:W-:Y:S01]  /*0180*/  @!P1 SHF.R.S32.HI R13, RZ, 0x1f, R0 ;  /* 0x0000001fff0d9819 */ /* 0x000fe20000011400 */
[----:B------:R-:W-:-:S04]  /*0190*/  @P1 IMAD.WIDE.U32 R10, R7, c[0x0][0x1e8], RZ ;  /* 0x00007a00070a1a25 */ /* 0x000fc800078e00ff */
[----:B------:R-:W-:Y:S01]  /*01a0*/  @!P1 IMAD R9, R2, c[0x0][0x368], RZ ;  /* 0x0000da0002099a24 */ /* 0x000fe200078e02ff */
[----:B------:R-:W-:Y:S01]  /*01b0*/  @P1 MOV R6, R10 ;  /* 0x0000000a00061202 */ /* 0x000fe20000000f00 */
[----:B------:R-:W-:Y:S02]  /*01c0*/  @!P1 IMAD R13, R13, c[0x0][0x1e0], RZ ;  /* 0x000078000d0d9a24 */ /* 0x000fe400078e02ff */
[----:B------:R-:W-:Y:S02]  /*01d0*/  @P1 IMAD R5, R7, c[0x0][0x1ec], R11 ;  /* 0x00007b0007051a24 */ /* 0x000fe400078e020b */
[----:B------:R-:W-:-:S04]  /*01e0*/  @!P1 IMAD.WIDE.U32 R10, R0, c[0x0][0x368], RZ ;  /* 0x0000da00000a9a25 */ /* 0x000fc800078e00ff */
[----:B------:R-:W-:Y:S01]  /*01f0*/  @!P1 IMAD R9, R0, c[0x0][0x36c], R9 ;  /* 0x0000db0000099a24 */ /* 0x000fe200078e0209 */
[----:B------:R-:W-:Y:S01]  /*0200*/  @!P1 MOV R12, R10 ;  /* 0x0000000a000c9202 */ /* 0x000fe20000000f00 */
[----:B------:R-:W-:-:S03]  /*0210*/  @!P1 IMAD.WIDE.U32 R14, R0, c[0x0][0x1e0], RZ ;  /* 0x00007800000e9a25 */ /* 0x000fc600078e00ff */
[----:B------:R-:W-:Y:S01]  /*0220*/  @!P1 IADD3 R4, R11, R9, RZ ;  /* 0x000000090b049210 */ /* 0x000fe20007ffe0ff */
[----:B------:R-:W-:Y:S01]  /*0230*/  @!P1 IMAD R13, R0, c[0x0][0x1e4], R13 ;  /* 0x00007900000d9a24 */ /* 0x000fe200078e020d */
[----:B------:R-:W-:-:S04]  /*0240*/  @!P1 MOV R6, R14 ;  /* 0x0000000e00069202 */ /* 0x000fc80000000f00 */
[----:B------:R-:W-:Y:S01]  /*0250*/  @!P1 IADD3 R5, R15, R13, RZ ;  /* 0x0000000d0f059210 */ /* 0x000fe20007ffe0ff */
[----:B------:R-:W-:Y:S05]  /*0260*/  @!P0 BRA `(.L_x_402) ;  /* 0x0000007000008947 */ /* 0x000fea0003800000 */
[----:B01----:R-:W-:Y:S01]  /*0270*/  HFMA2.MMA R2, -RZ, RZ, 0, 7.62939453125e-06 ;  /* 0x00000080ff027435 */ /* 0x003fe200000001ff */
[----:B------:R-:W-:Y:S01]  /*0280*/  @!P1 IMAD R7, R0, c[0x0][0x224], RZ ;  /* 0x0000890000079a24 */ /* 0x000fe200078e02ff */
[----:B------:R-:W-:-:S03]  /*0290*/  MOV R9, c[0x0][0x210] ;  /* 0x0000840000097a02 */ /* 0x000fc60000000f00 */
[----:B------:R-:W-:-:S05]  /*02a0*/  IMAD R7, R0, 0x80, R7 ;  /* 0x0000008000077824 */ /* 0x000fca00078e0207 */
[----:B------:R-:W-:-:S04]  /*02b0*/  IMAD R0, R2, R9, c[0x0][0x234] ;  /* 0x00008d0002007624 */ /* 0x000fc800078e0209 */
[----:B------:R-:W-:Y:S01]  /*02c0*/  IMAD R0, R0, R3, R7 ;  /* 0x0000000300007224 */ /* 0x000fe200078e0207 */
[----:B------:R-:W-:Y:S05]  /*02d0*/  BRA `(.L_x_403) ;  /* 0x0000002000007947 */ /* 0x000fea0003800000 */
.L_x_402:
[----:B01----:R-:W-:-:S04]  /*02e0*/  IMAD R0, R0, c[0x0][0x1c0], R3 ;  /* 0x0000700000007a24 */ /* 0x003fc800078e0203 */
[----:B------:R-:W-:Y:S02]  /*02f0*/  IMAD R0, R0, c[0x0][0x224], RZ ;  /* 0x0000890000007a24 */ /* 0x000fe400078e02ff */
.L_x_403:
[----:B------:R-:W-:Y:S02]  /*0300*/  SHF.R.S32.HI R7, RZ, 0x1f, R22 ;  /* 0x0000001fff077819 */ /* 0x000fe40000011416 */
[----:B------:R-:W-:Y:S02]  /*0310*/  IADD3 R17, -R23, R8, RZ ;  /* 0x0000000817117210 */ /* 0x000fe40007ffe1ff */
[----:B------:R-:W-:Y:S02]  /*0320*/  LEA.HI R7, R7, R22, RZ, 0x2 ;  /* 0x0000001607077211 */ /* 0x000fe400078f10ff */
[----:B------:R-:W-:Y:S02]  /*0330*/  SHF.R.S32.HI R8, RZ, 0x1f, R3 ;  /* 0x0000001fff087819 */ /* 0x000fe40000011403 */
[----:B------:R-:W-:Y:S02]  /*0340*/  LOP3.LUT R9, R7, 0x1ffffffc, RZ, 0xc0, !PT ;  /* 0x1ffffffc07097812 */ /* 0x000fe400078ec0ff */
[----:B------:R-:W-:-:S02]  /*0350*/  SHF.R.S32.HI R2, RZ, 0x2, R7 ;  /* 0x00000002ff027819 */ /* 0x000fc40000011407 */
[----:B------:R-:W-:Y:S02]  /*0360*/  IADD3 R9, -R9, R22, RZ ;  /* 0x0000001609097210 */ /* 0x000fe40007ffe1ff */
[----:B------:R-:W-:Y:S02]  /*0370*/  IADD3 R7, R2, 0x40, RZ ;  /* 0x0000004002077810 */ /* 0x000fe40007ffe0ff */
[----:B------:R-:W-:Y:S02]  /*0380*/  SHF.L.U32 R10, R9, 0x3, RZ ;  /* 0x00000003090a7819 */ /* 0x000fe400000006ff */
[----:B------:R-:W-:Y:S02]  /*0390*/  SHF.R.S32.HI R9, RZ, 0x1f, R23 ;  /* 0x0000001fff097819 */ /* 0x000fe40000011417 */
[----:B------:R-:W-:Y:S02]  /*03a0*/  SHF.R.S32.HI R11, RZ, 0x1f, R10 ;  /* 0x0000001fff0b7819 */ /* 0x000fe4000001140a */
[----:B------:R-:W-:Y:S01]  /*03b0*/  ISETP.GE.AND P0, PT, R10, c[0x0][0x220], PT ;  /* 0x000088000a007a0c */ /* 0x000fe20003f06270 */
[----:B------:R-:W-:-:S02]  /*03c0*/  IMAD R16, R9, c[0x0][0x370], RZ ;  /* 0x0000dc0009107a24 */ /* 0x000fc400078e02ff */
[----:B------:R-:W-:Y:S01]  /*03d0*/  IMAD.WIDE.U32 R14, R23, c[0x0][0x370], R10 ;  /* 0x0000dc00170e7a25 */ /* 0x000fe200078e000a */
[-C--:B------:R-:W-:Y:S02]  /*03e0*/  ISETP.LT.AND P1, PT, R7, R17.reuse, !P0 ;  /* 0x000000110700720c */ /* 0x080fe40004721270 */
[----:B------:R-:W-:Y:S01]  /*03f0*/  ISETP.LT.AND P0, PT, R2, R17, !P0 ;  /* 0x000000110200720c */ /* 0x000fe20004701270 */
[----:B------:R-:W-:Y:S01]  /*0400*/  IMAD R18, R9, c[0x0][0x1e8], RZ ;  /* 0x00007a0009127a24 */ /* 0x000fe200078e02ff */
[----:B------:R-:W-:Y:S01]  /*0410*/  IADD3 R12, P2, R12, R14, RZ ;  /* 0x0000000e0c0c7210 */ /* 0x000fe20007f5e0ff */
[C---:B------:R-:W-:Y:S02]  /*0420*/  IMAD R9, R23.reuse, c[0x0][0x374], R16 ;  /* 0x0000dd0017097a24 */ /* 0x040fe400078e0210 */
[----:B------:R-:W-:-:S03]  /*0430*/  IMAD.WIDE.U32 R10, R23, c[0x0][0x1e8], R10 ;  /* 0x00007a00170a7a25 */ /* 0x000fc600078e000a */
[----:B------:R-:W-:Y:S01]  /*0440*/  IADD3.X R13, R4, R15, R9, P2, !PT ;  /* 0x0000000f040d7210 */ /* 0x000fe200017fe409 */
[----:B------:R-:W-:Y:S01]  /*0450*/  IMAD R18, R23, c[0x0][0x1ec], R18 ;  /* 0x00007b0017127a24 */ /* 0x000fe200078e0212 */
[----:B------:R-:W-:Y:S01]  /*0460*/  IADD3 R10, P2, R6, R10, RZ ;  /* 0x0000000a060a7210 */ /* 0x000fe20007f5e0ff */
[----:B------:R-:W-:Y:S02]  /*0470*/  IMAD R4, R8, c[0x0][0x378], RZ ;  /* 0x0000de0008047a24 */ /* 0x000fe400078e02ff */
[----:B------:R-:W-:Y:S01]  /*0480*/  IMAD.WIDE.U32 R6, R3, c[0x0][0x378], R12 ;  /* 0x0000de0003067a25 */ /* 0x000fe200078e000c */
[----:B------:R-:W-:Y:S02]  /*0490*/  IADD3.X R11, R5, R11, R18, P2, !PT ;  /* 0x0000000b050b7210 */ /* 0x000fe400017fe412 */
[----:B------:R-:W-:Y:S01]  /*04a0*/  @P1 IADD3 R9, P2, R2, 0x40, RZ ;  /* 0x0000004002091810 */ /* 0x000fe20007f5e0ff */
[C---:B------:R-:W-:Y:S02]  /*04b0*/  IMAD R5, R3.reuse, c[0x0][0x37c], R4 ;  /* 0x0000df0003057a24 */ /* 0x040fe400078e0204 */
[----:B------:R-:W-:Y:S01]  /*04c0*/  IMAD R4, R8, c[0x0][0x1f0], RZ ;  /* 0x00007c0008047a24 */ /* 0x000fe200078e02ff */
[----:B------:R-:W-:Y:S01]  /*04d0*/  SHF.R.S32.HI R8, RZ, 0x1f, R2 ;  /* 0x0000001fff087819 */ /* 0x000fe20000011402 */
[----:B------:R-:W-:Y:S01]  /*04e0*/  IMAD.WIDE.U32 R10, R3, c[0x0][0x1f0], R10 ;  /* 0x00007c00030a7a25 */ /* 0x000fe200078e000a */
[----:B------:R-:W-:-:S02]  /*04f0*/  IADD3 R7, R7, R5, RZ ;  /* 0x0000000507077210 */ /* 0x000fc40007ffe0ff */
[----:B------:R-:W-:Y:S01]  /*0500*/  @P1 IADD3.X R13, RZ, R8, RZ, P2, !PT ;  /* 0x00000008ff0d1210 */ /* 0x000fe200017fe4ff */
[----:B------:R-:W-:Y:S01]  /*0510*/  IMAD R15, R3, c[0x0][0x1f4], R4 ;  /* 0x00007d00030f7a24 */ /* 0x000fe200078e0204 */
[----:B------:R-:W-:Y:S01]  /*0520*/  @P1 IADD3 R12, P2, R2, 0x40, RZ ;  /* 0x00000040020c1810 */ /* 0x000fe20007f5e0ff */
[C---:B------:R-:W-:Y:S01]  /*0530*/  @P0 IMAD R17, R8.reuse, c[0x0][0x1e8], RZ ;  /* 0x00007a0008110a24 */ /* 0x040fe200078e02ff */
[----:B------:R-:W-:Y:S01]  /*0540*/  @P1 MOV R4, R6 ;  /* 0x0000000600041202 */ /* 0x000fe20000000f00 */
[----:B------:R-:W-:Y:S01]  /*0550*/  @P1 IMAD R14, R13, c[0x0][0x370], RZ ;  /* 0x0000dc000d0e1a24 */ /* 0x000fe200078e02ff */
[----:B------:R-:W-:Y:S01]  /*0560*/  @P1 MOV R5, R7 ;  /* 0x0000000700051202 */ /* 0x000fe20000000f00 */
[----:B------:R-:W-:Y:S01]  /*0570*/  @P0 IMAD R13, R8, c[0x0][0x370], RZ ;  /* 0x0000dc00080d0a24 */ /* 0x000fe200078e02ff */
[----:B------:R-:W-:Y:S01]  /*0580*/  IADD3 R11, R11, R15, RZ ;  /* 0x0000000f0b0b7210 */ /* 0x000fe20007ffe0ff */
[----:B------:R-:W-:Y:S02]  /*0590*/  @P1 IMAD.X R8, RZ, RZ, R8, P2 ;  /* 0x000000ffff081224 */ /* 0x000fe400010e0608 */
[----:B------:R-:W-:-:S02]  /*05a0*/  @P1 IMAD R3, R9, c[0x0][0x374], R14 ;  /* 0x0000dd0009031a24 */ /* 0x000fc400078e020e */
[----:B------:R-:W-:-:S04]  /*05b0*/  @P1 IMAD.WIDE.U32 R4, R9, c[0x0][0x370], R4 ;  /* 0x0000dc0009041a25 */ /* 0x000fc800078e0004 */
[----:B------:R-:W-:Y:S01]  /*05c0*/  @P1 IMAD R15, R8, c[0x0][0x1e8], RZ ;  /* 0x00007a00080f1a24 */ /* 0x000fe200078e02ff */
[----:B------:R-:W-:Y:S01]  /*05d0*/  @P1 IADD3 R3, R5, R3, RZ ;  /* 0x0000000305031210 */ /* 0x000fe20007ffe0ff */
[C---:B------:R-:W-:Y:S02]  /*05e0*/  @P0 IMAD R13, R2.reuse, c[0x0][0x374], R13 ;  /* 0x0000dd00020d0a24 */ /* 0x040fe400078e020d */
[C---:B------:R-:W-:Y:S02]  /*05f0*/  @P0 IMAD R17, R2.reuse, c[0x0][0x1ec], R17 ;  /* 0x00007b0002110a24 */ /* 0x040fe400078e0211 */
[----:B------:R-:W-:-:S04]  /*0600*/  @P0 IMAD.WIDE.U32 R6, R2, c[0x0][0x370], R6 ;  /* 0x0000dc0002060a25 */ /* 0x000fc800078e0006 */
[----:B------:R-:W-:Y:S01]  /*0610*/  @P0 IMAD.WIDE.U32 R8, R2, c[0x0][0x1e8], R10 ;  /* 0x00007a0002080a25 */ /* 0x000fe200078e000a */
[----:B------:R-:W-:Y:S02]  /*0620*/  @P0 IADD3 R7, R7, R13, RZ ;  /* 0x0000000d07070210 */ /* 0x000fe40007ffe0ff */
[----:B------:R-:W-:Y:S01]  /*0630*/  @P0 LEA R24, P2, R6, c[0x0][0x330], 0x1 ;  /* 0x0000cc0006180a11 */ /* 0x000fe200078408ff */
[C---:B------:R-:W-:Y:S01]  /*0640*/  @P1 IMAD R15, R12.reuse, c[0x0][0x1ec], R15 ;  /* 0x00007b000c0f1a24 */ /* 0x040fe200078e020f */
[----:B------:R-:W-:Y:S01]  /*0650*/  @P0 IADD3 R5, R9, R17, RZ ;  /* 0x0000001109050210 */ /* 0x000fe20007ffe0ff */
[----:B------:R-:W-:Y:S01]  /*0660*/  @P1 IMAD.WIDE.U32 R12, R12, c[0x0][0x1e8], R10 ;  /* 0x00007a000c0c1a25 */ /* 0x000fe200078e000a */
[----:B------:R-:W-:Y:S01]  /*0670*/  @P1 LEA R2, P3, R4, c[0x0][0x330], 0x1 ;  /* 0x0000cc0004021a11 */ /* 0x000fe200078608ff */
[----:B------:R-:W-:Y:S01]  /*0680*/  CS2R R10, SRZ ;  /* 0x00000000000a7805 */ /* 0x000fe2000001ff00 */
[----:B------:R-:W-:Y:S02]  /*0690*/  @P0 LEA R26, P4, R8, c[0x0][0x1d0], 0x1 ;  /* 0x00007400081a0a11 */ /* 0x000fe400078808ff */
[----:B------:R-:W-:-:S02]  /*06a0*/  @P0 LEA.HI.X R25, R6, c[0x0][0x334], R7, 0x1, P2 ;  /* 0x0000cd0006190a11 */ /* 0x000fc400010f0c07 */
[----:B------:R-:W-:Y:S01]  /*06b0*/  @P1 LEA.HI.X R3, R4, c[0x0][0x334], R3, 0x1, P3 ;  /* 0x0000cd0004031a11 */ /* 0x000fe200018f0c03 */
[----:B------:R-:W-:Y:S01]  /*06c0*/  CS2R R6, SRZ ;  /* 0x0000000000067805 */ /* 0x000fe2000001ff00 */
[----:B------:R-:W-:Y:S02]  /*06d0*/  @P0 LEA.HI.X R27, R8, c[0x0][0x1d4], R5, 0x1, P4 ;  /* 0x00007500081b0a11 */ /* 0x000fe400020f0c05 */
[----:B------:R-:W-:Y:S01]  /*06e0*/  CS2R R4, SRZ ;  /* 0x0000000000047805 */ /* 0x000fe2000001ff00 */
[----:B------:R-:W-:Y:S01]  /*06f0*/  CS2R R8, SRZ ;  /* 0x0000000000087805 */ /* 0x000fe2000001ff00 */
[----:B------:R-:W-:Y:S02]  /*0700*/  @P1 IADD3 R15, R13, R15, RZ ;  /* 0x0000000f0d0f1210 */ /* 0x000fe40007ffe0ff */
[C---:B------:R-:W-:Y:S01]  /*0710*/  @P1 LEA R20, P2, R12.reuse, c[0x0][0x1d0], 0x1 ;  /* 0x000074000c141a11 */ /* 0x040fe200078408ff */
[----:B------:R-:W-:Y:S01]  /*0720*/  CS2R R18, SRZ ;  /* 0x0000000000127805 */ /* 0x000fe2000001ff00 */
[----:B------:R-:W2:Y:S01]  /*0730*/  @P0 LDG.E.128 R4, [R24.64] ;  /* 0x0000000418040981 */ /* 0x000ea2000c1e1d00 */
[----:B------:R-:W-:Y:S01]  /*0740*/  CS2R R16, SRZ ;  /* 0x0000000000107805 */ /* 0x000fe2000001ff00 */
[----:B------:R-:W-:-:S02]  /*0750*/  @P1 LEA.HI.X R21, R12, c[0x0][0x1d4], R15, 0x1, P2 ;  /* 0x000075000c151a11 */ /* 0x000fc400010f0c0f */
[----:B------:R-:W3:Y:S01]  /*0760*/  @P0 LDG.E.128 R8, [R26.64] ;  /* 0x000000041a080981 */ /* 0x000ee2000c1e1d00 */
[----:B------:R-:W-:Y:S01]  /*0770*/  CS2R R14, SRZ ;  /* 0x00000000000e7805 */ /* 0x000fe2000001ff00 */
[----:B------:R-:W-:Y:S02]  /*0780*/  CS2R R12, SRZ ;  /* 0x00000000000c7805 */ /* 0x000fe4000001ff00 */
[----:B------:R-:W4:Y:S04]  /*0790*/  @P1 LDG.E.128 R16, [R20.64] ;  /* 0x0000000414101981 */ /* 0x000f28000c1e1d00 */
[----:B------:R-:W5:Y:S01]  /*07a0*/  @P1 LDG.E.128 R12, [R2.64] ;  /* 0x00000004020c1981 */ /* 0x000f62000c1e1d00 */
[----:B------:R-:W-:Y:S01]  /*07b0*/  LOP3.LUT P0, RZ, R22, 0x3, RZ, 0xc0, !PT ;  /* 0x0000000316ff7812 */ /* 0x000fe2000780c0ff */
[----:B--2---:R-:W-:-:S02]  /*07c0*/  HADD2.F32 R25, -RZ, R4.H1_H1 ;  /* 0x30000004ff197230 */ /* 0x004fc40000004100 */
[----:B---3--:R-:W-:Y:S02]  /*07d0*/  HADD2.F32 R26, -RZ, R8.H1_H1 ;  /* 0x30000008ff1a7230 */ /* 0x008fe40000004100 */
[----:B------:R-:W-:Y:S02]  /*07e0*/  HADD2.F32 R24, -RZ, R4.H0_H0 ;  /* 0x20000004ff187230 */ /* 0x000fe40000004100 */
[----:B------:R-:W-:Y:S01]  /*07f0*/  HADD2.F32 R27, -RZ, R8.H0_H0 ;  /* 0x20000008ff1b7230 */ /* 0x000fe20000004100 */
[----:B------:R-:W-:Y:S01]  /*0800*/  FMUL.FTZ R25, R25, R26 ;  /* 0x0000001a19197220 */ /* 0x000fe20000410000 */
[----:B----4-:R-:W-:Y:S02]  /*0810*/  HADD2.F32 R29, -RZ, R16.H1_H1 ;  /* 0x30000010ff1d7230 */ /* 0x010fe40000004100 */
[----:B-----5:R-:W-:Y:S01]  /*0820*/  HADD2.F32 R28, -RZ, R12.H1_H1 ;  /* 0x3000000cff1c7230 */ /* 0x020fe20000004100 */
[----:B------:R-:W-:Y:S01]  /*0830*/  FFMA.FTZ R24, R24, R27, R25 ;  /* 0x0000001b18187223 */ /* 0x000fe20000010019 */
[----:B------:R-:W-:-:S02]  /*0840*/  HADD2.F32 R8, -RZ, R5.H0_H0 ;  /* 0x20000005ff087230 */ /* 0x000fc40000004100 */
[----:B------:R-:W-:Y:S01]  /*0850*/  HADD2.F32 R21, -RZ, R9.H0_H0 ;  /* 0x20000009ff157230 */ /* 0x000fe20000004100 */
[----:B------:R-:W-:Y:S01]  /*0860*/  FMUL.FTZ R4, R28, R29 ;  /* 0x0000001d1c047220 */ /* 0x000fe20000410000 */
[----:B------:R-:W-:Y:S02]  /*0870*/  HADD2.F32 R25, -RZ, R12.H0_H0 ;  /* 0x2000000cff197230 */ /* 0x000fe40000004100 */
[----:B------:R-:W-:Y:S01]  /*0880*/  HADD2.F32 R16, -RZ, R16.H0_H0 ;  /* 0x20000010ff107230 */ /* 0x000fe20000004100 */
[----:B------:R-:W-:Y:S01]  /*0890*/  FFMA.FTZ R24, R8, R21, R24 ;  /* 0x0000001508187223 */ /* 0x000fe20000010018 */
[----:B------:R-:W-:Y:S02]  /*08a0*/  HADD2.F32 R5, -RZ, R5.H1_H1 ;  /* 0x30000005ff057230 */ /* 0x000fe40000004100 */
[----:B------:R-:W-:Y:S01]  /*08b0*/  HADD2.F32 R12, -RZ, R9.H1_H1 ;  /* 0x30000009ff0c7230 */ /* 0x000fe20000004100 */
[----:B------:R-:W-:Y:S01]  /*08c0*/  FFMA.FTZ R16, R25, R16, R4 ;  /* 0x0000001019107223 */ /* 0x000fe20000010004 */
[----:B------:R-:W-:-:S02]  /*08d0*/  HADD2.F32 R21, -RZ, R10.H0_H0 ;  /* 0x2000000aff157230 */ /* 0x000fc40000004100 */
[----:B------:R-:W-:Y:S01]  /*08e0*/  HADD2.F32 R9, -RZ, R10.H1_H1 ;  /* 0x3000000aff097230 */ /* 0x000fe20000004100 */
[----:B------:R-:W-:Y:S01]  /*08f0*/  FFMA.FTZ R5, R5, R12, R24 ;  /* 0x0000000c05057223 */ /* 0x000fe20000010018 */
[--C-:B------:R-:W-:Y:S02]  /*0900*/  HADD2.F32 R2, -RZ, R6.reuse.H0_H0 ;  /* 0x20000006ff027230 */ /* 0x100fe40000004100 */
[----:B------:R-:W-:Y:S02]  /*0910*/  HADD2.F32 R25, -RZ, R13.H0_H0 ;  /* 0x2000000dff197230 */ /* 0x000fe40000004100 */
[----:B------:R-:W-:Y:S01]  /*0920*/  HADD2.F32 R10, -RZ, R17.H0_H0 ;  /* 0x20000011ff0a7230 */ /* 0x000fe20000004100 */
[----:B------:R-:W-:Y:S01]  /*0930*/  FFMA.FTZ R2, R2, R21, R5 ;  /* 0x0000001502027223 */ /* 0x000fe20000010005 */
[----:B------:R-:W-:Y:S02]  /*0940*/  HADD2.F32 R6, -RZ, R6.H1_H1 ;  /* 0x30000006ff067230 */ /* 0x000fe40000004100 */
[----:B------:R-:W-:Y:S01]  /*0950*/  HADD2.F32 R13, -RZ, R13.H1_H1 ;  /* 0x3000000dff0d7230 */ /* 0x000fe20000004100 */
[----:B------:R-:W-:Y:S01]  /*0960*/  FFMA.FTZ R16, R25, R10, R16 ;  /* 0x0000000a19107223 */ /* 0x000fe20000010010 */
[----:B------:R-:W-:Y:S01]  /*0970*/  HADD2.F32 R17, -RZ, R17.H1_H1 ;  /* 0x30000011ff117230 */ /* 0x000fe20000004100 */
[----:B------:R-:W-:Y:S01]  /*0980*/  FFMA.FTZ R2, R6, R9, R2 ;  /* 0x0000000906027223 */ /* 0x000fe20000010002 */
[----:B------:R-:W-:-:S02]  /*0990*/  HADD2.F32 R3, -RZ, R7.H0_H0 ;  /* 0x20000007ff037230 */ /* 0x000fc40000004100 */
[----:B------:R-:W-:Y:S01]  /*09a0*/  HADD2.F32 R8, -RZ, R11.H0_H0 ;  /* 0x2000000bff087230 */ /* 0x000fe20000004100 */
[----:B------:R-:W-:Y:S01]  /*09b0*/  FFMA.FTZ R16, R13, R17, R16 ;  /* 0x000000110d107223 */ /* 0x000fe20000010010 */
[----:B------:R-:W-:Y:S02]  /*09c0*/  HADD2.F32 R5, -RZ, R14.H0_H0 ;  /* 0x2000000eff057230 */ /* 0x000fe40000004100 */
[----:B------:R-:W-:Y:S01]  /*09d0*/  HADD2.F32 R10, -RZ, R18.H0_H0 ;  /* 0x20000012ff0a7230 */ /* 0x000fe20000004100 */
[----:B------:R-:W-:Y:S01]  /*09e0*/  FFMA.FTZ R2, R3, R8, R2 ;  /* 0x0000000803027223 */ /* 0x000fe20000010002 */
[----:B------:R-:W-:Y:S02]  /*09f0*/  HADD2.F32 R7, -RZ, R7.H1_H1 ;  /* 0x30000007ff077230 */ /* 0x000fe40000004100 */
[----:B------:R-:W-:Y:S01]  /*0a00*/  HADD2.F32 R4, -RZ, R11.H1_H1 ;  /* 0x3000000bff047230 */ /* 0x000fe20000004100 */
[----:B------:R-:W-:Y:S01]  /*0a10*/  FFMA.FTZ R16, R5, R10, R16 ;  /* 0x0000000a05107223 */ /* 0x000fe20000010010 */
[----:B------:R-:W-:-:S02]  /*0a20*/  HADD2.F32 R9, -RZ, R14.H1_H1 ;  /* 0x3000000eff097230 */ /* 0x000fc40000004100 */
[----:B------:R-:W-:Y:S01]  /*0a30*/  HADD2.F32 R18, -RZ, R18.H1_H1 ;  /* 0x30000012ff127230 */ /* 0x000fe20000004100 */
[----:B------:R-:W-:Y:S01]  /*0a40*/  FFMA.FTZ R2, R7, R4, R2 ;  /* 0x0000000407027223 */ /* 0x000fe20000010002 */
[----:B------:R-:W-:Y:S02]  /*0a50*/  HADD2.F32 R3, -RZ, R15.H0_H0 ;  /* 0x2000000fff037230 */ /* 0x000fe40000004100 */
[----:B------:R-:W-:Y:S01]  /*0a60*/  HADD2.F32 R5, -RZ, R19.H0_H0 ;  /* 0x20000013ff057230 */ /* 0x000fe20000004100 */
[----:B------:R-:W-:Y:S01]  /*0a70*/  FFMA.FTZ R16, R9, R18, R16 ;  /* 0x0000001209107223 */ /* 0x000fe20000010010 */
[----:B------:R-:W-:-:S03]  /*0a80*/  HADD2.F32 R15, -RZ, R15.H1_H1 ;  /* 0x3000000fff0f7230 */ /* 0x000fc60000004100 */
[----:B------:R-:W-:Y:S02]  /*0a90*/  FFMA.FTZ R16, R3, R5, R16 ;  /* 0x0000000503107223 */ /* 0x000fe40000010010 */
[----:B------:R-:W0:Y:S01]  /*0aa0*/  SHFL.BFLY PT, R3, R2, 0x2, 0x1f ;  /* 0x0c401f0002037f89 */ /* 0x000e2200000e0000 */
[----:B------:R-:W-:-:S05]  /*0ab0*/  HADD2.F32 R19, -RZ, R19.H1_H1 ;  /* 0x30000013ff137230 */ /* 0x000fca0000004100 */
[----:B------:R-:W-:-:S05]  /*0ac0*/  FFMA.FTZ R16, R15, R19, R16 ;  /* 0x000000130f107223 */ /* 0x000fca0000010010 */
[----:B------:R-:W1:Y:S01]  /*0ad0*/  SHFL.BFLY PT, R5, R16, 0x2, 0x1f ;  /* 0x0c401f0010057f89 */ /* 0x000e6200000e0000 */
[----:B0-----:R-:W-:-:S05]  /*0ae0*/  FADD.FTZ R4, R2, R3 ;  /* 0x0000000302047221 */ /* 0x001fca0000010000 */
[----:B------:R-:W0:Y:S01]  /*0af0*/  SHFL.BFLY PT, R3, R4, 0x1, 0x1f ;  /* 0x0c201f0004037f89 */ /* 0x000e2200000e0000 */
[----:B-1----:R-:W-:Y:S01]  /*0b00*/  FADD.FTZ R5, R16, R5 ;  /* 0x0000000510057221 */ /* 0x002fe20000010000 */
[----:B------:R-:W-:-:S04]  /*0b10*/  IADD3 R7, R23, R0, RZ ;  /* 0x0000000017077210 */ /* 0x000fc80007ffe0ff */
[----:B------:R-:W1:Y:S01]  /*0b20*/  SHFL.BFLY PT, R6, R5, 0x1, 0x1f ;  /* 0x0c201f0005067f89 */ /* 0x000e6200000e0000 */
[----:B------:R-:W-:Y:S02]  /*0b30*/  SHF.R.S32.HI R8, RZ, 0x1f, R7 ;  /* 0x0000001fff087819 */ /* 0x000fe40000011407 */
[----:B------:R-:W-:-:S04]  /*0b40*/  LEA.HI R7, P1, R22, R7, RZ, 0x1e ;  /* 0x0000000716077211 */ /* 0x000fc8000783f0ff */
[----:B------:R-:W-:Y:S02]  /*0b50*/  IADD3.X R8, RZ, R8, RZ, P1, !PT ;  /* 0x00000008ff087210 */ /* 0x000fe40000ffe4ff */
[----:B------:R-:W-:Y:S01]  /*0b60*/  LEA R2, P1, R7, c[0x0][0x3c8], 0x2 ;  /* 0x0000f20007027a11 */ /* 0x000fe200078210ff */
[----:B0-----:R-:W-:-:S03]  /*0b70*/  FADD.FTZ R0, R4, R3 ;  /* 0x0000000304007221 */ /* 0x001fc60000010000 */
[----:B------:R-:W-:Y:S01]  /*0b80*/  LEA.HI.X R3, R7, c[0x0][0x3cc], R8, 0x2, P1 ;  /* 0x0000f30007037a11 */ /* 0x000fe200008f1408 */
[----:B------:R-:W-:-:S05]  /*0b90*/  FMUL.FTZ R7, R0, c[0x0][0x2d4] ;  /* 0x0000b50000077a20 */ /* 0x000fca0000410000 */
[----:B------:R0:W-:Y:S01]  /*0ba0*/  @!P0 STG.E [R2.64], R7 ;  /* 0x0000000702008986 */ /* 0x0001e2000c101904 */
[----:B-1----:R-:W-:Y:S01]  /*0bb0*/  FADD.FTZ R6, R5, R6 ;  /* 0x0000000605067221 */ /* 0x002fe20000010000 */
[----:B------:R-:W-:Y:S06]  /*0bc0*/  @P0 EXIT ;  /* 0x000000000000094d */ /* 0x000fec0003800000 */
[----:B------:R-:W-:-:S05]  /*0bd0*/  FMUL.FTZ R5, R6, c[0x0][0x2d4] ;  /* 0x0000b50006057a20 */ /* 0x000fca0000410000 */
[----:B------:R-:W-:Y:S01]  /*0be0*/  STG.E [R2.64+0x100], R5 ;  /* 0x0001000502007986 */ /* 0x000fe2000c101904 */
[----:B------:R-:W-:Y:S05]  /*0bf0*/  EXIT ;  /* 0x000000000000794d */ /* 0x000fea0003800000 */
.L_x_404:
        /* <DEDUP_REMOVED lines=16> */
.L_x_697:


//--------------------- .text._ZN5flash25flash_bwd_dot_do_o_kernelILb1E23Flash_bwd_kernel_traitsILi32ELi128ELi128ELi8ELi4ELi4ELi4ELb1ELb0EN7cutlass6half_tE19Flash_kernel_traitsILi32ELi128ELi128ELi8ES3_EEEEvNS_16Flash_bwd_paramsE --------------------------
	.section	.text._ZN5flash25flash_bwd_dot_do_o_kernelILb1E23Flash_bwd_kernel_traitsILi32ELi128ELi128ELi8ELi4ELi4ELi4ELb1ELb0EN7cutlass6half_tE19Flash_kernel_traitsILi32ELi128ELi128ELi8ES3_EEEEvNS_16Flash_bwd_paramsE,"ax",@progbits
	.sectioninfo	@"SHI_REGISTERS=34"
	.align	128
        .global         _ZN5flash25flash_bwd_dot_do_o_kernelILb1E23Flash_bwd_kernel_traitsILi32ELi128ELi128ELi8ELi4ELi4ELi4ELb1ELb0EN7cutlass6half_tE19Flash_kernel_traitsILi32ELi128ELi128ELi8ES3_EEEEvNS_16Flash_bwd_paramsE
        .type           _ZN5flash25flash_bwd_dot_do_o_kernelILb1E23Flash_bwd_kernel_traitsILi32ELi128ELi128ELi8ELi4ELi4ELi4ELb1ELb0EN7cutlass6half_tE19Flash_kernel_traitsILi32ELi128ELi128ELi8ES3_EEEEvNS_16Flash_bwd_paramsE,@function
        .size           _ZN5flash25flash_bwd_dot_do_o_kernelILb1E23Flash_bwd_kernel_traitsILi32ELi128ELi128ELi8ELi4ELi4ELi4ELb1ELb0EN7cutlass6half_tE19Flash_kernel_traitsILi32ELi128ELi128ELi8ES3_EEEEvNS_16Flash_bwd_paramsE,(.L_x_698 - _ZN5flash25flash_bwd_dot_do_o_kernelILb1E23Flash_bwd_kernel_traitsILi32ELi128ELi128ELi8ELi4ELi4ELi4ELb1ELb0EN7cutlass6half_tE19Flash_kernel_traitsILi32ELi128ELi128ELi8ES3_EEEEvNS_16Flash_bwd_paramsE)
        .other          _ZN5flash25flash_bwd_dot_do_o_kernelILb1E23Flash_bwd_kernel_traitsILi32ELi128ELi128ELi8ELi4ELi4ELi4ELb1ELb0EN7cutlass6half_tE19Flash_kernel_traitsILi32ELi128ELi128ELi8ES3_EEEEvNS_16Flash_bwd_paramsE,@"STO_CUDA_ENTRY STV_DEFAULT"
_ZN5flash25flash_bwd_dot_do_o_kernelILb1E23Flash_bwd_kernel_traitsILi32ELi128ELi128ELi8ELi4ELi4ELi4ELb1ELb0EN7cutlass6half_tE19Flash_kernel_traitsILi32ELi128ELi128ELi8ES3_EEEEvNS_16Flash_bwd_paramsE:
.text._ZN5flash25flash_bwd_dot_do_o_kernelILb1E23Flash_bwd_kernel_traitsILi32ELi128ELi128ELi8ELi4ELi4ELi4ELb1ELb0EN7cutlass6half_tE19Flash_kernel_traitsILi32ELi128ELi128ELi8ES3_EEEEvNS_16Flash_bwd_paramsE:
        /* <DEDUP_REMOVED lines=12> */
[----:B--2---:R-:W-:Y:S01]  /*00c0*/  @P0 IADD3 R13, R0, -R11, RZ ;  /* 0x8000000b000d0210 */ /* 0x004fe20007ffe0ff */
[----:B------:R-:W-:-:S05]  /*00d0*/  @!P0 IMAD.MOV.U32 R13, RZ, RZ, c[0x0][0x214] ;  /* 0x00008500ff0d8624 */ /* 0x000fca00078e00ff */
[----:B------:R-:W-:-:S13]  /*00e0*/  ISETP.GT.AND P1, PT, R13, R21, PT ;  /* 0x000000150d00720c */ /* 0x000fda0003f24270 */
[----:B------:R-:W-:Y:S05]  /*00f0*/  @!P1 EXIT ;  /* 0x000000000000994d */ /* 0x000fea0003800000 */
[----:B------:R-:W-:Y:S01]  /*0100*/  ISETP.NE.AND P1, PT, R11, -0x1, PT ;  /* 0xffffffff0b00780c */ /* 0x000fe20003f25270 */
[C---:B------:R-:W-:Y:S01]  /*0110*/  IMAD.WIDE R2, R10.reuse, 0x80, RZ ;  /* 0x000000800a027825 */ /* 0x040fe200078e02ff */
[----:B------:R-:W-:Y:S01]  /*0120*/  MOV R20, c[0x0][0x1c0] ;  /* 0x0000700000147a02 */ /* 0x000fe20000000f00 */
[----:B------:R-:W-:Y:S01]  /*0130*/  ULDC.U8 UR6, c[0x0][0x328] ;  /* 0x0000ca0000067ab9 */ /* 0x000fe20000000000 */
[----:B------:R-:W-:Y:S01]  /*0140*/  SHF.R.S32.HI R14, RZ, 0x1f, R21 ;  /* 0x0000001fff0e7819 */ /* 0x000fe20000011415 */
[----:B------:R-:W-:Y:S01]  /*0150*/  IMAD.WIDE R24, R10, c[0x0][0x224], RZ ;  /* 0x000089000a187a25 */ /* 0x000fe200078e02ff */
[----:B------:R-:W-:Y:S02]  /*0160*/  SEL R0, R2, RZ, P0 ;  /* 0x000000ff02007207 */ /* 0x000fe40000000000 */
[----:B------:R-:W-:Y:S01]  /*0170*/  SEL R5, R3, RZ, P0 ;  /* 0x000000ff03057207 */ /* 0x000fe20000000000 */
[----:B------:R-:W-:-:S04]  /*0180*/  IMAD.WIDE R30, R20, c[0x0][0x22c], RZ ;  /* 0x00008b00141e7a25 */ /* 0x000fc800078e02ff */
[--C-:B------:R-:W-:Y:S01]  /*0190*/  @!P1 SHF.R.S32.HI R4, RZ, 0x1f, R10.reuse ;  /* 0x0000001fff049819 */ /* 0x100fe2000001140a */
[C---:B------:R-:W-:Y:S01]  /*01a0*/  @P1 IMAD.WIDE.U32 R2, R11.reuse, c[0x0][0x1e8], RZ ;  /* 0x00007a000b021a25 */ /* 0x040fe200078e00ff */
[----:B------:R-:W-:Y:S02]  /*01b0*/  @!P1 SHF.R.S32.HI R19, RZ, 0x1f, R10 ;  /* 0x0000001fff139819 */ /* 0x000fe4000001140a */
[----:B------:R-:W-:Y:S01]  /*01c0*/  @P1 MOV R23, R11 ;  /* 0x0000000b00171202 */ /* 0x000fe20000000f00 */
[----:B------:R-:W-:Y:S01]  /*01d0*/  @P1 IMAD R8, R11, c[0x0][0x1ec], R3 ;  /* 0x00007b000b081a24 */ /* 0x000fe200078e0203 */
[----:B------:R-:W-:Y:S01]  /*01e0*/  @P1 MOV R12, R2 ;  /* 0x00000002000c1202 */ /* 0x000fe20000000f00 */
[----:B------:R-:W-:Y:S01]  /*01f0*/  @!P1 IMAD R9, R4, c[0x0][0x368], RZ ;  /* 0x0000da0004099a24 */ /* 0x000fe200078e02ff */
[----:B------:R-:W-:Y:S01]  /*0200*/  SHF.R.S32.HI R3, RZ, 0x1f, R20 ;  /* 0x0000001fff037819 */ /* 0x000fe20000011414 */
[----:B------:R-:W-:Y:S01]  /*0210*/  IMAD R2, R25, c[0x0][0x1c0], RZ ;  /* 0x0000700019027a24 */ /* 0x000fe200078e02ff */
[----:B------:R-:W-:Y:S01]  /*0220*/  @!P1 MOV R23, 0xffffffff ;  /* 0xffffffff00179802 */ /* 0x000fe20000000f00 */
[----:B------:R-:W-:-:S02]  /*0230*/  @!P1 IMAD R19, R19, c[0x0][0x1e0], RZ ;  /* 0x0000780013139a24 */ /* 0x000fc400078e02ff */
[----:B------:R-:W-:-:S04]  /*0240*/  @P1 IMAD.WIDE.U32 R6, R11, c[0x0][0x370], RZ ;  /* 0x0000dc000b061a25 */ /* 0x000fc800078e00ff */
[C---:B------:R-:W-:Y:S01]  /*0250*/  @!P1 IMAD R9, R10.reuse, c[0x0][0x36c], R9 ;  /* 0x0000db000a099a24 */ /* 0x040fe200078e0209 */
[----:B------:R-:W-:Y:S01]  /*0260*/  @P1 MOV R15, R6 ;  /* 0x00000006000f1202 */ /* 0x000fe20000000f00 */
[----:B------:R-:W-:-:S04]  /*0270*/  @!P1 IMAD.WIDE.U32 R16, R10, c[0x0][0x368], RZ ;  /* 0x0000da000a109a25 */ /* 0x000fc800078e00ff */
[----:B------:R-:W-:Y:S01]  /*0280*/  IMAD R27, R24, R3, R2 ;  /* 0x00000003181b7224 */ /* 0x000fe200078e0202 */
[----:B------:R-:W-:Y:S01]  /*0290*/  @!P1 MOV R15, R16 ;  /* 0x00000010000f9202 */ /* 0x000fe20000000f00 */
[----:B------:R-:W-:-:S04]  /*02a0*/  @!P1 IMAD.WIDE.U32 R2, R10, c[0x0][0x1e0], RZ ;  /* 0x000078000a029a25 */ /* 0x000fc800078e00ff */
[----:B------:R-:W-:Y:S01]  /*02b0*/  @!P1 IMAD R19, R10, c[0x0][0x1e4], R19 ;  /* 0x000079000a139a24 */ /* 0x000fe200078e0213 */
[----:B------:R-:W-:Y:S01]  /*02c0*/  @!P1 MOV R12, R2 ;  /* 0x00000002000c9202 */ /* 0x000fe20000000f00 */
[----:B------:R-:W-:Y:S02]  /*02d0*/  @P1 IMAD R7, R11, c[0x0][0x374], R7 ;  /* 0x0000dd000b071a24 */ /* 0x000fe400078e0207 */
[----:B------:R-:W-:Y:S01]  /*02e0*/  @!P1 IMAD.IADD R7, R17, 0x1, R9 ;  /* 0x0000000111079824 */ /* 0x000fe200078e0209 */
[----:B------:R-:W-:Y:S01]  /*02f0*/  @!P1 IADD3 R8, R3, R19, RZ ;  /* 0x0000001303089210 */ /* 0x000fe20007ffe0ff */
[----:B------:R-:W0:Y:S01]  /*0300*/  S2R R9, SR_CTAID.Z ;  /* 0x0000000000097919 */ /* 0x000e220000002700 */
[----:B------:R-:W-:Y:S01]  /*0310*/  IMAD.WIDE.U32 R24, R24, c[0x0][0x1c0], RZ ;  /* 0x0000700018187a25 */ /* 0x000fe200078e00ff */
[----:B------:R-:W-:Y:S02]  /*0320*/  MOV R3, c[0x0][0x22c] ;  /* 0x00008b0000037a02 */ /* 0x000fe40000000f00 */
[----:B------:R-:W-:Y:S01]  /*0330*/  IADD3 R19, P0, R21, R0, RZ ;  /* 0x0000000015137210 */ /* 0x000fe20007f1e0ff */
[----:B------:R-:W-:Y:S01]  /*0340*/  IMAD.MOV.U32 R17, RZ, RZ, RZ ;  /* 0x000000ffff117224 */ /* 0x000fe200078e00ff */
[----:B------:R-:W-:Y:S01]  /*0350*/  IADD3 R2, R25, R27, RZ ;  /* 0x0000001b19027210 */ /* 0x000fe20007ffe0ff */
[----:B------:R-:W-:Y:S01]  /*0360*/  IMAD R4, R31, R23, RZ ;  /* 0x000000171f047224 */ /* 0x000fe200078e02ff */
[----:B------:R-:W-:-:S02]  /*0370*/  SHF.R.S32.HI R25, RZ, 0x1f, R3 ;  /* 0x0000001fff197819 */ /* 0x000fc40000011403 */
[----:B------:R-:W1:Y:S01]  /*0380*/  S2R R3, SR_TID.X ;  /* 0x0000000000037919 */ /* 0x000e620000002100 */
[----:B------:R-:W-:Y:S01]  /*0390*/  IADD3.X R5, R14, R5, RZ, P0, !PT ;  /* 0x000000050e057210 */ /* 0x000fe200007fe4ff */
[----:B------:R-:W-:Y:S01]  /*03a0*/  IMAD R2, R2, c[0x0][0x22c], RZ ;  /* 0x00008b0002027a24 */ /* 0x000fe200078e02ff */
[----:B------:R-:W-:Y:S01]  /*03b0*/  ISETP.NE.AND P0, PT, RZ, UR6, PT ;  /* 0x00000006ff007c0c */ /* 0x000fe2000bf05270 */
[C---:B------:R-:W-:Y:S02]  /*03c0*/  IMAD R17, R30.reuse, R17, R4 ;  /* 0x000000111e117224 */ /* 0x040fe400078e0204 */
[----:B------:R-:W-:Y:S02]  /*03d0*/  IMAD R6, R5, R30, RZ ;  /* 0x0000001e05067224 */ /* 0x000fe400078e02ff */
[----:B------:R-:W-:Y:S02]  /*03e0*/  IMAD R27, R25, R24, R2 ;  /* 0x00000018191b7224 */ /* 0x000fe400078e0202 */
[----:B------:R-:W-:-:S04]  /*03f0*/  IMAD.WIDE.U32 R4, R30, R23, RZ ;  /* 0x000000171e047225 */ /* 0x000fc800078e00ff */
[----:B------:R-:W-:-:S04]  /*0400*/  IMAD.WIDE.U32 R24, R24, c[0x0][0x22c], RZ ;  /* 0x00008b0018187a25 */ /* 0x000fc800078e00ff */
[----:B------:R-:W-:Y:S01]  /*0410*/  IMAD R23, R31, R19, R6 ;  /* 0x000000131f177224 */ /* 0x000fe200078e0206 */
[----:B------:R-:W-:Y:S01]  /*0420*/  IADD3 R0, R25, R27, RZ ;  /* 0x0000001b19007210 */ /* 0x000fe20007ffe0ff */
[----:B0-----:R-:W-:Y:S01]  /*0430*/  IMAD R2, R9, c[0x0][0x22c], RZ ;  /* 0x00008b0009027a24 */ /* 0x001fe200078e02ff */
[----:B------:R-:W-:Y:S01]  /*0440*/  SEL R24, R24, R4, !P1 ;  /* 0x0000000418187207 */ /* 0x000fe20004800000 */
[----:B------:R-:W-:Y:S01]  /*0450*/  IMAD.WIDE.U32 R30, R19, R30, RZ ;  /* 0x0000001e131e7225 */ /* 0x000fe200078e00ff */
[----:B------:R-:W-:Y:S02]  /*0460*/  SHF.R.S32.HI R6, RZ, 0x1f, R9 ;  /* 0x0000001fff067819 */ /* 0x000fe40000011409 */
[----:B------:R-:W-:Y:S01]  /*0470*/  SHF.R.S32.HI R25, RZ, 0x1f, R2 ;  /* 0x0000001fff197819 */ /* 0x000fe20000011402 */
[----:B------:R-:W-:Y:S01]  /*0480*/  @P1 IMAD.IADD R0, R5, 0x1, R17 ;  /* 0x0000000105001824 */ /* 0x000fe200078e0211 */
[----:B------:R-:W-:Y:S01]  /*0490*/  IADD3 R26, R31, R23, RZ ;  /* 0x000000171f1a7210 */ /* 0x000fe20007ffe0ff */
[----:B------:R-:W-:Y:S05]  /*04a0*/  @!P0 BRA `(.L_x_405) ;  /* 0x0000007000008947 */ /* 0x000fea0003800000 */
[----:B-1----:R-:W-:Y:S01]  /*04b0*/  HFMA2.MMA R4, -RZ, RZ, 0, 7.62939453125e-06 ;  /* 0x00000080ff047435 */ /* 0x002fe200000001ff */
[----:B------:R-:W-:Y:S01]  /*04c0*/  @!P1 IMAD R11, R10, c[0x0][0x224], RZ ;  /* 0x000089000a0b9a24 */ /* 0x000fe200078e02ff */
[----:B------:R-:W-:-:S04]  /*04d0*/  MOV R5, c[0x0][0x210] ;  /* 0x0000840000057a02 */ /* 0x000fc80000000f00 */
[----:B------:R-:W-:-:S04]  /*04e0*/  LEA R10, R10, R11, 0x7 ;  /* 0x0000000b0a0a7211 */ /* 0x000fc800078e38ff */
[----:B------:R-:W-:-:S04]  /*04f0*/  IMAD R4, R4, R5, c[0x0][0x234] ;  /* 0x00008d0004047624 */ /* 0x000fc800078e0205 */
[----:B------:R-:W-:Y:S01]  /*0500*/  IMAD R27, R4, R9, R10 ;  /* 0x00000009041b7224 */ /* 0x000fe200078e020a */
[----:B------:R-:W-:Y:S05]  /*0510*/  BRA `(.L_x_406) ;  /* 0x0000002000007947 */ /* 0x000fea0003800000 */
.L_x_405:
[----:B-1----:R-:W-:-:S04]  /*0520*/  IMAD R10, R10, c[0x0][0x1c0], R9 ;  /* 0x000070000a0a7a24 */ /* 0x002fc800078e0209 */
[----:B------:R-:W-:Y:S02]  /*0530*/  IMAD R27, R10, c[0x0][0x224], RZ ;  /* 0x000089000a1b7a24 */ /* 0x000fe400078e02ff */
.L_x_406:
[----:B------:R-:W-:Y:S01]  /*0540*/  SHF.R.S32.HI R28, RZ, 0x1f, R3 ;  /* 0x0000001fff1c7819 */ /* 0x000fe20000011403 */
[----:B------:R-:W-:-:S03]  /*0550*/  IMAD R18, R14, c[0x0][0x370], RZ ;  /* 0x0000dc000e127a24 */ /* 0x000fc600078e02ff */
[----:B------:R-:W-:Y:S01]  /*0560*/  LEA.HI R16, R28, R3, RZ, 0x2 ;  /* 0x000000031c107211 */ /* 0x000fe200078f10ff */
[----:B------:R-:W-:-:S03]  /*0570*/  IMAD R18, R21, c[0x0][0x374], R18 ;  /* 0x0000dd0015127a24 */ /* 0x000fc600078e0212 */
[----:B------:R-:W-:-:S05]  /*0580*/  LOP3.LUT R4, R16, 0x1ffffffc, RZ, 0xc0, !PT ;  /* 0x1ffffffc10047812 */ /* 0x000fca00078ec0ff */
[----:B------:R-:W-:-:S05]  /*0590*/  IMAD.IADD R4, R3, 0x1, -R4 ;  /* 0x0000000103047824 */ /* 0x000fca00078e0a04 */
[----:B------:R-:W-:-:S04]  /*05a0*/  SHF.L.U32 R4, R4, 0x3, RZ ;  /* 0x0000000304047819 */ /* 0x000fc800000006ff */
[----:B------:R-:W-:Y:S02]  /*05b0*/  SHF.R.S32.HI R5, RZ, 0x1f, R4 ;  /* 0x0000001fff057819 */ /* 0x000fe40000011404 */
[----:B------:R-:W-:-:S03]  /*05c0*/  ISETP.GE.AND P0, PT, R4, c[0x0][0x220], PT ;  /* 0x0000880004007a0c */ /* 0x000fc60003f06270 */
[----:B------:R-:W-:-:S04]  /*05d0*/  IMAD.WIDE.U32 R10, R21, c[0x0][0x370], R4 ;  /* 0x0000dc00150a7a25 */ /* 0x000fc800078e0004 */
[----:B------:R-:W-:Y:S01]  /*05e0*/  IMAD.WIDE.U32 R4, R21, c[0x0][0x1e8], R4 ;  /* 0x00007a0015047a25 */ /* 0x000fe200078e0004 */
[----:B------:R-:W-:-:S04]  /*05f0*/  IADD3 R10, P1, R15, R10, RZ ;  /* 0x0000000a0f0a7210 */ /* 0x000fc80007f3e0ff */
[----:B------:R-:W-:Y:S02]  /*0600*/  IADD3.X R11, R7, R11, R18, P1, !PT ;  /* 0x0000000b070b7210 */ /* 0x000fe40000ffe412 */
[----:B------:R-:W-:Y:S02]  /*0610*/  IADD3 R7, -R21, R13, RZ ;  /* 0x0000000d15077210 */ /* 0x000fe40007ffe1ff */
[----:B------:R-:W-:Y:S01]  /*0620*/  SHF.R.S32.HI R13, RZ, 0x2, R16 ;  /* 0x00000002ff0d7819 */ /* 0x000fe20000011410 */
[----:B------:R-:W-:Y:S01]  /*0630*/  IMAD R16, R14, c[0x0][0x1e8], RZ ;  /* 0x00007a000e107a24 */ /* 0x000fe200078e02ff */
[----:B------:R-:W-:Y:S01]  /*0640*/  IADD3 R4, P2, R12, R4, RZ ;  /* 0x000000040c047210 */ /* 0x000fe20007f5e0ff */
[----:B------:R-:W-:Y:S01]  /*0650*/  IMAD R14, R6, c[0x0][0x378], RZ ;  /* 0x0000de00060e7a24 */ /* 0x000fe200078e02ff */
[----:B------:R-:W-:Y:S01]  /*0660*/  ISETP.LT.AND P1, PT, R13, R7, !P0 ;  /* 0x000000070d00720c */ /* 0x000fe20004721270 */
[----:B------:R-:W-:Y:S02]  /*0670*/  IMAD R17, R21, c[0x0][0x1ec], R16 ;  /* 0x00007b0015117a24 */ /* 0x000fe400078e0210 */
[C---:B------:R-:W-:Y:S01]  /*0680*/  IMAD R15, R9.reuse, c[0x0][0x37c], R14 ;  /* 0x0000df00090f7a24 */ /* 0x040fe200078e020e */
[----:B------:R-:W-:Y:S01]  /*0690*/  SHF.R.S32.HI R14, RZ, 0x1f, R13 ;  /* 0x0000001fff0e7819 */ /* 0x000fe2000001140d */
[----:B------:R-:W-:Y:S01]  /*06a0*/  IMAD.WIDE.U32 R10, R9, c[0x0][0x378], R10 ;  /* 0x0000de00090a7a25 */ /* 0x000fe200078e000a */
[----:B------:R-:W-:-:S02]  /*06b0*/  IADD3.X R5, R8, R5, R17, P2, !PT ;  /* 0x0000000508057210 */ /* 0x000fc400017fe411 */
[----:B------:R-:W-:Y:S02]  /*06c0*/  IADD3 R8, R13, 0x40, RZ ;  /* 0x000000400d087810 */ /* 0x000fe40007ffe0ff */
[----:B------:R-:W-:Y:S01]  /*06d0*/  IADD3 R11, R11, R15, RZ ;  /* 0x0000000f0b0b7210 */ /* 0x000fe20007ffe0ff */
[----:B------:R-:W-:Y:S01]  /*06e0*/  IMAD.WIDE.U32 R4, R9, c[0x0][0x1f0], R4 ;  /* 0x00007c0009047a25 */ /* 0x000fe200078e0004 */
[----:B------:R-:W-:-:S03]  /*06f0*/  ISETP.LT.AND P0, PT, R8, R7, !P0 ;  /* 0x000000070800720c */ /* 0x000fc60004701270 */
[----:B------:R-:W-:Y:S02]  /*0700*/  @P1 IMAD R12, R14, c[0x0][0x370], RZ ;  /* 0x0000dc000e0c1a24 */ /* 0x000fe400078e02ff */
[----:B------:R-:W-:Y:S02]  /*0710*/  IMAD R8, R6, c[0x0][0x1f0], RZ ;  /* 0x00007c0006087a24 */ /* 0x000fe400078e02ff */
[C---:B------:R-:W-:Y:S02]  /*0720*/  @P1 IMAD R17, R13.reuse, c[0x0][0x374], R12 ;  /* 0x0000dd000d111a24 */ /* 0x040fe400078e020c */
[----:B------:R-:W-:-:S04]  /*0730*/  @P1 IMAD.WIDE.U32 R6, R13, c[0x0][0x370], R10 ;  /* 0x0000dc000d061a25 */ /* 0x000fc800078e000a */
[----:B------:R-:W-:Y:S01]  /*0740*/  IMAD R15, R9, c[0x0][0x1f4], R8 ;  /* 0x00007d00090f7a24 */ /* 0x000fe200078e0208 */
[----:B------:R-:W-:Y:S02]  /*0750*/  @P1 IADD3 R7, R7, R17, RZ ;  /* 0x0000001107071210 */ /* 0x000fe40007ffe0ff */
[----:B------:R-:W-:-:S04]  /*0760*/  @P1 LEA R8, P2, R6, c[0x0][0x330], 0x1 ;  /* 0x0000cc0006081a11 */ /* 0x000fc800078408ff */
[----:B------:R-:W-:Y:S02]  /*0770*/  @P1 LEA.HI.X R9, R6, c[0x0][0x334], R7, 0x1, P2 ;  /* 0x0000cd0006091a11 */ /* 0x000fe400010f0c07 */
[----:B------:R-:W-:Y:S02]  /*0780*/  @P0 IADD3 R16, P2, R13, 0x40, RZ ;  /* 0x000000400d100810 */ /* 0x000fe40007f5e0ff */
[----:B------:R-:W-:Y:S02]  /*0790*/  IADD3 R7, R5, R15, RZ ;  /* 0x0000000f05077210 */ /* 0x000fe40007ffe0ff */
[----:B------:R-:W-:Y:S01]  /*07a0*/  @P1 MOV R6, R4 ;  /* 0x0000000400061202 */ /* 0x000fe20000000f00 */
[----:B------:R-:W-:Y:S01]  /*07b0*/  @P0 IMAD.X R12, RZ, RZ, R14, P2 ;  /* 0x000000ffff0c0224 */ /* 0x000fe200010e060e */
[----:B------:R-:W-:Y:S01]  /*07c0*/  @P0 IADD3 R15, P2, R13, 0x40, RZ ;  /* 0x000000400d0f0810 */ /* 0x000fe20007f5e0ff */
[----:B------:R-:W-:Y:S01]  /*07d0*/  @P0 IMAD.WIDE.U32 R10, R16, c[0x0][0x370], R10 ;  /* 0x0000dc00100a0a25 */ /* 0x000fe200078e000a */
[----:B------:R-:W-:-:S03]  /*07e0*/  @P0 MOV R5, R7 ;  /* 0x0000000700050202 */ /* 0x000fc60000000f00 */
[----:B------:R-:W-:Y:S02]  /*07f0*/  @P0 IMAD R17, R12, c[0x0][0x370], RZ ;  /* 0x0000dc000c110a24 */ /* 0x000fe400078e02ff */
[----:B------:R-:W-:-:S04]  /*0800*/  @P1 IMAD.WIDE.U32 R6, R13, c[0x0][0x1e8], R6 ;  /* 0x00007a000d061a25 */ /* 0x000fc800078e0006 */
[----:B------:R-:W-:Y:S01]  /*0810*/  @P0 IMAD R12, R16, c[0x0][0x374], R17 ;  /* 0x0000dd00100c0a24 */ /* 0x000fe200078e0211 */
[----:B------:R-:W-:Y:S01]  /*0820*/  @P0 IADD3.X R16, RZ, R14, RZ, P2, !PT ;  /* 0x0000000eff100210 */ /* 0x000fe200017fe4ff */
[----:B------:R-:W-:Y:S02]  /*0830*/  @P1 IMAD R14, R14, c[0x0][0x1e8], RZ ;  /* 0x00007a000e0e1a24 */ /* 0x000fe400078e02ff */
[----:B------:R-:W-:Y:S01]  /*0840*/  @P0 IMAD.WIDE.U32 R4, R15, c[0x0][0x1e8], R4 ;  /* 0x00007a000f040a25 */ /* 0x000fe200078e0004 */
[----:B------:R-:W-:-:S03]  /*0850*/  @P0 IADD3 R11, R11, R12, RZ ;  /* 0x0000000c0b0b0210 */ /* 0x000fc60007ffe0ff */
[----:B------:R-:W-:Y:S01]  /*0860*/  @P0 IMAD R16, R16, c[0x0][0x1e8], RZ ;  /* 0x00007a0010100a24 */ /* 0x000fe200078e02ff */
[----:B------:R-:W-:Y:S01]  /*0870*/  @P0 LEA R22, P3, R4, c[0x0][0x1d0], 0x1 ;  /* 0x0000740004160a11 */ /* 0x000fe200078608ff */
[----:B------:R-:W-:Y:S02]  /*0880*/  @P1 IMAD R14, R13, c[0x0][0x1ec], R14 ;  /* 0x00007b000d0e1a24 */ /* 0x000fe400078e020e */
[----:B------:R-:W-:Y:S01]  /*0890*/  @P0 IMAD R13, R15, c[0x0][0x1ec], R16 ;  /* 0x00007b000f0d0a24 */ /* 0x000fe200078e0210 */
[C---:B------:R-:W-:Y:S02]  /*08a0*/  @P0 LEA R16, P2, R10.reuse, c[0x0][0x330], 0x1 ;  /* 0x0000cc000a100a11 */ /* 0x040fe400078408ff */
[----:B------:R-:W-:Y:S01]  /*08b0*/  @P1 IADD3 R7, R7, R14, RZ ;  /* 0x0000000e07071210 */ /* 0x000fe20007ffe0ff */
[----:B------:R-:W-:Y:S01]  /*08c0*/  @P0 IMAD.IADD R5, R5, 0x1, R13 ;  /* 0x0000000105050824 */ /* 0x000fe200078e020d */
[----:B------:R-:W-:Y:S02]  /*08d0*/  @P0 LEA.HI.X R17, R10, c[0x0][0x334], R11, 0x1, P2 ;  /* 0x0000cd000a110a11 */ /* 0x000fe400010f0c0b */
[----:B------:R-:W-:-:S02]  /*08e0*/  @P1 LEA R12, P2, R6, c[0x0][0x1d0], 0x1 ;  /* 0x00007400060c1a11 */ /* 0x000fc400078408ff */
[----:B------:R-:W-:Y:S02]  /*08f0*/  @P0 LEA.HI.X R23, R4, c[0x0][0x1d4], R5, 0x1, P3 ;  /* 0x0000750004170a11 */ /* 0x000fe400018f0c05 */
[----:B------:R-:W-:Y:S01]  /*0900*/  @P1 LEA.HI.X R13, R6, c[0x0][0x1d4], R7, 0x1, P2 ;  /* 0x00007500060d1a11 */ /* 0x000fe200010f0c07 */
[----:B------:R-:W-:Y:S01]  /*0910*/  CS2R R4, SRZ ;  /* 0x0000000000047805 */ /* 0x000fe2000001ff00 */
[----:B------:R-:W-:Y:S01]  /*0920*/  CS2R R6, SRZ ;  /* 0x0000000000067805 */ /* 0x000fe2000001ff00 */
[----:B------:R-:W-:-:S05]  /*0930*/  CS2R R10, SRZ ;  /* 0x00000000000a7805 */ /* 0x000fca000001ff00 */
[----:B------:R0:W2:Y:S02]  /*0940*/  @P1 LDG.E.128 R4, [R8.64] ;  /* 0x0000000408041981 */ /* 0x0000a4000c1e1d00 */
[----:B0-----:R-:W-:-:S06]  /*0950*/  CS2R R8, SRZ ;  /* 0x0000000000087805 */ /* 0x001fcc000001ff00 */
[----:B------:R0:W3:Y:S01]  /*0960*/  @P1 LDG.E.128 R8, [R12.64] ;  /* 0x000000040c081981 */ /* 0x0000e2000c1e1d00 */
[----:B------:R-:W-:Y:S01]  /*0970*/  CS2R R18, SRZ ;  /* 0x0000000000127805 */ /* 0x000fe2000001ff00 */
[----:B0-----:R-:W-:Y:S01]  /*0980*/  CS2R R12, SRZ ;  /* 0x00000000000c7805 */ /* 0x001fe2000001ff00 */
[--C-:B--2---:R-:W-:Y:S02]  /*0990*/  HADD2.F32 R14, -RZ, R4.reuse.H1_H1 ;  /* 0x30000004ff0e7230 */ /* 0x104fe40000004100 */
[----:B------:R-:W-:Y:S02]  /*09a0*/  HADD2.F32 R4, -RZ, R4.H0_H0 ;  /* 0x20000004ff047230 */ /* 0x000fe40000004100 */
[----:B---3--:R-:W-:-:S05]  /*09b0*/  HADD2.F32 R15, -RZ, R8.H1_H1 ;  /* 0x30000008ff0f7230 */ /* 0x008fca0000004100 */
[----:B------:R-:W-:Y:S01]  /*09c0*/  FMUL.FTZ R14, R14, R15 ;  /* 0x0000000f0e0e7220 */ /* 0x000fe20000410000 */
[----:B------:R-:W-:-:S05]  /*09d0*/  HADD2.F32 R15, -RZ, R8.H0_H0 ;  /* 0x20000008ff0f7230 */ /* 0x000fca0000004100 */
[----:B------:R-:W-:Y:S01]  /*09e0*/  FFMA.FTZ R14, R4, R15, R14 ;  /* 0x0000000f040e7223 */ /* 0x000fe2000001000e */
[----:B------:R-:W-:Y:S02]  /*09f0*/  HADD2.F32 R4, -RZ, R5.H0_H0 ;  /* 0x20000005ff047230 */ /* 0x000fe40000004100 */
[----:B------:R-:W-:Y:S02]  /*0a00*/  HADD2.F32 R15, -RZ, R9.H0_H0 ;  /* 0x20000009ff0f7230 */ /* 0x000fe40000004100 */
[----:B------:R-:W-:-:S03]  /*0a10*/  HADD2.F32 R5, -RZ, R5.H1_H1 ;  /* 0x30000005ff057230 */ /* 0x000fc60000004100 */
[----:B------:R-:W-:Y:S01]  /*0a20*/  FFMA.FTZ R14, R4, R15, R14 ;  /* 0x0000000f040e7223 */ /* 0x000fe2000001000e */
[----:B------:R-:W-:Y:S02]  /*0a30*/  HADD2.F32 R4, -RZ, R9.H1_H1 ;  /* 0x30000009ff047230 */ /* 0x000fe40000004100 */
[----:B------:R-:W-:-:S03]  /*0a40*/  HADD2.F32 R9, -RZ, R10.H1_H1 ;  /* 0x3000000aff097230 */ /* 0x000fc60000004100 */
[----:B------:R-:W-:Y:S01]  /*0a50*/  FFMA.FTZ R14, R5, R4, R14 ;  /* 0x00000004050e7223 */ /* 0x000fe2000001000e */
[----:B------:R-:W-:Y:S02]  /*0a60*/  HADD2.F32 R4, -RZ, R6.H0_H0 ;  /* 0x20000006ff047230 */ /* 0x000fe40000004100 */
[----:B------:R-:W-:Y:S02]  /*0a70*/  HADD2.F32 R5, -RZ, R10.H0_H0 ;  /* 0x2000000aff057230 */ /* 0x000fe40000004100 */
[----:B------:R-:W-:-:S03]  /*0a80*/  HADD2.F32 R6, -RZ, R6.H1_H1 ;  /* 0x30000006ff067230 */ /* 0x000fc60000004100 */
[----:B------:R-:W-:Y:S01]  /*0a90*/  FFMA.FTZ R4, R4, R5, R14 ;  /* 0x0000000504047223 */ /* 0x000fe2000001000e */
[----:B------:R-:W-:Y:S01]  /*0aa0*/  HADD2.F32 R5, -RZ, R11.H0_H0 ;  /* 0x2000000bff057230 */ /* 0x000fe20000004100 */
[----:B------:R-:W-:Y:S02]  /*0ab0*/  CS2R R14, SRZ ;  /* 0x00000000000e7805 */ /* 0x000fe4000001ff00 */
[----:B------:R-:W-:Y:S01]  /*0ac0*/  FFMA.FTZ R6, R6, R9, R4 ;  /* 0x0000000906067223 */ /* 0x000fe20000010004 */
[----:B------:R-:W-:-:S03]  /*0ad0*/  HADD2.F32 R4, -RZ, R7.H0_H0 ;  /* 0x20000007ff047230 */ /* 0x000fc60000004100 */
[----:B------:R0:W2:Y:S02]  /*0ae0*/  @P0 LDG.E.128 R12, [R16.64] ;  /* 0x00000004100c0981 */ /* 0x0000a4000c1e1d00 */
[----:B------:R-:W-:Y:S01]  /*0af0*/  FFMA.FTZ R4, R4, R5, R6 ;  /* 0x0000000504047223 */ /* 0x000fe20000010006 */
[----:B0-----:R-:W-:-:S06]  /*0b00*/  CS2R R16, SRZ ;  /* 0x0000000000107805 */ /* 0x001fcc000001ff00 */
[----:B------:R-:W3:Y:S01]  /*0b10*/  @P0 LDG.E.128 R16, [R22.64] ;  /* 0x0000000416100981 */ /* 0x000ee2000c1e1d00 */
[----:B------:R-:W-:Y:S01]  /*0b20*/  HADD2.F32 R7, -RZ, R7.H1_H1 ;  /* 0x30000007ff077230 */ /* 0x000fe20000004100 */
[----:B------:R-:W-:Y:S01]  /*0b30*/  LEA.HI R28, R28, R3, RZ, 0x3 ;  /* 0x000000031c1c7211 */ /* 0x000fe200078f18ff */
[----:B------:R-:W-:Y:S01]  /*0b40*/  HADD2.F32 R11, -RZ, R11.H1_H1 ;  /* 0x3000000bff0b7230 */ /* 0x000fe20000004100 */
[----:B------:R-:W-:Y:S01]  /*0b50*/  IADD3 R24, P0, P1, R30, R24, R2 ;  /* 0x000000181e187210 */ /* 0x000fe2000791e002 */
[----:B------:R-:W-:Y:S01]  /*0b60*/  IMAD R20, R20, c[0x0][0x22c], RZ ;  /* 0x00008b0014147a24 */ /* 0x000fe200078e02ff */
[----:B------:R-:W-:Y:S02]  /*0b70*/  LOP3.LUT R2, R28, 0x3ffffff8, RZ, 0xc0, !PT ;  /* 0x3ffffff81c027812 */ /* 0x000fe400078ec0ff */
[----:B------:R-:W-:Y:S01]  /*0b80*/  FFMA.FTZ R4, R7, R11, R4 ;  /* 0x0000000b07047223 */ /* 0x000fe20000010004 */
[----:B------:R-:W-:Y:S02]  /*0b90*/  SHF.R.S32.HI R28, RZ, 0x3, R28 ;  /* 0x00000003ff1c7819 */ /* 0x000fe4000001141c */
[----:B------:R-:W-:-:S02]  /*0ba0*/  IADD3 R2, -R2, R3, RZ ;  /* 0x0000000302027210 */ /* 0x000fc40007ffe1ff */
[----:B------:R-:W-:Y:S01]  /*0bb0*/  IADD3.X R0, R26, R0, R25, P0, P1 ;  /* 0x000000001a007210 */ /* 0x000fe200007e2419 */
[--C-:B--2---:R-:W-:Y:S02]  /*0bc0*/  HADD2.F32 R5, -RZ, R12.reuse.H1_H1 ;  /* 0x3000000cff057230 */ /* 0x104fe40000004100 */
[----:B------:R-:W-:Y:S02]  /*0bd0*/  HADD2.F32 R12, -RZ, R12.H0_H0 ;  /* 0x2000000cff0c7230 */ /* 0x000fe40000004100 */
[----:B------:R-:W-:Y:S02]  /*0be0*/  HADD2.F32 R8, -RZ, R13.H1_H1 ;  /* 0x3000000dff087230 */ /* 0x000fe40000004100 */
[--C-:B---3--:R-:W-:Y:S02]  /*0bf0*/  HADD2.F32 R6, -RZ, R16.reuse.H1_H1 ;  /* 0x30000010ff067230 */ /* 0x108fe40000004100 */
[----:B------:R-:W-:Y:S02]  /*0c00*/  HADD2.F32 R16, -RZ, R16.H0_H0 ;  /* 0x20000010ff107230 */ /* 0x000fe40000004100 */
[----:B------:R-:W-:Y:S01]  /*0c10*/  HADD2.F32 R9, -RZ, R17.H0_H0 ;  /* 0x20000011ff097230 */ /* 0x000fe20000004100 */
[----:B------:R-:W-:Y:S01]  /*0c20*/  FMUL.FTZ R5, R5, R6 ;  /* 0x0000000605057220 */ /* 0x000fe20000410000 */
[----:B------:R-:W-:-:S02]  /*0c30*/  HADD2.F32 R6, -RZ, R13.H0_H0 ;  /* 0x2000000dff067230 */ /* 0x000fc40000004100 */
[----:B------:R-:W-:Y:S01]  /*0c40*/  HADD2.F32 R17, -RZ, R17.H1_H1 ;  /* 0x30000011ff117230 */ /* 0x000fe20000004100 */
[----:B------:R-:W-:-:S04]  /*0c50*/  FFMA.FTZ R5, R12, R16, R5 ;  /* 0x000000100c057223 */ /* 0x000fc80000010005 */
[----:B------:R-:W-:Y:S01]  /*0c60*/  FFMA.FTZ R5, R6, R9, R5 ;  /* 0x0000000906057223 */ /* 0x000fe20000010005 */
[----:B------:R-:W-:Y:S02]  /*0c70*/  HADD2.F32 R6, -RZ, R14.H0_H0 ;  /* 0x2000000eff067230 */ /* 0x000fe40000004100 */
[----:B------:R-:W-:Y:S01]  /*0c80*/  HADD2.F32 R9, -RZ, R18.H0_H0 ;  /* 0x20000012ff097230 */ /* 0x000fe20000004100 */
[----:B------:R-:W-:Y:S01]  /*0c90*/  FFMA.FTZ R5, R8, R17, R5 ;  /* 0x0000001108057223 */ /* 0x000fe20000010005 */
[----:B------:R-:W-:Y:S02]  /*0ca0*/  HADD2.F32 R14, -RZ, R14.H1_H1 ;  /* 0x3000000eff0e7230 */ /* 0x000fe40000004100 */
[----:B------:R-:W-:Y:S01]  /*0cb0*/  HADD2.F32 R18, -RZ, R18.H1_H1 ;  /* 0x30000012ff127230 */ /* 0x000fe20000004100 */
[----:B------:R-:W-:Y:S01]  /*0cc0*/  FFMA.FTZ R5, R6, R9, R5 ;  /* 0x0000000906057223 */ /* 0x000fe20000010005 */
[----:B------:R-:W-:Y:S02]  /*0cd0*/  HADD2.F32 R6, -RZ, R15.H0_H0 ;  /* 0x2000000fff067230 */ /* 0x000fe40000004100 */
[----:B------:R-:W-:Y:S01]  /*0ce0*/  HADD2.F32 R9, -RZ, R19.H0_H0 ;  /* 0x20000013ff097230 */ /* 0x000fe20000004100 */
[----:B------:R-:W-:Y:S01]  /*0cf0*/  FFMA.FTZ R5, R14, R18, R5 ;  /* 0x000000120e057223 */ /* 0x000fe20000010005 */
[----:B------:R-:W-:-:S02]  /*0d00*/  HADD2.F32 R8, -RZ, R15.H1_H1 ;  /* 0x3000000fff087230 */ /* 0x000fc40000004100 */
[----:B------:R-:W-:Y:S01]  /*0d10*/  HADD2.F32 R19, -RZ, R19.H1_H1 ;  /* 0x30000013ff137230 */ /* 0x000fe20000004100 */
[----:B------:R-:W-:Y:S01]  /*0d20*/  FFMA.FTZ R5, R6, R9, R5 ;  /* 0x0000000906057223 */ /* 0x000fe20000010005 */
[----:B------:R-:W-:-:S03]  /*0d30*/  SHF.L.U32 R9, R20, 0x3, RZ ;  /* 0x0000000314097819 */ /* 0x000fc600000006ff */
[----:B------:R-:W-:Y:S02]  /*0d40*/  FFMA.FTZ R8, R8, R19, R5 ;  /* 0x0000001308087223 */ /* 0x000fe40000010005 */
[----:B------:R-:W0:Y:S04]  /*0d50*/  SHFL.BFLY PT, R5, R4, 0x2, 0x1f ;  /* 0x0c401f0004057f89 */ /* 0x000e2800000e0000 */
[----:B------:R-:W1:Y:S01]  /*0d60*/  SHFL.BFLY PT, R7, R8, 0x2, 0x1f ;  /* 0x0c401f0008077f89 */ /* 0x000e6200000e0000 */
[----:B0-----:R-:W-:Y:S01]  /*0d70*/  FADD.FTZ R6, R4, R5 ;  /* 0x0000000504067221 */ /* 0x001fe20000010000 */
[----:B------:R-:W-:Y:S01]  /*0d80*/  SHF.L.U32 R5, R2, 0x2, RZ ;  /* 0x0000000202057819 */ /* 0x000fe200000006ff */
[----:B-1----:R-:W-:-:S03]  /*0d90*/  FADD.FTZ R7, R8, R7 ;  /* 0x0000000708077221 */ /* 0x002fc60000010000 */
[----:B------:R-:W0:Y:S01]  /*0da0*/  SHFL.BFLY PT, R11, R6, 0x1, 0x1f ;  /* 0x0c201f00060b7f89 */ /* 0x000e2200000e0000 */
[----:B------:R-:W-:Y:S01]  /*0db0*/  IMAD R5, R28, R20, R5 ;  /* 0x000000141c057224 */ /* 0x000fe200078e0205 */
[----:B------:R-:W-:Y:S02]  /*0dc0*/  IADD3 R8, R21, R27, RZ ;  /* 0x0000001b15087210 */ /* 0x000fe40007ffe0ff */
[----:B------:R-:W1:Y:S02]  /*0dd0*/  SHFL.BFLY PT, R10, R7, 0x1, 0x1f ;  /* 0x0c201f00070a7f89 */ /* 0x000e6400000e0000 */
[C---:B------:R-:W-:Y:S02]  /*0de0*/  IADD3 R2, P0, R5.reuse, R24, RZ ;  /* 0x0000001805027210 */ /* 0x040fe40007f1e0ff */
[----:B------:R-:W-:Y:S02]  /*0df0*/  SHF.R.S32.HI R12, RZ, 0x1f, R8 ;  /* 0x0000001fff0c7819 */ /* 0x000fe40000011408 */
[----:B------:R-:W-:-:S02]  /*0e00*/  LEA.HI.X.SX32 R5, R5, R0, 0x1, P0 ;  /* 0x0000000005057211 */ /* 0x000fc400000f0eff */
[C---:B------:R-:W-:Y:S02]  /*0e10*/  LEA R4, P0, R2.reuse, c[0x0][0x350], 0x2 ;  /* 0x0000d40002047a11 */ /* 0x040fe400078010ff */
[C---:B------:R-:W-:Y:S02]  /*0e20*/  LEA.HI R0, P1, R3.reuse, R8, RZ, 0x1e ;  /* 0x0000000803007211 */ /* 0x040fe4000783f0ff */
[----:B------:R-:W-:Y:S02]  /*0e30*/  LEA.HI.X R5, R2, c[0x0][0x354], R5, 0x2, P0 ;  /* 0x0000d50002057a11 */ /* 0x000fe400000f1405 */
[----:B------:R-:W-:Y:S02]  /*0e40*/  LOP3.LUT P0, RZ, R3, 0x3, RZ, 0xc0, !PT ;  /* 0x0000000303ff7812 */ /* 0x000fe4000780c0ff */
[----:B------:R-:W-:Y:S01]  /*0e50*/  IADD3.X R3, RZ, R12, RZ, P1, !PT ;  /* 0x0000000cff037210 */ /* 0x000fe20000ffe4ff */
[----:B------:R-:W-:Y:S01]  /*0e60*/  IMAD.WIDE R8, R9, 0x10, R4 ;  /* 0x0000001009087825 */ /* 0x000fe200078e0204 */
[----:B------:R-:W-:-:S03]  /*0e70*/  LEA R2, P1, R0, c[0x0][0x3c8], 0x2 ;  /* 0x0000f20000027a11 */ /* 0x000fc600078210ff */
[----:B0-----:R-:W-:Y:S01]  /*0e80*/  FADD.FTZ R11, R6, R11 ;  /* 0x0000000b060b7221 */ /* 0x001fe20000010000 */
[----:B------:R-:W-:Y:S01]  /*0e90*/  LEA.HI.X R3, R0, c[0x0][0x3cc], R3, 0x2, P1 ;  /* 0x0000f30000037a11 */ /* 0x000fe200008f1403 */
[----:B-1----:R-:W-:Y:S02]  /*0ea0*/  FADD.FTZ R10, R7, R10 ;  /* 0x0000000a070a7221 */ /* 0x002fe40000010000 */
[----:B------:R-:W-:-:S04]  /*0eb0*/  IMAD.WIDE R6, R20, 0x80, R8 ;  /* 0x0000008014067825 */ /* 0x000fc800078e0208 */
[----:B------:R-:W-:Y:S02]  /*0ec0*/  FMUL.FTZ R11, R11, c[0x0][0x2d4] ;  /* 0x0000b5000b0b7a20 */ /* 0x000fe40000410000 */
[----:B------:R-:W-:Y:S02]  /*0ed0*/  FMUL.FTZ R13, R10, c[0x0][0x2d4] ;  /* 0x0000b5000a0d7a20 */ /* 0x000fe40000410000 */
[----:B------:R-:W-:Y:S01]  /*0ee0*/  IMAD.WIDE R20, R20, 0x80, R6 ;  /* 0x0000008014147825 */ /* 0x000fe200078e0206 */
[----:B------:R-:W-:Y:S04]  /*0ef0*/  @!P0 STG.E [R2.64], R11 ;  /* 0x0000000b02008986 */ /* 0x000fe8000c101904 */
[----:B------:R-:W-:Y:S04]  /*0f00*/  @!P0 STG.E [R2.64+0x100], R13 ;  /* 0x0001000d02008986 */ /* 0x000fe8000c101904 */
[----:B------:R-:W-:Y:S04]  /*0f10*/  STG.E.128 [R4.64], RZ ;  /* 0x000000ff04007986 */ /* 0x000fe8000c101d04 */
[----:B------:R-:W-:Y:S04]  /*0f20*/  STG.E.128 [R8.64], RZ ;  /* 0x000000ff08007986 */ /* 0x000fe8000c101d04 */
[----:B------:R-:W-:Y:S04]  /*0f30*/  STG.E.128 [R6.64], RZ ;  /* 0x000000ff06007986 */ /* 0x000fe8000c101d04 */
[----:B------:R-:W-:Y:S01]  /*0f40*/  STG.E.128 [R20.64], RZ ;  /* 0x000000ff14007986 */ /* 0x000fe2000c101d04 */
[----:B------:R-:W-:Y:S05]  /*0f50*/  EXIT ;  /* 0x000000000000794d */ /* 0x000fea0003800000 */
.L_x_407:
        /* <DEDUP_REMOVED lines=10> */
.L_x_698:


//--------------------- .text._ZN5flash27flash_bwd_convert_dq_kernelI23Flash_bwd_kernel_traitsILi32ELi128ELi128ELi8ELi4ELi4ELi4ELb0ELb0EN7cutlass6half_tE19Flash_kernel_traitsILi32ELi128ELi128ELi8ES3_EEEEvNS_16Flash_bwd_paramsEi --------------------------
	.section	.text._ZN5flash27flash_bwd_convert_dq_kernelI23Flash_bwd_kernel_traitsILi32ELi128ELi128ELi8ELi4ELi4ELi4ELb0ELb0EN7cutlass6half_tE19Flash_kernel_traitsILi32ELi128ELi128ELi8ES3_EEEEvNS_16Flash_bwd_paramsEi,"ax",@progbits
	.sectioninfo	@"SHI_REGISTERS=48"
	.align	128
        .global         _ZN5flash27flash_bwd_convert_dq_kernelI23Flash_bwd_kernel_traitsILi32ELi128ELi128ELi8ELi4ELi4ELi4ELb0ELb0EN7cutlass6half_tE19Flash_kernel_traitsILi32ELi128ELi128ELi8ES3_EEEEvNS_16Flash_bwd_paramsEi
        .type           _ZN5flash27flash_bwd_convert_dq_kernelI23Flash_bwd_kernel_traitsILi32ELi128ELi128ELi8ELi4ELi4ELi4ELb0ELb0EN7cutlass6half_tE19Flash_kernel_traitsILi32ELi128ELi128ELi8ES3_EEEEvNS_16Flash_bwd_paramsEi,@function
        .size           _ZN5flash27flash_bwd_convert_dq_kernelI23Flash_bwd_kernel_traitsILi32ELi128ELi128ELi8ELi4ELi4ELi4ELb0ELb0EN7cutlass6half_tE19Flash_kernel_traitsILi32ELi128ELi128ELi8ES3_EEEEvNS_16Flash_bwd_paramsEi,(.L_x_699 - _ZN5flash27flash_bwd_convert_dq_kernelI23Flash_bwd_kernel_traitsILi32ELi128ELi128ELi8ELi4ELi4ELi4ELb0ELb0EN7cutlass6half_tE19Flash_kernel_traitsILi32ELi128ELi128ELi8ES3_EEEEvNS_16Flash_bwd_paramsEi)
        .other          _ZN5flash27flash_bwd_convert_dq_kernelI23Flash_bwd_kernel_traitsILi32ELi128ELi128ELi8ELi4ELi4ELi4ELb0ELb0EN7cutlass6half_tE19Flash_kernel_traitsILi32ELi128ELi128ELi8ES3_EEEEvNS_16Flash_bwd_paramsEi,@"STO_CUDA_ENTRY STV_DEFAULT"
_ZN5flash27flash_bwd_convert_dq_kernelI23Flash_bwd_kernel_traitsILi32ELi128ELi128ELi8ELi4ELi4ELi4ELb0ELb0EN7cutlass6half_tE19Flash_kernel_traitsILi32ELi128ELi128ELi8ES3_EEEEvNS_16Flash_bwd_paramsEi:
.text._ZN5flash27flash_bwd_convert_dq_kernelI23Flash_bwd_kernel_traitsILi32ELi128ELi128ELi8ELi4ELi4ELi4ELb0ELb0EN7cutlass6half_tE19Flash_kernel_traitsILi32ELi128ELi128ELi8ES3_EEEEvNS_16Flash_bwd_paramsEi:
        /* <DEDUP_REMOVED lines=154> */
.L_x_410:
        /* <DEDUP_REMOVED lines=105> */
.L_x_409:
        /* <DEDUP_REMOVED lines=50> */
.L_x_408:
        /* <DEDUP_REMOVED lines=65> */
.L_x_412:
[----:B------:R-:W-:Y:S05]  /*1760*/  BSYNC B0 ;  /* 0x0000000000007941 */ /* 0x000fea0003800000 */
.L_x_411:
        /* <DEDUP_REMOVED lines=13> */
.L_x_413:
        /* <DEDUP_REMOVED lines=12> */
.L_x_699:


//--------------------- .text._ZN5flash44flash_bwd_dq_dk_dv_loop_seqk_parallel_kernelI23Flash_bwd_kernel_traitsILi32ELi128ELi128ELi8ELi4ELi4ELi4ELb0ELb0EN7cutlass6half_tE19Flash_kernel_traitsILi32ELi128ELi128ELi8ES3_EELb1ELb1ELb0ELb0ELb0ELb0ELb0EEEvNS_16Flash_bwd_paramsE --------------------------
	.section	.text._ZN5flash44flash_bwd_dq_dk_dv_loop_seqk_parallel_kernelI23Flash_bwd_kernel_traitsILi32ELi128ELi128ELi8ELi4ELi4ELi4ELb0ELb0EN7cutlass6half_tE19Flash_kernel_traitsILi32ELi128ELi128ELi8ES3_EELb1ELb1ELb0ELb0ELb0ELb0ELb0EEEvNS_16Flash_bwd_paramsE,"ax",@progbits
	.sectioninfo	@"SHI_REGISTERS=255"
	.align	128
        .global         _ZN5flash44flash_bwd_dq_dk_dv_loop_seqk_parallel_kernelI23Flash_bwd_kernel_traitsILi32ELi128ELi128ELi8ELi4ELi4ELi4ELb0ELb0EN7cutlass6half_tE19Flash_kernel_traitsILi32ELi128ELi128ELi8ES3_EELb1ELb1ELb0ELb0ELb0ELb0ELb0EEEvNS_16Flash_bwd_paramsE
        .type           _ZN5flash44flash_bwd_dq_dk_dv_loop_seqk_parallel_kernelI23Flash_bwd_kernel_traitsILi32ELi128ELi128ELi8ELi4ELi4ELi4ELb0ELb0EN7cutlass6half_tE19Flash_kernel_traitsILi32ELi128ELi128ELi8ES3_EELb1ELb1ELb0ELb0ELb0ELb0ELb0EEEvNS_16Flash_bwd_paramsE,@function
        .size           _ZN5flash44flash_bwd_dq_dk_dv_loop_seqk_parallel_kernelI23Flash_bwd_kernel_traitsILi32ELi128ELi128ELi8ELi4ELi4ELi4ELb0ELb0EN7cutlass6half_tE19Flash_kernel_traitsILi32ELi128ELi128ELi8ES3_EELb1ELb1ELb0ELb0ELb0ELb0ELb0EEEvNS_16Flash_bwd_paramsE,(.L_x_700 - _ZN5flash44flash_bwd_dq_dk_dv_loop_seqk_parallel_kernelI23Flash_bwd_kernel_traitsILi32ELi128ELi128ELi8ELi4ELi4ELi4ELb0ELb0EN7cutlass6half_tE19Flash_kernel_traitsILi32ELi128ELi128ELi8ES3_EELb1ELb1ELb0ELb0ELb0ELb0ELb0EEEvNS_16Flash_bwd_paramsE)
        .other          _ZN5flash44flash_bwd_dq_dk_dv_loop_seqk_parallel_kernelI23Flash_bwd_kernel_traitsILi32ELi128ELi128ELi8ELi4ELi4ELi4ELb0ELb0EN7cutlass6half_tE19Flash_kernel_traitsILi32ELi128ELi128ELi8ES3_EELb1ELb1ELb0ELb0ELb0ELb0ELb0EEEvNS_16Flash_bwd_paramsE,@"STO_CUDA_ENTRY STV_DEFAULT"
_ZN5flash44flash_bwd_dq_dk_dv_loop_seqk_parallel_kernelI23Flash_bwd_kernel_traitsILi32ELi128ELi128ELi8ELi4ELi4ELi4ELb0ELb0EN7cutlass6half_tE19Flash_kernel_traitsILi32ELi128ELi128ELi8ES3_EELb1ELb1ELb0ELb0ELb0ELb0ELb0EEEvNS_16Flash_bwd_paramsE:
.text._ZN5flash44flash_bwd_dq_dk_dv_loop_seqk_parallel_kernelI23Flash_bwd_kernel_traitsILi32ELi128ELi128ELi8ELi4ELi4ELi4ELb0ELb0EN7cutlass6half_tE19Flash_kernel_traitsILi32ELi128ELi128ELi8ES3_EELb1ELb1ELb0ELb0ELb0ELb0ELb0EEEvNS_16Flash_bwd_paramsE:
        /* <DEDUP_REMOVED lines=11> */
[----:B------:R-:W2:Y:S01]  /*00b0*/  S2UR UR48, SR_CTAID.Y ;  /* 0x00000000003079c3 */ /* 0x000ea20000002600 */
[----:B------:R-:W-:Y:S01]  /*00c0*/  UMOV UR6, 0x80 ;  /* 0x0000008000067882 */ /* 0x000fe20000000000 */
[----:B------:R-:W-:Y:S01]  /*00d0*/  IMAD.MOV.U32 R212, RZ, RZ, -0x10 ;  /* 0xfffffff0ffd47424 */ /* 0x000fe200078e00ff */
[----:B------:R-:W-:Y:S01]  /*00e0*/  ULDC UR5, c[0x0][0x210] ;  /* 0x0000840000057ab9 */ /* 0x000fe20000000800 */
[----:B------:R-:W-:Y:S01]  /*00f0*/  IMAD.MOV.U32 R137, RZ, RZ, 0x20 ;  /* 0x00000020ff897424 */ /* 0x000fe200078e00ff */
[----:B------:R-:W-:Y:S01]  /*0100*/  ULDC UR4, c[0x0][0x234] ;  /* 0x00008d0000047ab9 */ /* 0x000fe20000000800 */
[----:B------:R-:W-:Y:S01]  /*0110*/  IMAD.MOV.U32 R132, RZ, RZ, 0x40 ;  /* 0x00000040ff847424 */ /* 0x000fe200078e00ff */
[----:B------:R-:W-:Y:S01]  /*0120*/  ULDC UR7, c[0x0][0x1c0] ;  /* 0x0000700000077ab9 */ /* 0x000fe20000000800 */
[----:B------:R-:W3:Y:S01]  /*0130*/  S2UR UR51, SR_CTAID.Z ;  /* 0x00000000003379c3 */ /* 0x000ee20000002700 */
[----:B------:R-:W-:-:S02]  /*0140*/  UIMAD UR4, UR6, UR5, UR4 ;  /* 0x00000005060472a4 */ /* 0x000fc4000f8e0204 */
[----:B------:R-:W-:Y:S02]  /*0150*/  ULDC.U8 UR8, c[0x0][0x328] ;  /* 0x0000ca0000087ab9 */ /* 0x000fe40000000000 */
[----:B------:R-:W-:Y:S02]  /*0160*/  UISETP.NE.AND UP5, UPT, UR8, URZ, UPT ;  /* 0x0000003f0800728c */ /* 0x000fe4000bfa5270 */
[----:B------:R-:W-:Y:S01]  /*0170*/  ULDC UR11, c[0x0][0x1c8] ;  /* 0x00007200000b7ab9 */ /* 0x000fe20000000800 */
[----:B------:R-:W-:Y:S01]  /*0180*/  IMAD.U32 R251, RZ, RZ, UR4 ;  /* 0x00000004fffb7e24 */ /* 0x000fe2000f8e00ff */
[----:B------:R-:W-:Y:S02]  /*0190*/  ULDC UR16, c[0x0][0x224] ;  /* 0x0000890000107ab9 */ /* 0x000fe40000000800 */
[----:B------:R-:W-:Y:S02]  /*01a0*/  ULDC UR13, c[0x0][0x1c0] ;  /* 0x00007000000d7ab9 */ /* 0x000fe40000000800 */
[----:B------:R-:W-:Y:S01]  /*01b0*/  ULDC UR57, c[0x0][0x22c] ;  /* 0x00008b0000397ab9 */ /* 0x000fe20000000800 */
[----:B-1----:R-:W-:Y:S01]  /*01c0*/  SHF.R.S32.HI R6, RZ, 0x1f, R10 ;  /* 0x0000001fff067819 */ /* 0x002fe2000001140a */
[----:B--2---:R-:W-:-:S02]  /*01d0*/  USHF.L.U32 UR8, UR48, 0x7, URZ ;  /* 0x0000000730087899 */ /* 0x004fc4000800063f */
[----:B------:R-:W-:Y:S01]  /*01e0*/  ULDC UR52, c[0x0][0x1c0] ;  /* 0x0000700000347ab9 */ /* 0x000fe20000000800 */
[CC--:B------:R-:W-:Y:S01]  /*01f0*/  LEA.HI R7, R6.reuse, R10.reuse, RZ, 0x2 ;  /* 0x0000000a06077211 */ /* 0x0c0fe200078f10ff */
[----:B------:R-:W-:Y:S01]  /*0200*/  ULDC UR18, c[0x0][0x224] ;  /* 0x0000890000127ab9 */ /* 0x000fe20000000800 */
[CC--:B------:R-:W-:Y:S01]  /*0210*/  LEA.HI R5, R6.reuse, R10.reuse, RZ, 0x5 ;  /* 0x0000000a06057211 */ /* 0x0c0fe200078f28ff */
[----:B------:R-:W-:Y:S01]  /*0220*/  UIMAD.WIDE UR52, UR57, UR52, URZ ;  /* 0x00000034393472a5 */ /* 0x000fe2000f8e023f */
[--C-:B------:R-:W-:Y:S01]  /*0230*/  SHF.R.S32.HI R0, RZ, 0x2, R7.reuse ;  /* 0x00000002ff007819 */ /* 0x100fe20000011407 */
[----:B---3--:R-:W-:Y:S01]  /*0240*/  UIMAD UR5, UR48, UR7, UR51 ;  /* 0x00000007300572a4 */ /* 0x008fe2000f8e0233 */
[----:B------:R-:W-:Y:S01]  /*0250*/  SHF.R.S32.HI R2, RZ, 0x1f, R7 ;  /* 0x0000001fff027819 */ /* 0x000fe20000011407 */
[----:B------:R-:W-:Y:S01]  /*0260*/  USHF.R.S32.HI UR7, URZ, 0x1f, UR51 ;  /* 0x0000001f3f077899 */ /* 0x000fe20008011433 */
[CC--:B------:R-:W-:Y:S01]  /*0270*/  LEA.HI R235, R6.reuse, R10.reuse, RZ, 0x7 ;  /* 0x0000000a06eb7211 */ /* 0x0c0fe200078f38ff */
[----:B------:R-:W-:Y:S01]  /*0280*/  ULOP3.LUT UR4, UR51, UR11, URZ, 0x3c, !UPT ;  /* 0x0000000b33047292 */ /* 0x000fe2000f8e3c3f */
[----:B------:R-:W-:Y:S01]  /*0290*/  LEA.HI R128, R6, R10, RZ, 0x3 ;  /* 0x0000000a06807211 */ /* 0x000fe200078f18ff */
[----:B------:R-:W-:Y:S01]  /*02a0*/  UIMAD UR5, UR5, UR16, URZ ;  /* 0x00000010050572a4 */ /* 0x000fe2000f8e023f */
[----:B------:R-:W-:Y:S01]  /*02b0*/  LEA.HI R2, R2, R0, RZ, 0x3 ;  /* 0x0000000002027211 */ /* 0x000fe200078f18ff */
[----:B------:R-:W-:Y:S01]  /*02c0*/  UIMAD.WIDE.U32 UR60, UR48, UR18, URZ ;  /* 0x00000012303c72a5 */ /* 0x000fe2000f8e003f */
[----:B------:R-:W-:Y:S01]  /*02d0*/  LEA.HI R6, R6, R10, RZ, 0x4 ;  /* 0x0000000a06067211 */ /* 0x000fe200078f20ff */
[----:B------:R-:W-:Y:S01]  /*02e0*/  IMAD.U32 R249, RZ, RZ, UR4 ;  /* 0x00000004fff97e24 */ /* 0x000fe2000f8e00ff */
[----:B------:R-:W-:Y:S01]  /*02f0*/  LOP3.LUT R3, R7, 0xfffffffc, RZ, 0xc0, !PT ;  /* 0xfffffffc07037812 */ /* 0x000fe200078ec0ff */
[----:B------:R-:W-:Y:S01]  /*0300*/  UIMAD UR4, UR48, UR13, UR51 ;  /* 0x0000000d300472a4 */ /* 0x000fe2000f8e0233 */
[----:B------:R-:W-:Y:S01]  /*0310*/  LOP3.LUT R4, R5, 0xffffffe0, RZ, 0xc0, !PT ;  /* 0xffffffe005047812 */ /* 0x000fe200078ec0ff */
[----:B------:R-:W-:Y:S01]  /*0320*/  IMAD.U32 R247, RZ, RZ, UR5 ;  /* 0x00000005fff77e24 */ /* 0x000fe2000f8e00ff */
[----:B------:R-:W-:Y:S01]  /*0330*/  LEA.HI R7, R7, R0, RZ, 0x1 ;  /* 0x0000000007077211 */ /* 0x000fe200078f08ff */
[----:B------:R-:W-:Y:S01]  /*0340*/  IMAD.IADD R12, R10, 0x1, -R3 ;  /* 0x000000010a0c7824 */ /* 0x000fe200078e0a03 */
[----:B------:R-:W-:Y:S01]  /*0350*/  LOP3.LUT R2, R2, 0xfffffff8, RZ, 0xc0, !PT ;  /* 0xfffffff802027812 */ /* 0x000fe200078ec0ff */
[----:B------:R-:W-:Y:S01]  /*0360*/  IMAD.IADD R4, R10, 0x1, -R4 ;  /* 0x000000010a047824 */ /* 0x000fe200078e0a04 */
[----:B------:R-:W-:Y:S01]  /*0370*/  LOP3.LUT R8, R6, 0xfffffff0, RZ, 0xc0, !PT ;  /* 0xfffffff006087812 */ /* 0x000fe200078ec0ff */
[----:B------:R-:W-:Y:S01]  /*0380*/  IMAD.SHL.U32 R226, R12, 0x8, RZ ;  /* 0x000000080ce27824 */ /* 0x000fe200078e00ff */
[----:B------:R-:W-:Y:S01]  /*0390*/  LOP3.LUT R9, R128, 0xfffffff8, RZ, 0xc0, !PT ;  /* 0xfffffff880097812 */ /* 0x000fe200078ec0ff */
[----:B------:R-:W-:Y:S01]  /*03a0*/  USHF.L.U32 UR5, UR4, 0x5, URZ ;  /* 0x0000000504057899 */ /* 0x000fe2000800063f */
[----:B------:R-:W-:Y:S01]  /*03b0*/  LOP3.LUT R3, R7, 0x7fffffe, RZ, 0xc0, !PT ;  /* 0x07fffffe07037812 */ /* 0x000fe200078ec0ff */
[----:B------:R-:W-:Y:S01]  /*03c0*/  IMAD.IADD R7, R0, 0x1, -R2 ;  /* 0x0000000100077824 */ /* 0x000fe200078e0a02 */
[----:B------:R-:W-:Y:S01]  /*03d0*/  SHF.R.S32.HI R2, RZ, 0x4, R6 ;  /* 0x00000004ff027819 */ /* 0x000fe20000011406 */
[C---:B------:R-:W-:Y:S01]  /*03e0*/  IMAD.IADD R8, R10.reuse, 0x1, -R8 ;  /* 0x000000010a087824 */ /* 0x040fe200078e0a08 */
[----:B------:R-:W-:Y:S01]  /*03f0*/  SHF.R.S32.HI R235, RZ, 0x7, R235 ;  /* 0x00000007ffeb7819 */ /* 0x000fe200000114eb */
[----:B------:R-:W-:Y:S01]  /*0400*/  IMAD.IADD R10, R10, 0x1, -R9 ;  /* 0x000000010a0a7824 */ /* 0x000fe200078e0a09 */
[----:B------:R-:W-:Y:S01]  /*0410*/  SHF.R.S32.HI R9, RZ, 0x1f, R4 ;  /* 0x0000001fff097819 */ /* 0x000fe20000011404 */
[----:B------:R-:W-:Y:S01]  /*0420*/  IMAD.IADD R237, R0, 0x1, -R3 ;  /* 0x0000000100ed7824 */ /* 0x000fe200078e0a03 */
[--C-:B------:R-:W-:Y:S01]  /*0430*/  SHF.R.S32.HI R0, RZ, 0x5, R5.reuse ;  /* 0x00000005ff007819 */ /* 0x100fe20000011405 */
[----:B------:R-:W-:Y:S01]  /*0440*/  UIMAD UR4, UR53, UR60, URZ ;  /* 0x0000003c350472a4 */ /* 0x000fe2000f8e023f */
[----:B------:R-:W-:Y:S01]  /*0450*/  SHF.R.S32.HI R3, RZ, 0x1f, R5 ;  /* 0x0000001fff037819 */ /* 0x000fe20000011405 */
[----:B------:R-:W-:Y:S01]  /*0460*/  ULDC UR10, c[0x0][0x1c0] ;  /* 0x00007000000a7ab9 */ /* 0x000fe20000000800 */
[----:B------:R-:W-:Y:S01]  /*0470*/  LEA.HI R5, R6, R2, RZ, 0x1 ;  /* 0x0000000206057211 */ /* 0x000fe200078f08ff */
[----:B------:R-:W-:Y:S01]  /*0480*/  IMAD R237, R0, 0x8, R237 ;  /* 0x0000000800ed7824 */ /* 0x000fe200078e02ed */
[----:B------:R-:W-:Y:S01]  /*0490*/  LEA.HI R228, R9, R4, RZ, 0x2 ;  /* 0x0000000409e47211 */ /* 0x000fe200078f10ff */
[----:B------:R-:W-:Y:S01]  /*04a0*/  IMAD.SHL.U32 R6, R12, 0x2, RZ ;  /* 0x000000020c067824 */ /* 0x000fe200078e00ff */
[----:B------:R-:W-:Y:S01]  /*04b0*/  LEA.HI R4, R3, R0, RZ, 0x2 ;  /* 0x0000000003047211 */ /* 0x000fe200078f10ff */
[----:B------:R-:W-:Y:S01]  /*04c0*/  UIMAD UR17, UR51, UR57, URZ ;  /* 0x00000039331172a4 */ /* 0x000fe2000f8e023f */
[----:B------:R-:W-:Y:S01]  /*04d0*/  LOP3.LUT R3, R5, 0xfffffffe, RZ, 0xc0, !PT ;  /* 0xfffffffe05037812 */ /* 0x000fe200078ec0ff */
[----:B------:R-:W-:Y:S01]  /*04e0*/  IMAD R216, R235, 0x2000, R6 ;  /* 0x00002000ebd87824 */ /* 0x000fe200078e0206 */
[----:B------:R-:W-:Y:S01]  /*04f0*/  SHF.R.S32.HI R5, RZ, 0x3, R128 ;  /* 0x00000003ff057819 */ /* 0x000fe20000011480 */
[----:B------:R-:W-:Y:S01]  /*0500*/  UIMAD UR57, UR57, UR10, URZ ;  /* 0x0000000a393972a4 */ /* 0x000fe2000f8e023f */
[----:B------:R-:W-:Y:S01]  /*0510*/  LOP3.LUT R4, R4, 0xfffffffc, RZ, 0xc0, !PT ;  /* 0xfffffffc04047812 */ /* 0x000fe200078ec0ff */
[----:B------:R-:W-:Y:S01]  /*0520*/  IMAD.IADD R11, R2, 0x1, -R3 ;  /* 0x00000001020b7824 */ /* 0x000fe200078e0a03 */
[----:B------:R-:W-:Y:S01]  /*0530*/  LEA.HI R9, R10, R10, RZ, 0x1 ;  /* 0x0000000a0a097211 */ /* 0x000fe200078f08ff */
[----:B------:R-:W-:Y:S01]  /*0540*/  IMAD.SHL.U32 R2, R5, 0x40, RZ ;  /* 0x0000004005027824 */ /* 0x000fe200078e00ff */
[----:B------:R-:W-:Y:S01]  /*0550*/  SHF.R.S32.HI R5, RZ, 0x1f, R8 ;  /* 0x0000001fff057819 */ /* 0x000fe20000011408 */
[----:B------:R-:W-:Y:S01]  /*0560*/  IMAD.IADD R238, R0, 0x1, -R4 ;  /* 0x0000000100ee7824 */ /* 0x000fe200078e0a04 */
[----:B------:R-:W-:Y:S01]  /*0570*/  USHF.R.S32.HI UR6, URZ, 0x1f, UR18 ;  /* 0x0000001f3f067899 */ /* 0x000fe20008011412 */
[----:B------:R-:W-:Y:S01]  /*0580*/  LOP3.LUT P5, RZ, R7, 0x2, RZ, 0xc0, !PT ;  /* 0x0000000207ff7812 */ /* 0x000fe200078ac0ff */
[----:B------:R-:W-:Y:S01]  /*0590*/  ULDC UR15, c[0x0][0x1c0] ;  /* 0x00007000000f7ab9 */ /* 0x000fe20000000800 */
[----:B------:R-:W-:Y:S01]  /*05a0*/  LOP3.LUT R0, R2, 0xc0, RZ, 0xc0, !PT ;  /* 0x000000c002007812 */ /* 0x000fe200078ec0ff */
[----:B------:R-:W-:Y:S01]  /*05b0*/  UIMAD UR6, UR6, UR48, URZ ;  /* 0x00000030060672a4 */ /* 0x000fe2000f8e023f */
[----:B------:R-:W-:Y:S01]  /*05c0*/  LOP3.LUT R2, R9, 0x7fffffe, RZ, 0xc0, !PT ;  /* 0x07fffffe09027812 */ /* 0x000fe200078ec0ff */
[----:B------:R-:W-:Y:S01]  /*05d0*/  ULDC UR14, c[0x0][0x214] ;  /* 0x00008500000e7ab9 */ /* 0x000fe20000000800 */
[----:B------:R-:W-:Y:S01]  /*05e0*/  SHF.R.U32.HI R4, RZ, 0x3, R0 ;  /* 0x00000003ff047819 */ /* 0x000fe20000011600 */
[----:B------:R-:W-:Y:S01]  /*05f0*/  IMAD.U32 R246, RZ, RZ, UR5 ;  /* 0x00000005fff67e24 */ /* 0x000fe2000f8e00ff */
[----:B------:R-:W-:Y:S01]  /*0600*/  LOP3.LUT R3, R0, 0x18, R226, 0xf8, !PT ;  /* 0x0000001800037812 */ /* 0x000fe200078ef8e2 */
[----:B------:R-:W-:Y:S01]  /*0610*/  IMAD.IADD R2, R10, 0x1, -R2 ;  /* 0x000000010a027824 */ /* 0x000fe200078e0a02 */
[----:B------:R-:W-:Y:S01]  /*0620*/  LEA.HI R5, R5, R8, RZ, 0x3 ;  /* 0x0000000805057211 */ /* 0x000fe200078f18ff */
[----:B------:R-:W-:Y:S01]  /*0630*/  IMAD R0, R235, 0x8, R11 ;  /* 0x00000008eb007824 */ /* 0x000fe200078e020b */
[----:B------:R-:W-:Y:S01]  /*0640*/  LOP3.LUT R3, R3, R4, RZ, 0x3c, !PT ;  /* 0x0000000403037212 */ /* 0x000fe200078e3cff */
[----:B------:R-:W-:Y:S01]  /*0650*/  IMAD.U32 R241, RZ, RZ, UR6 ;  /* 0x00000006fff17e24 */ /* 0x000fe2000f8e00ff */
[----:B------:R-:W-:Y:S01]  /*0660*/  LOP3.LUT P4, RZ, R7, 0x4, RZ, 0xc0, !PT ;  /* 0x0000000407ff7812 */ /* 0x000fe2000788c0ff */
[----:B------:R-:W-:Y:S01]  /*0670*/  IMAD R16, R0, 0x8, R2 ;  /* 0x0000000800107824 */ /* 0x000fe200078e0202 */
[----:B------:R-:W-:Y:S01]  /*0680*/  LEA.HI R0, R8, R8, RZ, 0x1 ;  /* 0x0000000808007211 */ /* 0x000fe200078f08ff */
[----:B------:R-:W-:Y:S01]  /*0690*/  IMAD.U32 R237, R237, 0x20, R3 ;  /* 0x00000020eded7824 */ /* 0x000fe200078e0003 */
[----:B------:R-:W-:Y:S01]  /*06a0*/  LOP3.LUT R2, R5, 0xfffffff8, RZ, 0xc0, !PT ;  /* 0xfffffff805027812 */ /* 0x000fe200078ec0ff */
[----:B------:R-:W-:Y:S01]  /*06b0*/  USHF.R.S32.HI UR6, URZ, 0x1f, UR17 ;  /* 0x0000001f3f067899 */ /* 0x000fe20008011411 */
[----:B------:R-:W-:Y:S01]  /*06c0*/  LOP3.LUT R4, R0, 0x7fffffe, RZ, 0xc0, !PT ;  /* 0x07fffffe00047812 */ /* 0x000fe200078ec0ff */
[----:B------:R-:W-:Y:S01]  /*06d0*/  USHF.R.S32.HI UR5, URZ, 0x1f, UR5 ;  /* 0x0000001f3f057899 */ /* 0x000fe20008011405 */
[----:B------:R-:W-:Y:S01]  /*06e0*/  SHF.R.S32.HI R3, RZ, 0x1, R0 ;  /* 0x00000001ff037819 */ /* 0x000fe20000011400 */
[C---:B------:R-:W-:Y:S01]  /*06f0*/  IMAD.IADD R14, R8.reuse, 0x1, -R2 ;  /* 0x00000001080e7824 */ /* 0x040fe200078e0a02 */
[----:B------:R-:W-:Y:S01]  /*0700*/  SHF.R.S32.HI R0, RZ, 0x1f, R0 ;  /* 0x0000001fff007819 */ /* 0x000fe20000011400 */
[----:B------:R-:W-:Y:S01]  /*0710*/  IMAD.IADD R15, R8, 0x1, -R4 ;  /* 0x00000001080f7824 */ /* 0x000fe200078e0a04 */
[C---:B------:R-:W-:Y:S01]  /*0720*/  LOP3.LUT R2, R7.reuse, 0x1, RZ, 0xc0, !PT ;  /* 0x0000000107027812 */ /* 0x040fe200078ec0ff */
[----:B------:R-:W-:Y:S01]  /*0730*/  IMAD.U32 R4, RZ, RZ, UR7 ;  /* 0x00000007ff047e24 */ /* 0x000fe2000f8e00ff */
[----:B------:R-:W-:Y:S01]  /*0740*/  LEA.HI R0, R0, R3, RZ, 0x2 ;  /* 0x0000000300007211 */ /* 0x000fe200078f10ff */
[----:B------:R-:W-:Y:S01]  /*0750*/  USHF.R.S32.HI UR7, URZ, 0x1f, UR48 ;  /* 0x0000001f3f077899 */ /* 0x000fe20008011430 */
[----:B------:R-:W-:Y:S01]  /*0760*/  ISETP.NE.U32.AND P6, PT, R2, 0x1, PT ;  /* 0x000000010200780c */ /* 0x000fe20003fc5070 */
[----:B------:R-:W-:Y:S01]  /*0770*/  IMAD.U32 R2, RZ, RZ, UR8 ;  /* 0x00000008ff027e24 */ /* 0x000fe2000f8e00ff */
[----:B------:R-:W-:Y:S01]  /*0780*/  LOP3.LUT R0, R0, 0xfffffffc, RZ, 0xc0, !PT ;  /* 0xfffffffc00007812 */ /* 0x000fe200078ec0ff */
[----:B------:R-:W-:Y:S01]  /*0790*/  IMAD.SHL.U32 R2, R10, 0x40, RZ ;  /* 0x000000400a027824 */ /* 0x000fe200078e00ff */
[----:B------:R-:W-:Y:S01]  /*07a0*/  USHF.R.S32.HI UR8, URZ, 0x1f, UR51 ;  /* 0x0000001f3f087899 */ /* 0x000fe20008011433 */
[----:B------:R-:W-:Y:S01]  /*07b0*/  IMAD.SHL.U32 R4, R7, 0x40, RZ ;  /* 0x0000004007047824 */ /* 0x000fe200078e00ff */
[----:B------:R-:W-:Y:S01]  /*07c0*/  SEL R212, R212, 0x10, !P6 ;  /* 0x00000010d4d47807 */ /* 0x000fe20007000000 */
[----:B------:R-:W-:Y:S01]  /*07d0*/  IMAD.IADD R13, R3, 0x1, -R0 ;  /* 0x00000001030d7824 */ /* 0x000fe200078e0a00 */
[----:B------:R-:W-:Y:S01]  /*07e0*/  LOP3.LUT R8, R2, 0x1c0, RZ, 0xc0, !PT ;  /* 0x000001c002087812 */ /* 0x000fe200078ec0ff */
[----:B------:R-:W-:Y:S01]  /*07f0*/  IMAD.U32 R0, RZ, RZ, UR7 ;  /* 0x00000007ff007e24 */ /* 0x000fe2000f8e00ff */
[----:B------:R-:W-:Y:S01]  /*0800*/  SHF.R.S32.HI R0, RZ, 0x1, R9 ;  /* 0x00000001ff007819 */ /* 0x000fe20000011409 */
[----:B------:R-:W-:Y:S01]  /*0810*/  IMAD.U32 R3, RZ, RZ, UR8 ;  /* 0x00000008ff037e24 */ /* 0x000fe2000f8e00ff */
[----:B------:R-:W-:Y:S01]  /*0820*/  LEA.HI R9, R7, R7, RZ, 0x1 ;  /* 0x0000000707097211 */ /* 0x000fe200078f08ff */
[----:B------:R-:W-:Y:S01]  /*0830*/  @!UP5 UIMAD UR7, UR48, UR15, UR51 ;  /* 0x0000000f3007d2a4 */ /* 0x000fe2000f8e0233 */
[C---:B------:R-:W-:Y:S01]  /*0840*/  LOP3.LUT P0, RZ, R0.reuse, 0x2, RZ, 0xc0, !PT ;  /* 0x0000000200ff7812 */ /* 0x040fe2000780c0ff */
[----:B------:R-:W-:Y:S01]  /*0850*/  IMAD.SHL.U32 R10, R0, 0x40, RZ ;  /* 0x00000040000a7824 */ /* 0x000fe200078e00ff */
[----:B------:R-:W-:Y:S01]  /*0860*/  SHF.R.S32.HI R3, RZ, 0x3, R5 ;  /* 0x00000003ff037819 */ /* 0x000fe20000011405 */
[----:B------:R-:W-:Y:S01]  /*0870*/  IMAD.SHL.U32 R0, R238, 0x10, RZ ;  /* 0x00000010ee007824 */ /* 0x000fe200078e00ff */
[----:B------:R-:W-:Y:S01]  /*0880*/  LOP3.LUT R2, R9, 0x3fffffe, RZ, 0xc0, !PT ;  /* 0x03fffffe09027812 */ /* 0x000fe200078ec0ff */
[----:B------:R-:W-:Y:S01]  /*0890*/  IMAD.U32 R245, RZ, RZ, UR6 ;  /* 0x00000006fff57e24 */ /* 0x000fe2000f8e00ff */
[----:B------:R-:W-:Y:S01]  /*08a0*/  LOP3.LUT R4, R4, 0x1c0, RZ, 0xc0, !PT ;  /* 0x000001c004047812 */ /* 0x000fe200078ec0ff */
[----:B------:R-:W-:Y:S01]  /*08b0*/  IMAD R15, R3, 0x8, R15 ;  /* 0x00000008030f7824 */ /* 0x000fe200078e020f */
[----:B------:R-:W-:Y:S01]  /*08c0*/  LEA.HI.SX32 R228, R228, R0, 0x1e ;  /* 0x00000000e4e47211 */ /* 0x000fe200078ff2ff */
[----:B------:R-:W-:Y:S01]  /*08d0*/  IMAD.IADD R12, R7, 0x1, -R2 ;  /* 0x00000001070c7824 */ /* 0x000fe200078e0a02 */
[----:B------:R-:W-:Y:S01]  /*08e0*/  LOP3.LUT R5, R8, 0x30, R0, 0xf8, !PT ;  /* 0x0000003008057812 */ /* 0x000fe200078ef800 */
[----:B------:R-:W-:Y:S01]  /*08f0*/  IMAD.SHL.U32 R2, R238, 0x400, RZ ;  /* 0x00000400ee027824 */ /* 0x000fe200078e00ff */
[----:B------:R-:W-:Y:S01]  /*0900*/  LOP3.LUT R0, R10, 0xc0, RZ, 0xc0, !PT ;  /* 0x000000c00a007812 */ /* 0x000fe200078ec0ff */
[----:B------:R-:W-:Y:S01]  /*0910*/  @UP5 UIMAD UR8, UR48, UR14, URZ ;  /* 0x0000000e300852a4 */ /* 0x000fe2000f8e023f */
[----:B------:R-:W-:Y:S01]  /*0920*/  LOP3.LUT R5, R5, 0x8, R128, 0xf8, !PT ;  /* 0x0000000805057812 */ /* 0x000fe200078ef880 */
[----:B------:R-:W-:Y:S01]  /*0930*/  IMAD R131, R3, 0x200, R2 ;  /* 0x0000020003837824 */ /* 0x000fe200078e0202 */
[----:B------:R-:W-:Y:S01]  /*0940*/  LOP3.LUT R128, R0, 0x8, R128, 0xf8, !PT ;  /* 0x0000000800807812 */ /* 0x000fe200078ef880 */
[----:B------:R-:W-:Y:S01]  /*0950*/  @!UP5 UIMAD UR7, UR7, UR14, URZ ;  /* 0x0000000e0707d2a4 */ /* 0x000fe2000f8e023f */
[----:B------:R-:W-:Y:S01]  /*0960*/  SHF.R.U32.HI R0, RZ, 0x3, R0 ;  /* 0x00000003ff007819 */ /* 0x000fe20000011600 */
[----:B------:R-:W-:Y:S01]  /*0970*/  IMAD.U32 R250, RZ, RZ, UR17 ;  /* 0x00000011fffa7e24 */ /* 0x000fe2000f8e00ff */
[----:B------:R-:W-:Y:S01]  /*0980*/  LEA.HI R4, R4, R4, RZ, 0x1d ;  /* 0x0000000404047211 */ /* 0x000fe200078fe8ff */
[----:B------:R-:W-:Y:S01]  /*0990*/  IMAD.U32 R248, RZ, RZ, UR8 ;  /* 0x00000008fff87e24 */ /* 0x000fe2000f8e00ff */
[----:B------:R-:W-:Y:S01]  /*09a0*/  LOP3.LUT R128, R128, R0, RZ, 0x3c, !PT ;  /* 0x0000000080807212 */ /* 0x000fe200078e3cff */
[----:B------:R-:W-:Y:S01]  /*09b0*/  IMAD R0, R238, 0x200, R6 ;  /* 0x00000200ee007824 */ /* 0x000fe200078e0206 */
[----:B------:R-:W-:Y:S01]  /*09c0*/  IADD3 R216, R4, R216, R2 ;  /* 0x000000d804d87210 */ /* 0x000fe20007ffe002 */
[----:B------:R-:W-:Y:S01]  /*09d0*/  IMAD.SHL.U32 R4, R11, 0x10, RZ ;  /* 0x000000100b047824 */ /* 0x000fe200078e00ff */
[----:B------:R-:W-:Y:S01]  /*09e0*/  SHF.R.U32.HI R2, RZ, 0x3, R8 ;  /* 0x00000003ff027819 */ /* 0x000fe20000011608 */
[----:B------:R-:W-:Y:S01]  /*09f0*/  IMAD R12, R12, 0x20, R0 ;  /* 0x000000200c0c7824 */ /* 0x000fe200078e0200 */
[----:B------:R-:W-:Y:S01]  /*0a00*/  SHF.R.S32.HI R0, RZ, 0x1, R9 ;  /* 0x00000001ff007819 */ /* 0x000fe20000011409 */
[----:B------:R-:W-:Y:S01]  /*0a10*/  IMAD.SHL.U32 R216, R216, 0x2, RZ ;  /* 0x00000002d8d87824 */ /* 0x000fe200078e00ff */
[----:B------:R-:W-:Y:S01]  /*0a20*/  LOP3.LUT R5, R5, R2, RZ, 0x3c, !PT ;  /* 0x0000000205057212 */ /* 0x000fe200078e3cff */
[----:B------:R-:W-:Y:S01]  /*0a30*/  IMAD.U32 R2, RZ, RZ, UR4 ;  /* 0x00000004ff027e24 */ /* 0x000fe2000f8e00ff */
[----:B------:R-:W-:Y:S01]  /*0a40*/  USHF.L.U32 UR4, UR57, 0x7, URZ ;  /* 0x0000000739047899 */ /* 0x000fe2000800063f */
[C---:B------:R-:W-:Y:S01]  /*0a50*/  LOP3.LUT P3, RZ, R0.reuse, 0x2, RZ, 0xc0, !PT ;  /* 0x0000000200ff7812 */ /* 0x040fe2000786c0ff */
[----:B------:R-:W-:Y:S01]  /*0a60*/  IMAD.SHL.U32 R0, R0, 0x40, RZ ;  /* 0x0000004000007824 */ /* 0x000fe200078e00ff */
[----:B------:R-:W-:Y:S01]  /*0a70*/  IADD3 R211, R216, 0x40, RZ ;  /* 0x00000040d8d37810 */ /* 0x000fe20007ffe0ff */
[----:B------:R-:W-:Y:S01]  /*0a80*/  IMAD.U32 R128, R16, 0x20, R128 ;  /* 0x0000002010807824 */ /* 0x000fe200078e0080 */
[----:B------:R-:W-:Y:S01]  /*0a90*/  R2P PR, R14, 0x6 ;  /* 0x000000060e007804 */ /* 0x000fe20000000000 */
[----:B------:R-:W-:Y:S01]  /*0aa0*/  IMAD.U32 R2, RZ, RZ, UR4 ;  /* 0x00000004ff027e24 */ /* 0x000fe2000f8e00ff */
[----:B------:R-:W-:Y:S01]  /*0ab0*/  LOP3.LUT R0, R0, 0xc0, RZ, 0xc0, !PT ;  /* 0x000000c000007812 */ /* 0x000fe200078ec0ff */
[----:B------:R-:W-:Y:S01]  /*0ac0*/  IMAD.SHL.U32 R2, R235, 0x8, RZ ;  /* 0x00000008eb027824 */ /* 0x000fe200078e00ff */
[C---:B------:R-:W-:Y:S01]  /*0ad0*/  @P4 IADD3 R211, R216.reuse, -0x40, RZ ;  /* 0xffffffc0d8d34810 */ /* 0x040fe20007ffe0ff */
[----:B------:R-:W-:Y:S01]  /*0ae0*/  USHF.R.S32.HI UR6, URZ, 0x1f, UR4 ;  /* 0x0000001f3f067899 */ /* 0x000fe20008011404 */
[----:B------:R-:W-:Y:S01]  /*0af0*/  SHF.R.U32.HI R3, RZ, 0x3, R0 ;  /* 0x00000003ff037819 */ /* 0x000fe20000011600 */
[----:B------:R-:W-:Y:S01]  /*0b00*/  IMAD.IADD R217, R216, 0x1, R212 ;  /* 0x00000001d8d97824 */ /* 0x000fe200078e02d4 */
[----:B------:R-:W-:Y:S01]  /*0b10*/  LOP3.LUT R2, R2, 0x8, RZ, 0xc0, !PT ;  /* 0x0000000802027812 */ /* 0x000fe200078ec0ff */
[----:B------:R-:W-:Y:S01]  /*0b20*/  IMAD.SHL.U32 R128, R128, 0x2, RZ ;  /* 0x0000000280807824 */ /* 0x000fe200078e00ff */
[----:B------:R-:W-:Y:S01]  /*0b30*/  SEL R213, R137, 0xffffffe0, !P5 ;  /* 0xffffffe089d57807 */ /* 0x000fe20006800000 */
[----:B------:R-:W-:Y:S01]  /*0b40*/  IMAD.IADD R212, R212, 0x1, R211 ;  /* 0x00000001d4d47824 */ /* 0x000fe200078e02d3 */
[----:B------:R-:W-:Y:S01]  /*0b50*/  LOP3.LUT R8, R3, R0, R2, 0x1e, !PT ;  /* 0x0000000003087212 */ /* 0x000fe200078e1e02 */
[----:B------:R-:W-:Y:S01]  /*0b60*/  IMAD.SHL.U32 R0, R14, 0x40, RZ ;  /* 0x000000400e007824 */ /* 0x000fe200078e00ff */
[----:B------:R-:W-:Y:S01]  /*0b70*/  LOP3.LUT R7, R2, 0x10, R4, 0xf8, !PT ;  /* 0x0000001002077812 */ /* 0x000fe200078ef804 */
[C---:B------:R-:W-:Y:S01]  /*0b80*/  IMAD R3, R11.reuse, 0x200, R5 ;  /* 0x000002000b037824 */ /* 0x040fe200078e0205 */
[----:B------:R-:W-:Y:S01]  /*0b90*/  SEL R132, R132, 0xffffffc0, !P2 ;  /* 0xffffffc084847807 */ /* 0x000fe20005000000 */
[----:B------:R-:W-:Y:S01]  /*0ba0*/  IMAD.SHL.U32 R5, R11, 0x8, RZ ;  /* 0x000000080b057824 */ /* 0x000fe200078e00ff */
[----:B------:R-:W-:Y:S01]  /*0bb0*/  LOP3.LUT R0, R0, 0x1c0, RZ, 0xc0, !PT ;  /* 0x000001c000007812 */ /* 0x000fe200078ec0ff */
[----:B------:R-:W-:Y:S01]  /*0bc0*/  IMAD.SHL.U32 R2, R13, 0x40, RZ ;  /* 0x000000400d027824 */ /* 0x000fe200078e00ff */
[----:B------:R-:W-:Y:S01]  /*0bd0*/  SEL R129, R137, 0xffffffe0, !P0 ;  /* 0xffffffe089817807 */ /* 0x000fe20004000000 */
[----:B------:R-:W-:Y:S01]  /*0be0*/  IMAD.IADD R8, R8, 0x1, R12 ;  /* 0x0000000108087824 */ /* 0x000fe200078e020c */
[----:B------:R-:W-:Y:S01]  /*0bf0*/  LOP3.LUT R5, R5, 0x8, RZ, 0xc0, !PT ;  /* 0x0000000805057812 */ /* 0x000fe200078ec0ff */
[--C-:B------:R-:W-:Y:S01]  /*0c00*/  IMAD.IADD R218, R216, 0x1, R213.reuse ;  /* 0x00000001d8da7824 */ /* 0x100fe200078e02d5 */
[----:B------:R-:W-:Y:S01]  /*0c10*/  SHF.R.U32.HI R6, RZ, 0x3, R0 ;  /* 0x00000003ff067819 */ /* 0x000fe20000011600 */
[----:B------:R-:W-:Y:S01]  /*0c20*/  IMAD.IADD R215, R217, 0x1, R213 ;  /* 0x00000001d9d77824 */ /* 0x000fe200078e02d5 */
[----:B------:R-:W-:Y:S01]  /*0c30*/  LOP3.LUT R2, R2, 0xc0, RZ, 0xc0, !PT ;  /* 0x000000c002027812 */ /* 0x000fe200078ec0ff */
[----:B------:R-:W-:Y:S01]  /*0c40*/  IMAD.IADD R214, R213, 0x1, R211 ;  /* 0x00000001d5d67824 */ /* 0x000fe200078e02d3 */
[--C-:B------:R-:W-:Y:S01]  /*0c50*/  LOP3.LUT R6, R6, R0, R5.reuse, 0x1e, !PT ;  /* 0x0000000006067212 */ /* 0x100fe200078e1e05 */
[----:B------:R-:W-:Y:S01]  /*0c60*/  IMAD.SHL.U32 R0, R15, 0x20, RZ ;  /* 0x000000200f007824 */ /* 0x000fe200078e00ff */
[----:B------:R-:W-:Y:S01]  /*0c70*/  SHF.R.U32.HI R4, RZ, 0x3, R2 ;  /* 0x00000003ff047819 */ /* 0x000fe20000011602 */
[----:B------:R-:W-:Y:S01]  /*0c80*/  IMAD.U32 R244, RZ, RZ, UR7 ;  /* 0x00000007fff47e24 */ /* 0x000fe2000f8e00ff */
[----:B------:R-:W-:Y:S01]  /*0c90*/  LEA R239, R8, 0x6000, 0x1 ;  /* 0x0000600008ef7811 */ /* 0x000fe200078e08ff */
[----:B------:R-:W-:Y:S01]  /*0ca0*/  IMAD.IADD R131, R131, 0x1, R6 ;  /* 0x0000000183837824 */ /* 0x000fe200078e0206 */
[----:B------:R-:W-:Y:S01]  /*0cb0*/  LOP3.LUT R5, R4, R2, R5, 0x1e, !PT ;  /* 0x0000000204057212 */ /* 0x000fe200078e1e05 */
[----:B------:R-:W-:Y:S01]  /*0cc0*/  IMAD R142, R238, 0x200, R0 ;  /* 0x00000200ee8e7824 */ /* 0x000fe200078e0200 */
[----:B------:R-:W-:Y:S01]  /*0cd0*/  LOP3.LUT R2, R4, R7, R2, 0x1e, !PT ;  /* 0x0000000704027212 */ /* 0x000fe200078e1e02 */
[----:B------:R-:W-:Y:S01]  /*0ce0*/  IMAD.U32 R243, RZ, RZ, UR6 ;  /* 0x00000006fff37e24 */ /* 0x000fe2000f8e00ff */
[----:B------:R-:W-:Y:S01]  /*0cf0*/  LEA R131, R131, 0xa000, 0x1 ;  /* 0x0000a00083837811 */ /* 0x000fe200078e08ff */
[----:B------:R-:W-:Y:S01]  /*0d00*/  IMAD.IADD R142, R142, 0x1, R5 ;  /* 0x000000018e8e7824 */ /* 0x000fe200078e0205 */
[----:B------:R-:W-:Y:S01]  /*0d10*/  LOP3.LUT P0, RZ, R13, 0x2, RZ, 0xc0, !PT ;  /* 0x000000020dff7812 */ /* 0x000fe2000780c0ff */
[----:B------:R-:W-:Y:S01]  /*0d20*/  IMAD.IADD R136, R0, 0x1, R2 ;  /* 0x0000000100887824 */ /* 0x000fe200078e0202 */
[C---:B------:R-:W-:Y:S01]  /*0d30*/  IADD3 R138, R131.reuse, 0x20, RZ ;  /* 0x00000020838a7810 */ /* 0x040fe20007ffe0ff */
[C---:B------:R-:W-:Y:S01]  /*0d40*/  IMAD.IADD R133, R131.reuse, 0x1, R132 ;  /* 0x0000000183857824 */ /* 0x040fe200078e0284 */
[----:B------:R-:W-:Y:S01]  /*0d50*/  @P1 IADD3 R138, R131, -0x20, RZ ;  /* 0xffffffe0838a1810 */ /* 0x000fe20007ffe0ff */
[----:B------:R-:W-:Y:S01]  /*0d60*/  IMAD.U32 R242, RZ, RZ, UR5 ;  /* 0x00000005fff27e24 */ /* 0x000fe2000f8e00ff */
[----:B------:R-:W-:Y:S01]  /*0d70*/  IADD3 R240, R239, 0x20, RZ ;  /* 0x00000020eff07810 */ /* 0x000fe20007ffe0ff */
[----:B------:R-:W-:Y:S01]  /*0d80*/  IMAD.SHL.U32 R2, R3, 0x2, RZ ;  /* 0x0000000203027824 */ /* 0x000fe200078e00ff */
[----:B------:R-:W-:Y:S01]  /*0d90*/  SEL R137, R137, 0xffffffe0, !P0 ;  /* 0xffffffe089897807 */ /* 0x000fe20004000000 */
[----:B------:R-:W-:Y:S01]  /*0da0*/  IMAD.IADD R129, R128, 0x1, R129 ;  /* 0x0000000180817824 */ /* 0x000fe200078e0281 */
[----:B------:R-:W-:Y:S01]  /*0db0*/  @P3 IADD3 R240, R239, -0x20, RZ ;  /* 0xffffffe0eff03810 */ /* 0x000fe20007ffe0ff */
[----:B------:R-:W-:Y:S01]  /*0dc0*/  IMAD.IADD R213, R213, 0x1, R212 ;  /* 0x00000001d5d57824 */ /* 0x000fe200078e02d4 */
[----:B------:R-:W-:Y:S01]  /*0dd0*/  IADD3 R141, R138, 0x2000, RZ ;  /* 0x000020008a8d7810 */ /* 0x000fe20007ffe0ff */
[----:B------:R-:W-:Y:S01]  /*0de0*/  IMAD.IADD R132, R132, 0x1, R138 ;  /* 0x0000000184847824 */ /* 0x000fe200078e028a */
[C---:B------:R-:W-:Y:S01]  /*0df0*/  IADD3 R140, R138.reuse, 0x4000, RZ ;  /* 0x000040008a8c7810 */ /* 0x040fe20007ffe0ff */
[----:B------:R-:W-:Y:S01]  /*0e00*/  ULDC.U8 UR9, c[0x0][0x3d0] ;  /* 0x0000f40000097ab9 */ /* 0x000fe20000000000 */
[----:B------:R-:W-:Y:S01]  /*0e10*/  IADD3 R139, R138, 0x6000, RZ ;  /* 0x000060008a8b7810 */ /* 0x000fe20007ffe0ff */
[----:B------:R-:W-:-:S02]  /*0e20*/  UISETP.NE.AND UP6, UPT, UR9, URZ, UPT ;  /* 0x0000003f0900728c */ /* 0x000fc4000bfc5270 */
[----:B------:R-:W-:Y:S02]  /*0e30*/  UIMAD.WIDE.U32 UR58, UR52, UR60, URZ ;  /* 0x0000003c343a72a5 */ /* 0x000fe4000f8e003f */
[----:B------:R-:W-:Y:S02]  /*0e40*/  USHF.L.U32 UR34, UR57, 0x3, URZ ;  /* 0x0000000339227899 */ /* 0x000fe4000800063f */
[----:B------:R-:W-:Y:S02]  /*0e50*/  USHF.L.U32 UR33, UR57, 0x4, URZ ;  /* 0x0000000439217899 */ /* 0x000fe4000800063f */
[----:B------:R-:W-:Y:S02]  /*0e60*/  UIMAD UR32, UR57, 0x18, URZ ;  /* 0x00000018392078a4 */ /* 0x000fe4000f8e023f */
[----:B------:R-:W-:Y:S02]  /*0e70*/  USHF.L.U32 UR31, UR57, 0x5, URZ ;  /* 0x00000005391f7899 */ /* 0x000fe4000800063f */
[----:B------:R-:W-:-:S02]  /*0e80*/  UIMAD UR30, UR57, 0x28, URZ ;  /* 0x00000028391e78a4 */ /* 0x000fc4000f8e023f */
[----:B------:R-:W-:Y:S02]  /*0e90*/  UIMAD UR29, UR57, 0x30, URZ ;  /* 0x00000030391d78a4 */ /* 0x000fe4000f8e023f */
[----:B------:R-:W-:Y:S02]  /*0ea0*/  UIMAD UR28, UR57, 0x38, URZ ;  /* 0x00000038391c78a4 */ /* 0x000fe4000f8e023f */
[----:B------:R-:W-:Y:S02]  /*0eb0*/  USHF.L.U32 UR27, UR57, 0x6, URZ ;  /* 0x00000006391b7899 */ /* 0x000fe4000800063f */
[----:B------:R-:W-:Y:S02]  /*0ec0*/  UIMAD UR26, UR57, 0x48, URZ ;  /* 0x00000048391a78a4 */ /* 0x000fe4000f8e023f */
[----:B------:R-:W-:Y:S02]  /*0ed0*/  UIMAD UR25, UR57, 0x50, URZ ;  /* 0x00000050391978a4 */ /* 0x000fe4000f8e023f */
[----:B------:R-:W-:-:S02]  /*0ee0*/  UIMAD UR24, UR57, 0x58, URZ ;  /* 0x00000058391878a4 */ /* 0x000fc4000f8e023f */
[----:B------:R-:W-:Y:S02]  /*0ef0*/  UIMAD UR23, UR57, 0x60, URZ ;  /* 0x00000060391778a4 */ /* 0x000fe4000f8e023f */
[----:B------:R-:W-:Y:S02]  /*0f00*/  UIMAD UR22, UR57, 0x68, URZ ;  /* 0x00000068391678a4 */ /* 0x000fe4000f8e023f */
[----:B------:R-:W-:Y:S02]  /*0f10*/  UIMAD UR21, UR57, 0x70, URZ ;  /* 0x00000070391578a4 */ /* 0x000fe4000f8e023f */
[----:B------:R-:W-:Y:S02]  /*0f20*/  UIMAD UR20, UR57, 0x78, URZ ;  /* 0x00000078391478a4 */ /* 0x000fe4000f8e023f */
[----:B------:R-:W-:Y:S02]  /*0f30*/  UIADD3 UR19, -UR4, URZ, URZ ;  /* 0x0000003f04137290 */ /* 0x000fe4000fffe13f */
[----:B------:R-:W-:-:S02]  /*0f40*/  UMOV UR56, 0xffffe000 ;  /* 0xffffe00000387882 */ /* 0x000fc40000000000 */
.L_x_458:
[----:B------:R-:W-:Y:S02]  /*0f50*/  ULDC.64 UR6, c[0x0][0x250] ;  /* 0x0000940000067ab9 */ /* 0x000fe40000000a00 */
[----:B------:R-:W-:-:S02]  /*0f60*/  UISETP.NE.U32.AND UP3, UPT, URZ, UR6, UPT ;  /* 0x000000063f00728c */ /* 0x000fc4000bf65070 */
[----:B------:R-:W-:Y:S02]  /*0f70*/  USHF.L.U32 UR10, UR48, 0x2, URZ ;  /* 0x00000002300a7899 */ /* 0x000fe4000800063f */
[----:B------:R-:W-:Y:S02]  /*0f80*/  UISETP.NE.AND.EX UP3, UPT, URZ, UR7, UPT, UP3 ;  /* 0x000000073f00728c */ /* 0x000fe4000bf65330 */
[----:B------:R-:W-:Y:S02]  /*0f90*/  USHF.R.S32.HI UR55, URZ, 0x1f, UR48 ;  /* 0x0000001f3f377899 */ /* 0x000fe40008011430 */
[----:B------:R-:W-:Y:S02]  /*0fa0*/  ULDC.U8 UR4, c[0x0][0x312] ;  /* 0x0000c48000047ab9 */ /* 0x000fe40000000000 */
[----:B------:R-:W-:Y:S01]  /*0fb0*/  USHF.L.U64.HI UR5, UR48, 0x2, UR55 ;  /* 0x0000000230057899 */ /* 0x000fe20008010237 */
[----:B------:R-:W-:Y:S01]  /*0fc0*/  PLOP3.LUT P0, PT, PT, PT, UP3, 0x80, 0x0 ;  /* 0x000000000000781c */ /* 0x000fe20003f0f038 */
[----:B------:R-:W-:-:S02]  /*0fd0*/  UISETP.NE.AND UP4, UPT, UR4, URZ, UPT ;  /* 0x0000003f0400728c */ /* 0x000fc4000bf85270 */
        /* <DEDUP_REMOVED lines=19> */
[----:B------:R-:W-:Y:S02]  /*1110*/  MOV R4, UR6 ;  /* 0x0000000600047c02 */ /* 0x000fe40008000f00 */
[----:B------:R-:W-:Y:S02]  /*1120*/  PLOP3.LUT P1, PT, PT, PT, UP2, 0x80, 0x0 ;  /* 0x000000000000781c */ /* 0x000fe40003f2f028 */
[----:B---3--:R1:W3:Y:S01]  /*1130*/  @P2 LDG.E R3, [R6.64] ;  /* 0x0000002406032981 */ /* 0x0082e2000c1e1900 */
        /* <DEDUP_REMOVED lines=23> */
.L_x_414:
        /* <DEDUP_REMOVED lines=59> */
.L_x_416:
        /* <DEDUP_REMOVED lines=18> */
.L_x_417:
[----:B------:R-:W-:Y:S01]  /*1780*/  IABS R6, c[0x0][0x1c8] ;  /* 0x0000720000067a13 */ /* 0x000fe20000000000 */
[----:B------:R-:W1:Y:S01]  /*1790*/  R2UR UR16, R241 ;  /* 0x00000000f11073c2 */ /* 0x000e6200000e0000 */
[----:B------:R-:W-:Y:S01]  /*17a0*/  ULDC.64 UR14, c[0x0][0x370] ;  /* 0x0000dc00000e7ab9 */ /* 0x000fe20000000a00 */
[----:B------:R-:W-:Y:S01]  /*17b0*/  IABS R3, UR51 ;  /* 0x0000003300037c13 */ /* 0x000fe20008000000 */
[----:B------:R-:W2:Y:S01]  /*17c0*/  I2F.RP R4, R6 ;  /* 0x0000000600047306 */ /* 0x000ea20000209400 */
[----:B------:R-:W-:Y:S01]  /*17d0*/  @UP2 UIMAD.WIDE.U32 UR8, UR4, UR14, URZ ;  /* 0x0000000e040822a5 */ /* 0x000fe2000f8e003f */
[----:B------:R-:W-:Y:S01]  /*17e0*/  ISETP.NE.AND P2, PT, RZ, c[0x0][0x1c8], PT ;  /* 0x00007200ff007a0c */ /* 0x000fe20003f45270 */
[----:B------:R-:W-:Y:S02]  /*17f0*/  ULDC UR13, c[0x0][0x224] ;  /* 0x00008900000d7ab9 */ /* 0x000fe40000000800 */
[----:B------:R-:W-:Y:S01]  /*1800*/  @UP2 UIMAD UR46, UR4, UR15, UR9 ;  /* 0x0000000f042e22a4 */ /* 0x000fe2000f8e0209 */
[----:B------:R-:W3:Y:S01]  /*1810*/  R2UR UR47, R248 ;  /* 0x00000000f82f73c2 */ /* 0x000ee200000e0000 */
[----:B------:R-:W-:-:S02]  /*1820*/  UIMAD UR11, UR53, UR60, URZ ;  /* 0x0000003c350b72a4 */ /* 0x000fc4000f8e023f */
[----:B------:R-:W-:Y:S02]  /*1830*/  @UP2 UMOV UR18, UR8 ;  /* 0x0000000800122c82 */ /* 0x000fe40008000000 */
[----:B------:R-:W-:Y:S02]  /*1840*/  ULDC.64 UR8, c[0x0][0x368] ;  /* 0x0000da0000087ab9 */ /* 0x000fe40000000a00 */
[----:B------:R-:W-:Y:S01]  /*1850*/  @!UP2 UIMAD UR7, UR55, UR8, URZ ;  /* 0x000000083707a2a4 */ /* 0x000fe2000f8e023f */
[----:B------:R-:W4:Y:S01]  /*1860*/  R2UR UR39, R244 ;  /* 0x00000000f42773c2 */ /* 0x000f2200000e0000 */
[----:B------:R-:W-:Y:S01]  /*1870*/  ULDC.64 UR14, c[0x0][0x3d8] ;  /* 0x0000f600000e7ab9 */ /* 0x000fe20000000a00 */
[----:B--2---:R-:W2:Y:S01]  /*1880*/  MUFU.RCP R4, R4 ;  /* 0x0000000400047308 */ /* 0x004ea20000001000 */
[----:B------:R-:W-:Y:S02]  /*1890*/  @!UP2 UIMAD UR7, UR48, UR9, UR7 ;  /* 0x000000093007a2a4 */ /* 0x000fe4000f8e0207 */
[----:B------:R-:W-:-:S04]  /*18a0*/  @!UP2 UIMAD.WIDE.U32 UR8, UR48, UR8, URZ ;  /* 0x000000083008a2a5 */ /* 0x000fc8000f8e003f */
[----:B------:R-:W-:Y:S02]  /*18b0*/  @!UP2 UIADD3 UR46, UR9, UR7, URZ ;  /* 0x00000007092ea290 */ /* 0x000fe4000fffe03f */
[----:B-1----:R-:W-:Y:S02]  /*18c0*/  UIMAD UR7, UR55, UR13, UR16 ;  /* 0x0000000d370772a4 */ /* 0x002fe4000f8e0210 */
[----:B------:R-:W-:Y:S02]  /*18d0*/  @!UP2 UMOV UR18, UR8 ;  /* 0x000000080012ac82 */ /* 0x000fe40008000000 */
[----:B------:R-:W-:Y:S02]  /*18e0*/  UIADD3 UR7, UR61, UR7, URZ ;  /* 0x000000073d077290 */ /* 0x000fe4000fffe03f */
[----:B------:R-:W-:Y:S01]  /*18f0*/  UIMAD.WIDE.U32 UR8, UR52, UR4, URZ ;  /* 0x00000004340872a5 */ /* 0x000fe2000f8e003f */
[----:B--2---:R-:W-:Y:S01]  /*1900*/  IADD3 R4, R4, 0xffffffe, RZ ;  /* 0x0ffffffe04047810 */ /* 0x004fe20007ffe0ff */
[----:B------:R-:W-:Y:S01]  /*1910*/  UIMAD UR7, UR52, UR7, UR11 ;  /* 0x00000007340772a4 */ /* 0x000fe2000f8e020b */
[----:B------:R-:W1:Y:S01]  /*1920*/  S2UR UR11, SR_CTAID.X ;  /* 0x00000000000b79c3 */ /* 0x000e620000002500 */
[----:B------:R-:W-:Y:S01]  /*1930*/  USEL UR38, UR58, UR8, !UP2 ;  /* 0x000000083a267287 */ /* 0x000fe2000d000000 */
[----:B------:R-:W2:Y:S01]  /*1940*/  F2I.FTZ.U32.TRUNC.NTZ R5, R4 ;  /* 0x0000000400057305 */ /* 0x000ea2000021f000 */
[----:B------:R-:W-:-:S02]  /*1950*/  UIADD3 UR16, UR59, UR7, URZ ;  /* 0x000000073b107290 */ /* 0x000fc4000fffe03f */
[----:B------:R-:W-:-:S04]  /*1960*/  UIMAD UR7, UR53, UR4, URZ ;  /* 0x00000004350772a4 */ /* 0x000fc8000f8e023f */
[----:B------:R-:W-:Y:S02]  /*1970*/  @UP2 UIADD3 UR16, UR9, UR7, URZ ;  /* 0x0000000709102290 */ /* 0x000fe4000fffe03f */
[----:B------:R-:W-:-:S04]  /*1980*/  USHF.L.U64.HI UR7, UR48, 0x7, UR55 ;  /* 0x0000000730077899 */ /* 0x000fc80008010237 */
[----:B------:R-:W-:Y:S01]  /*1990*/  USEL UR7, UR7, URZ, UP1 ;  /* 0x0000003f07077287 */ /* 0x000fe20008800000 */
[----:B--2---:R-:W-:Y:S02]  /*19a0*/  IMAD.MOV R0, RZ, RZ, -R5 ;  /* 0x000000ffff007224 */ /* 0x004fe400078e0a05 */
[----:B------:R-:W-:Y:S02]  /*19b0*/  IMAD.MOV.U32 R4, RZ, RZ, RZ ;  /* 0x000000ffff047224 */ /* 0x000fe400078e00ff */
[----:B------:R-:W-:Y:S01]  /*19c0*/  IMAD R0, R0, R6, RZ ;  /* 0x0000000600007224 */ /* 0x000fe200078e02ff */
[----:B-1----:R-:W-:-:S03]  /*19d0*/  UIMAD.WIDE.U32 UR8, UR11, UR14, URZ ;  /* 0x0000000e0b0872a5 */ /* 0x002fc6000f8e003f */
[----:B------:R-:W-:Y:S01]  /*19e0*/  IMAD.HI.U32 R4, R5, R0, R4 ;  /* 0x0000000005047227 */ /* 0x000fe200078e0004 */
[----:B------:R-:W-:-:S03]  /*19f0*/  UIMAD UR15, UR11, UR15, UR9 ;  /* 0x0000000f0b0f72a4 */ /* 0x000fc6000f8e0209 */
[----:B------:R-:W-:Y:S01]  /*1a00*/  IMAD.MOV.U32 R0, RZ, RZ, R3 ;  /* 0x000000ffff007224 */ /* 0x000fe200078e0003 */
[----:B------:R-:W-:Y:S02]  /*1a10*/  USHF.L.U32 UR11, UR48, 0x7, URZ ;  /* 0x00000007300b7899 */ /* 0x000fe4000800063f */
[----:B------:R-:W-:Y:S01]  /*1a20*/  USEL UR14, UR8, URZ, UP6 ;  /* 0x0000003f080e7287 */ /* 0x000fe2000b000000 */
[----:B------:R-:W-:Y:S01]  /*1a30*/  IMAD.HI.U32 R4, R4, R0, RZ ;  /* 0x0000000004047227 */ /* 0x000fe200078e00ff */
[----:B------:R-:W-:Y:S02]  /*1a40*/  USEL UR8, UR11, URZ, UP1 ;  /* 0x0000003f0b087287 */ /* 0x000fe40008800000 */
[----:B------:R-:W-:Y:S01]  /*1a50*/  USEL UR15, UR15, URZ, UP6 ;  /* 0x0000003f0f0f7287 */ /* 0x000fe2000b000000 */
[----:B------:R-:W-:Y:S01]  /*1a60*/  IMAD.MOV R3, RZ, RZ, -R4 ;  /* 0x000000ffff037224 */ /* 0x000fe200078e0a04 */
[----:B------:R-:W-:-:S03]  /*1a70*/  UIADD3 UR8, UP1, UR6, UR8, URZ ;  /* 0x0000000806087290 */ /* 0x000fc6000ff3e03f */
[C---:B------:R-:W-:Y:S01]  /*1a80*/  IMAD R0, R6.reuse, R3, R0 ;  /* 0x0000000306007224 */ /* 0x040fe200078e0200 */
[----:B------:R-:W1:Y:S01]  /*1a90*/  R2UR UR11, R249 ;  /* 0x00000000f90b73c2 */ /* 0x000e6200000e0000 */
[----:B------:R-:W-:Y:S02]  /*1aa0*/  UIADD3.X UR9, UR45, UR7, URZ, UP1, !UPT ;  /* 0x000000072d097290 */ /* 0x000fe40008ffe43f */
[----:B------:R-:W-:Y:S01]  /*1ab0*/  UIMAD UR7, UR53, UR8, URZ ;  /* 0x00000008350772a4 */ /* 0x000fe2000f8e023f */
[----:B------:R-:W-:-:S03]  /*1ac0*/  ISETP.GT.U32.AND P1, PT, R6, R0, PT ;  /* 0x000000000600720c */ /* 0x000fc60003f24070 */
[----:B------:R-:W-:Y:S02]  /*1ad0*/  UIMAD UR13, UR52, UR9, UR7 ;  /* 0x00000009340d72a4 */ /* 0x000fe4000f8e0207 */
[----:B---3--:R-:W-:Y:S02]  /*1ae0*/  @UP5 USEL UR7, UR47, UR4, !UP2 ;  /* 0x000000042f075287 */ /* 0x008fe4000d000000 */
[----:B------:R-:W-:-:S04]  /*1af0*/  UIMAD.WIDE.U32 UR8, UR52, UR8, URZ ;  /* 0x00000008340872a5 */ /* 0x000fc8000f8e003f */
[----:B------:R-:W-:Y:S02]  /*1b00*/  UIADD3 UR13, UR9, UR13, URZ ;  /* 0x0000000d090d7290 */ /* 0x000fe4000fffe03f */
[----:B------:R-:W-:Y:S01]  /*1b10*/  @!P1 IMAD.IADD R0, R0, 0x1, -R6 ;  /* 0x0000000100009824 */ /* 0x000fe200078e0a06 */
[----:B------:R-:W-:-:S04]  /*1b20*/  @!P1 IADD3 R4, R4, 0x1, RZ ;  /* 0x0000000104049810 */ /* 0x000fc80007ffe0ff */
[----:B------:R-:W-:Y:S02]  /*1b30*/  ISETP.GE.U32.AND P3, PT, R0, R6, PT ;  /* 0x000000060000720c */ /* 0x000fe40003f66070 */
[----:B-1----:R-:W-:Y:S01]  /*1b40*/  ISETP.LE.AND P1, PT, RZ, UR11, PT ;  /* 0x0000000bff007c0c */ /* 0x002fe2000bf23270 */
[----:B------:R-:W-:Y:S02]  /*1b50*/  ULDC UR11, c[0x0][0x234] ;  /* 0x00008d00000b7ab9 */ /* 0x000fe40000000800 */
[----:B------:R-:W-:Y:S02]  /*1b60*/  @UP5 UIMAD UR11, UR51, UR11, UR7 ;  /* 0x0000000b330b52a4 */ /* 0x000fe4000f8e0207 */
[----:B------:R-:W-:-:S05]  /*1b70*/  USHF.R.S32.HI UR7, URZ, 0x1f, UR5 ;  /* 0x0000001f3f077899 */ /* 0x000fca0008011405 */
[----:B----4-:R-:W-:Y:S01]  /*1b80*/  @!UP5 UMOV UR11, UR39 ;  /* 0x00000027000bdc82 */ /* 0x010fe20008000000 */
[----:B------:R-:W-:-:S05]  /*1b90*/  @P3 IADD3 R4, R4, 0x1, RZ ;  /* 0x0000000104043810 */ /* 0x000fca0007ffe0ff */
[----:B------:R-:W-:Y:S01]  /*1ba0*/  @!P1 IMAD.MOV R4, RZ, RZ, -R4 ;  /* 0x000000ffff049224 */ /* 0x000fe200078e0a04 */
[----:B------:R-:W-:Y:S02]  /*1bb0*/  PLOP3.LUT P1, PT, PT, PT, UP5, 0x80, 0x0 ;  /* 0x000000000000781c */ /* 0x000fe40003f2f058 */
[----:B------:R-:W-:-:S04]  /*1bc0*/  @!P2 LOP3.LUT R4, RZ, c[0x0][0x1c8], RZ, 0x33, !PT ;  /* 0x00007200ff04aa12 */ /* 0x000fc800078e33ff */
[----:B------:R-:W-:-:S07]  /*1bd0*/  SHF.R.S32.HI R15, RZ, 0x1f, R4 ;  /* 0x0000001fff0f7819 */ /* 0x000fce0000011404 */
[----:B------:R-:W-:Y:S05]  /*1be0*/  @!P1 BRA `(.L_x_418) ;  /* 0x0000006000009947 */ /* 0x000fea0003800000 */
[----:B------:R-:W1:Y:S01]  /*1bf0*/  R2UR UR39, R251 ;  /* 0x00000000fb2773c2 */ /* 0x000e6200000e0000 */
[----:B------:R-:W-:Y:S02]  /*1c00*/  ULDC UR47, c[0x0][0x224] ;  /* 0x00008900002f7ab9 */ /* 0x000fe40000000800 */
[----:B------:R-:W-:-:S04]  /*1c10*/  @!UP2 UIMAD UR4, UR48, UR47, URZ ;  /* 0x0000002f3004a2a4 */ /* 0x000fc8000f8e023f */
[----:B------:R-:W-:-:S04]  /*1c20*/  ULEA UR4, UR48, UR4, 0x7 ;  /* 0x0000000430047291 */ /* 0x000fc8000f8e383f */
[----:B-1----:R-:W-:Y:S01]  /*1c30*/  UIMAD UR4, UR39, UR51, UR4 ;  /* 0x00000033270472a4 */ /* 0x002fe2000f8e0204 */
[----:B------:R-:W-:Y:S05]  /*1c40*/  BRA `(.L_x_419) ;  /* 0x0000002000007947 */ /* 0x000fea0003800000 */
.L_x_418:
[----:B------:R1:W2:Y:S01]  /*1c50*/  R2UR UR4, R247 ;  /* 0x00000000f70473c2 */ /* 0x0002a200000e0000 */
[----:B------:R-:W-:-:S07]  /*1c60*/  DEPBAR.LE SB1, 0x0, {2} ;  /* 0x000090040000791a */ /* 0x000fce0000000000 */
.L_x_419:
[----:B------:R-:W-:Y:S01]  /*1c70*/  IMAD.U32 R11, RZ, RZ, UR21 ;  /* 0x00000015ff0b7e24 */ /* 0x000fe2000f8e00ff */
[----:B------:R-:W1:Y:S01]  /*1c80*/  R2UR UR21, R250 ;  /* 0x00000000fa1573c2 */ /* 0x000e6200000e0000 */
[----:B------:R-:W-:Y:S01]  /*1c90*/  IMAD.U32 R10, RZ, RZ, UR20 ;  /* 0x00000014ff0a7e24 */ /* 0x000fe2000f8e00ff */
[----:B------:R-:W2:Y:S01]  /*1ca0*/  S2R R12, SR_TID.X ;  /* 0x00000000000c7919 */ /* 0x000ea20000002100 */
[----:B------:R-:W-:Y:S01]  /*1cb0*/  USHF.L.U32 UR47, UR57, 0x7, URZ ;  /* 0x00000007392f7899 */ /* 0x000fe2000800063f */
[----:B------:R-:W-:Y:S01]  /*1cc0*/  SHF.R.S32.HI R227, RZ, 0x1f, R226 ;  /* 0x0000001fffe37819 */ /* 0x000fe200000114e2 */
[----:B------:R-:W-:Y:S01]  /*1cd0*/  UIADD3 UR11, UR6, UR11, URZ ;  /* 0x0000000b060b7290 */ /* 0x000fe2000fffe03f */
[----:B------:R-:W-:Y:S02]  /*1ce0*/  BSSY B1, `(.L_x_415) ;  /* 0x0000857000017945 */ /* 0x000fe40003800000 */
[----:B------:R-:W3:Y:S08]  /*1cf0*/  R2UR UR39, R243 ;  /* 0x00000000f32773c2 */ /* 0x000ef000000e0000 */
[----:B------:R-:W3:Y:S01]  /*1d00*/  R2UR UR20, R245 ;  /* 0x00000000f51473c2 */ /* 0x000ee200000e0000 */
[----:B-1----:R-:W-:-:S02]  /*1d10*/  UIADD3 UR8, UP4, UP3, UR8, UR47, UR21 ;  /* 0x0000002f08087290 */ /* 0x002fc4000fb9e015 */
[----:B------:R-:W-:Y:S01]  /*1d20*/  USHF.R.S32.HI UR21, URZ, 0x1f, UR51 ;  /* 0x0000001f3f157899 */ /* 0x000fe20008011433 */
[----:B--2---:R-:W-:Y:S01]  /*1d30*/  SHF.R.S32.HI R13, RZ, 0x1f, R12 ;  /* 0x0000001fff0d7819 */ /* 0x004fe2000001140c */
[----:B------:R-:W-:-:S03]  /*1d40*/  UIADD3 UR47, UP2, UP1, UR14, UR8, UR38 ;  /* 0x000000080e2f7290 */ /* 0x000fc6000f95e026 */
[----:B------:R-:W-:-:S04]  /*1d50*/  LEA.HI R3, R13, R12, RZ, 0x2 ;  /* 0x0000000c0d037211 */ /* 0x000fc800078f10ff */
[----:B------:R-:W-:-:S04]  /*1d60*/  SHF.R.S32.HI R3, RZ, 0x2, R3 ;  /* 0x00000002ff037819 */ /* 0x000fc80000011403 */
[----:B------:R-:W-:Y:S01]  /*1d70*/  SHF.R.S32.HI R17, RZ, 0x1f, R3 ;  /* 0x0000001fff117819 */ /* 0x000fe20000011403 */
[----:B---3--:R-:W-:Y:S01]  /*1d80*/  UIADD3.X UR8, UR13, UR39, UR20, UP4, UP3 ;  /* 0x000000270d087290 */ /* 0x008fe2000a7e6414 */
[----:B------:R-:W-:-:S03]  /*1d90*/  IADD3 R0, P1, R3, UR6, RZ ;  /* 0x0000000603007c10 */ /* 0x000fc6000ff3e0ff */
[----:B------:R-:W-:Y:S01]  /*1da0*/  UIADD3.X UR39, UR15, UR8, UR16, UP2, UP1 ;  /* 0x000000080f277290 */ /* 0x000fe200097e2410 */
[----:B------:R-:W-:Y:S01]  /*1db0*/  IADD3.X R5, R17, UR45, RZ, P1, !PT ;  /* 0x0000002d11057c10 */ /* 0x000fe20008ffe4ff */
[----:B------:R-:W-:Y:S01]  /*1dc0*/  IMAD.WIDE.U32 R6, R0, c[0x0][0x190], R226 ;  /* 0x0000640000067a25 */ /* 0x000fe200078e00e2 */
[----:B------:R-:W-:Y:S02]  /*1dd0*/  ULDC.64 UR8, c[0x0][0x1a8] ;  /* 0x00006a0000087ab9 */ /* 0x000fe40000000a00 */
[----:B------:R-:W-:Y:S01]  /*1de0*/  UIMAD UR8, UR21, UR8, URZ ;  /* 0x00000008150872a4 */ /* 0x000fe2000f8e023f */
[----:B------:R-:W-:Y:S01]  /*1df0*/  IMAD R5, R5, c[0x0][0x190], RZ ;  /* 0x0000640005057a24 */ /* 0x000fe200078e02ff */
[----:B------:R-:W-:Y:S01]  /*1e00*/  IADD3 R8, P1, R6, UR54, RZ ;  /* 0x0000003606087c10 */ /* 0x000fe2000ff3e0ff */
[----:B------:R-:W-:Y:S02]  /*1e10*/  ULDC UR54, c[0x0][0x2e8] ;  /* 0x0000ba0000367ab9 */ /* 0x000fe40000000800 */
[----:B------:R-:W-:Y:S01]  /*1e20*/  UIMAD UR38, UR51, UR9, UR8 ;  /* 0x00000009332672a4 */ /* 0x000fe2000f8e0208 */
[----:B------:R-:W-:-:S02]  /*1e30*/  IMAD R0, R0, c[0x0][0x194], R5 ;  /* 0x0000650000007a24 */ /* 0x000fc400078e0205 */
        /* <DEDUP_REMOVED lines=33> */
[C---:B-1----:R-:W-:Y:S01]  /*2050*/  IADD3 R10, P1, R0.reuse, UR47, RZ ;  /* 0x0000002f000a7c10 */ /* 0x042fe2000ff3e0ff */
[----:B------:R-:W-:Y:S02]  /*2060*/  ULDC.64 UR46, c[0x0][0x200] ;  /* 0x00008000002e7ab9 */ /* 0x000fe40000000a00 */
        /* <DEDUP_REMOVED lines=9> */
[----:B------:R-:W-:Y:S02]  /*2100*/  UIMAD.WIDE UR14, UR11, UR45, UR46 ;  /* 0x0000002d0b0e72a5 */ /* 0x000fe4000f8e022e */
[----:B------:R-:W-:Y:S01]  /*2110*/  IMAD R0, R17, c[0x0][0x370], RZ ;  /* 0x0000dc0011007a24 */ /* 0x000fe200078e02ff */
[----:B------:R-:W-:Y:S01]  /*2120*/  IADD3 R5, R9, UR38, RZ ;  /* 0x0000002609057c10 */ /* 0x000fe2000fffe0ff */
[----:B------:R-:W-:Y:S01]  /*2130*/  IMAD.WIDE.U32 R6, R3, c[0x0][0x370], R6 ;  /* 0x0000dc0003067a25 */ /* 0x000fe200078e0006 */
[----:B------:R-:W-:-:S03]  /*2140*/  LEA R222, P3, R8, c[0x0][0x160], 0x1 ;  /* 0x0000580008de7a11 */ /* 0x000fc600078608ff */
        /* <DEDUP_REMOVED lines=24> */
.L_x_421:
        /* <DEDUP_REMOVED lines=18> */
.L_x_422:
        /* <DEDUP_REMOVED lines=29> */
.L_x_424:
[----:B------:R-:W-:Y:S05]  /*25c0*/  BSYNC B0 ;  /* 0x0000000000007941 */ /* 0x000fea0003800000 */
.L_x_423:
        /* <DEDUP_REMOVED lines=14> */
.L_x_426:
[----:B------:R-:W-:Y:S05]  /*26b0*/  BSYNC B0 ;  /* 0x0000000000007941 */ /* 0x000fea0003800000 */
.L_x_425:
        /* <DEDUP_REMOVED lines=25> */
.L_x_428:
[----:B------:R-:W-:Y:S05]  /*2850*/  BSYNC B0 ;  /* 0x0000000000007941 */ /* 0x000fea0003800000 */
.L_x_427:
        /* <DEDUP_REMOVED lines=12> */
.L_x_420:
[----:B------:R-:W-:Y:S01]  /*2920*/  PLOP3.LUT P0, PT, PT, PT, UP6, 0x80, 0x0 ;  /* 0x000000000000781c */ /* 0x000fe20003f0f068 */
[----:B------:R-:W-:Y:S01]  /*2930*/  ULEA.HI UR4, UR8, UR8, URZ, 0x1 ;  /* 0x0000000808047291 */ /* 0x000fe2000f8f083f */
[----:B------:R-:W-:Y:S01]  /*2940*/  IMAD.SHL.U32 R0, R237, 0x2, RZ ;  /* 0x00000002ed007824 */ /* 0x000fe200078e00ff */
[----:B------:R-:W-:Y:S02]  /*2950*/  BSSY B0, `(.L_x_430) ;  /* 0x0000014000007945 */ /* 0x000fe40003800000 */
[----:B------:R-:W-:-:S04]  /*2960*/  ULOP3.LUT UR4, UR4, 0xfffffffe, URZ, 0xc0, !UPT ;  /* 0xfffffffe04047892 */ /* 0x000fc8000f8ec03f */
[----:B------:R-:W-:-:S04]  /*2970*/  UIADD3 UR4, UR8, -UR4, URZ ;  /* 0x8000000408047290 */ /* 0x000fc8000fffe03f */
[----:B------:R-:W-:Y:S01]  /*2980*/  @P0 BAR.SYNC.DEFER_BLOCKING 0x0 ;  /* 0x0000000000000b1d */ /* 0x000fe20000010000 */
[----:B------:R-:W-:Y:S02]  /*2990*/  UISETP.NE.AND UP0, UPT, UR4, 0x1, UPT ;  /* 0x000000010400788c */ /* 0x000fe4000bf05270 */
[----:B------:R-:W-:-:S06]  /*29a0*/  UIMAD UR4, UR8, -0x80, UR17 ;  /* 0xffffff80080478a4 */ /* 0x000fcc000f8e0211 */
        /* <DEDUP_REMOVED lines=14> */
.L_x_431:
[----:B------:R-:W-:Y:S05]  /*2a90*/  BSYNC B0 ;  /* 0x0000000000007941 */ /* 0x000fea0003800000 */
.L_x_430:
        /* <DEDUP_REMOVED lines=8> */
[----:B------:R-:W-:Y:S02]  /*2b20*/  IMAD.MOV.U32 R5, RZ, RZ, c[0x0][0x370] ;  /* 0x0000dc00ff057624 */ /* 0x000fe400078e00ff */
[----:B------:R-:W-:-:S03]  /*2b30*/  IMAD.MOV.U32 R7, RZ, RZ, c[0x0][0x374] ;  /* 0x0000dd00ff077624 */ /* 0x000fc600078e00ff */
[----:B------:R-:W-:-:S04]  /*2b40*/  LEA R6, P0, R5, R220, 0x7 ;  /* 0x000000dc05067211 */ /* 0x000fc800078038ff */
[----:B------:R-:W-:-:S05]  /*2b50*/  LEA.HI.X R7, R5, R221, R7, 0x7, P0 ;  /* 0x000000dd05077211 */ /* 0x000fca00000f3c07 */
[----:B------:R-:W-:Y:S01]  /*2b60*/  @!PT LDS RZ, [RZ] ;  /* 0x00000000fffff984 */ /* 0x000fe20000000800 */
[----:B------:R-:W-:Y:S01]  /*2b70*/  @!PT LDS RZ, [RZ] ;  /* 0x00000000fffff984 */ /* 0x000fe20000000800 */
[----:B------:R-:W-:Y:S01]  /*2b80*/  @!PT LDS RZ, [RZ] ;  /* 0x00000000fffff984 */ /* 0x000fe20000000800 */
[----:B------:R1:W-:Y:S04]  /*2b90*/  LDGSTS.E.BYPASS.LTC128B.128 [R0+0x5000], [R6.64] ;  /* 0x0500000006007fae */ /* 0x0003e8000b901d64 */
.L_x_433:
[----:B------:R-:W-:Y:S05]  /*2ba0*/  BSYNC B0 ;  /* 0x0000000000007941 */ /* 0x000fea0003800000 */
.L_x_432:
        /* <DEDUP_REMOVED lines=20> */
.L_x_435:
[----:B------:R-:W-:Y:S05]  /*2cf0*/  BSYNC B0 ;  /* 0x0000000000007941 */ /* 0x000fea0003800000 */
.L_x_434:
        /* <DEDUP_REMOVED lines=13> */
[----:B-1----:R-:W-:-:S03]  /*2dd0*/  IMAD.MOV.U32 R7, RZ, RZ, c[0x0][0x194] ;  /* 0x00006500ff077624 */ /* 0x002fc600078e00ff */
[----:B------:R-:W-:-:S04]  /*2de0*/  LEA R6, P1, R5, R222, 0x7 ;  /* 0x000000de05067211 */ /* 0x000fc800078238ff */
[----:B------:R-:W-:-:S05]  /*2df0*/  LEA.HI.X R7, R5, R223, R7, 0x7, P1 ;  /* 0x000000df05077211 */ /* 0x000fca00008f3c07 */
[----:B------:R-:W-:Y:S01]  /*2e00*/  @!PT LDS RZ, [RZ] ;  /* 0x00000000fffff984 */ /* 0x000fe20000000800 */
[----:B------:R-:W-:Y:S01]  /*2e10*/  @!PT LDS RZ, [RZ] ;  /* 0x00000000fffff984 */ /* 0x000fe20000000800 */
[----:B------:R-:W-:Y:S01]  /*2e20*/  @!PT LDS RZ, [RZ] ;  /* 0x00000000fffff984 */ /* 0x000fe20000000800 */
[----:B------:R1:W-:Y:S04]  /*2e30*/  LDGSTS.E.BYPASS.LTC128B.128 [R210+0x1000], [R6.64] ;  /* 0x0100000006d27fae */ /* 0x0003e8000b901d64 */
.L_x_437:
[----:B------:R-:W-:Y:S05]  /*2e40*/  BSYNC B0 ;  /* 0x0000000000007941 */ /* 0x000fea0003800000 */
.L_x_436:
[----:B------:R-:W-:Y:S01]  /*2e50*/  ULDC.64 UR38, c[0x0][0x198] ;  /* 0x0000660000267ab9 */ /* 0x000fe20000000a00 */
[----:B------:R-:W-:Y:S01]  /*2e60*/  IMAD.U32 R13, RZ, RZ, UR5 ;  /* 0x00000005ff0d7e24 */ /* 0x000fe2000f8e00ff */
[----:B------:R-:W-:Y:S01]  /*2e70*/  UIMAD UR6, UR7, UR38, URZ ;  /* 0x00000026070672a4 */ /* 0x000fe2000f8e023f */
[C---:B------:R-:W-:Y:S01]  /*2e80*/  IADD3 R5, R228.reuse, 0x48, RZ ;  /* 0x00000048e4057810 */ /* 0x040fe20007ffe0ff */
[----:B------:R-:W-:Y:S01]  /*2e90*/  IMAD.MOV.U32 R229, RZ, RZ, 0x7f800000 ;  /* 0x7f800000ffe57424 */ /* 0x000fe200078e00ff */
[----:B------:R-:W-:Y:S01]  /*2ea0*/  IADD3 R9, R228, 0x8, RZ ;  /* 0x00000008e4097810 */ /* 0x000fe20007ffe0ff */
[----:B------:R-:W-:Y:S01]  /*2eb0*/  UIMAD UR6, UR5, UR39, UR6 ;  /* 0x00000027050672a4 */ /* 0x000fe2000f8e0206 */
[----:B-1----:R-:W-:Y:S01]  /*2ec0*/  IMAD.WIDE.U32 R6, R13, c[0x0][0x198], R226 ;  /* 0x000066000d067a25 */ /* 0x002fe200078e00e2 */
[----:B------:R-:W-:Y:S02]  /*2ed0*/  ISETP.GE.AND P2, PT, R5, UR4, PT ;  /* 0x0000000405007c0c */ /* 0x000fe4000bf46270 */
[----:B------:R-:W-:Y:S01]  /*2ee0*/  ISETP.GE.AND P4, PT, R9, UR4, PT ;  /* 0x0000000409007c0c */ /* 0x000fe2000bf86270 */
[----:B------:R-:W-:Y:S01]  /*2ef0*/  IMAD.MOV.U32 R233, RZ, RZ, 0x7f800000 ;  /* 0x7f800000ffe97424 */ /* 0x000fe200078e00ff */
[----:B------:R-:W-:Y:S01]  /*2f00*/  IADD3 R8, P1, R6, UR43, RZ ;  /* 0x0000002b06087c10 */ /* 0x000fe2000ff3e0ff */
[----:B------:R-:W-:Y:S01]  /*2f10*/  IMAD.U32 R10, RZ, RZ, UR6 ;  /* 0x00000006ff0a7e24 */ /* 0x000fe2000f8e00ff */
[----:B------:R-:W-:-:S02]  /*2f20*/  MOV R232, 0x7f800000 ;  /* 0x7f80000000e87802 */ /* 0x000fc40000000f00 */
[----:B------:R-:W-:Y:S02]  /*2f30*/  IADD3 R6, R228, 0x40, RZ ;  /* 0x00000040e4067810 */ /* 0x000fe40007ffe0ff */
[----:B------:R-:W-:Y:S01]  /*2f40*/  IADD3.X R9, R7, UR44, R10, P1, !PT ;  /* 0x0000002c07097c10 */ /* 0x000fe20008ffe40a */
[----:B------:R-:W-:Y:S01]  /*2f50*/  IMAD.MOV.U32 R10, RZ, RZ, 0x4 ;  /* 0x00000004ff0a7424 */ /* 0x000fe200078e00ff */
[----:B------:R-:W-:Y:S02]  /*2f60*/  ISETP.GE.AND P3, PT, R6, UR4, PT ;  /* 0x0000000406007c0c */ /* 0x000fe4000bf66270 */
[----:B------:R-:W-:Y:S01]  /*2f70*/  MOV R6, 0x4 ;  /* 0x0000000400067802 */ /* 0x000fe20000000f00 */
[----:B------:R-:W-:Y:S01]  /*2f80*/  @!P2 IMAD.WIDE R10, R5, R10, UR14 ;  /* 0x0000000e050aae25 */ /* 0x000fe2000f8e020a */
[C---:B------:R-:W-:Y:S02]  /*2f90*/  ISETP.GE.AND P5, PT, R228.reuse, UR4, PT ;  /* 0x00000004e4007c0c */ /* 0x040fe4000bfa6270 */
[----:B------:R-:W-:Y:S01]  /*2fa0*/  MOV R234, 0x7f800000 ;  /* 0x7f80000000ea7802 */ /* 0x000fe20000000f00 */
[----:B------:R-:W-:Y:S01]  /*2fb0*/  IMAD.WIDE R6, R228, R6, UR14 ;  /* 0x0000000ee4067e25 */ /* 0x000fe2000f8e0206 */
[----:B------:R1:W5:Y:S01]  /*2fc0*/  @!P2 LDG.E R232, [R10.64] ;  /* 0x000000240ae8a981 */ /* 0x000362000c1e1900 */
[----:B------:R-:W-:-:S02]  /*2fd0*/  UIMAD UR4, UR12, -0x80, UR10 ;  /* 0xffffff800c0478a4 */ /* 0x000fc4000f8e020a */
[----:B------:R-:W-:Y:S01]  /*2fe0*/  IMAD R5, R15, c[0x0][0x1b0], RZ ;  /* 0x00006c000f057a24 */ /* 0x000fe200078e02ff */
[----:B------:R2:W5:Y:S04]  /*2ff0*/  @!P4 LDG.E R234, [R6.64+0x20] ;  /* 0x0000202406eac981 */ /* 0x000568000c1e1900 */
[----:B------:R2:W5:Y:S01]  /*3000*/  @!P3 LDG.E R229, [R6.64+0x100] ;  /* 0x0001002406e5b981 */ /* 0x000562000c1e1900 */
[----:B------:R-:W-:-:S03]  /*3010*/  ISETP.GE.AND P3, PT, R3, UR4, PT ;  /* 0x0000000403007c0c */ /* 0x000fc6000bf66270 */
[----:B------:R2:W5:Y:S10]  /*3020*/  @!P5 LDG.E R233, [R6.64] ;  /* 0x0000002406e9d981 */ /* 0x000574000c1e1900 */
[----:B------:R1:W-:Y:S04]  /*3030*/  @P3 STS [R0+0x6000], RZ ;  /* 0x006000ff00003388 */ /* 0x0003e80000000800 */
[----:B------:R1:W-:Y:S04]  /*3040*/  @P3 STS [R0+0x6004], RZ ;  /* 0x006004ff00003388 */ /* 0x0003e80000000800 */
[----:B------:R1:W-:Y:S01]  /*3050*/  @P3 STS.64 [R0+0x6008], RZ ;  /* 0x006008ff00003388 */ /* 0x0003e20000000a00 */
[C---:B------:R-:W-:Y:S01]  /*3060*/  IMAD R5, R4.reuse, c[0x0][0x1b4], R5 ;  /* 0x00006d0004057a24 */ /* 0x040fe200078e0205 */
[----:B------:R-:W-:Y:S01]  /*3070*/  BSSY B0, `(.L_x_438) ;  /* 0x0000015000007945 */ /* 0x000fe20003800000 */
[----:B--2---:R-:W-:-:S05]  /*3080*/  IMAD.WIDE.U32 R6, R4, c[0x0][0x1b0], R8 ;  /* 0x00006c0004067a25 */ /* 0x004fca00078e0008 */
[----:B------:R-:W-:Y:S01]  /*3090*/  IADD3 R12, R7, R5, RZ ;  /* 0x00000005070c7210 */ /* 0x000fe20007ffe0ff */
        /* <DEDUP_REMOVED lines=12> */
[----:B-1----:R-:W-:-:S04]  /*3160*/  LEA R10, P1, R8, c[0x0][0x168], 0x1 ;  /* 0x00005a00080a7a11 */ /* 0x002fc800078208ff */
[----:B------:R-:W-:-:S05]  /*3170*/  LEA.HI.X R11, R8, c[0x0][0x16c], R5, 0x1, P1 ;  /* 0x00005b00080b7a11 */ /* 0x000fca00008f0c05 */
[----:B------:R-:W-:Y:S01]  /*3180*/  @!PT LDS RZ, [RZ] ;  /* 0x00000000fffff984 */ /* 0x000fe20000000800 */
[----:B------:R-:W-:Y:S01]  /*3190*/  @!PT LDS RZ, [RZ] ;  /* 0x00000000fffff984 */ /* 0x000fe20000000800 */
[----:B------:R-:W-:Y:S01]  /*31a0*/  @!PT LDS RZ, [RZ] ;  /* 0x00000000fffff984 */ /* 0x000fe20000000800 */
[----:B------:R1:W-:Y:S04]  /*31b0*/  LDGSTS.E.BYPASS.LTC128B.128 [R0+0x6000], [R10.64] ;  /* 0x060000000a007fae */ /* 0x0003e8000b901d64 */
.L_x_439:
[----:B------:R-:W-:Y:S05]  /*31c0*/  BSYNC B0 ;  /* 0x0000000000007941 */ /* 0x000fea0003800000 */
.L_x_438:
[----:B------:R-:W-:Y:S01]  /*31d0*/  ISETP.GE.AND P2, PT, R16, UR4, PT ;  /* 0x0000000410007c0c */ /* 0x000fe2000bf46270 */
[----:B------:R-:W-:-:S12]  /*31e0*/  BSSY B0, `(.L_x_440) ;  /* 0x0000013000007945 */ /* 0x000fd80003800000 */
        /* <DEDUP_REMOVED lines=18> */
.L_x_441:
[----:B------:R-:W-:Y:S05]  /*3310*/  BSYNC B0 ;  /* 0x0000000000007941 */ /* 0x000fea0003800000 */
.L_x_440:
[----:B------:R-:W-:Y:S01]  /*3320*/  ULDC.64 UR38, c[0x0][0x1a0] ;  /* 0x0000680000267ab9 */ /* 0x000fe20000000a00 */
[----:B-1----:R-:W-:Y:S01]  /*3330*/  IMAD.WIDE.U32 R6, R13, c[0x0][0x1a0], R226 ;  /* 0x000068000d067a25 */ /* 0x002fe200078e00e2 */
[----:B------:R-:W-:Y:S01]  /*3340*/  UIMAD UR7, UR7, UR38, URZ ;  /* 0x00000026070772a4 */ /* 0x000fe2000f8e023f */
[----:B------:R1:W-:Y:S01]  /*3350*/  @P3 STS [R0+0x8000], RZ ;  /* 0x008000ff00003388 */ /* 0x0003e20000000800 */
[----:B------:R-:W-:Y:S02]  /*3360*/  BSSY B0, `(.L_x_442) ;  /* 0x000001d000007945 */ /* 0x000fe40003800000 */
[----:B------:R-:W-:Y:S01]  /*3370*/  UIMAD UR5, UR5, UR39, UR7 ;  /* 0x00000027050572a4 */ /* 0x000fe2000f8e0207 */
[----:B------:R1:W-:Y:S01]  /*3380*/  @P3 STS [R0+0x8004], RZ ;  /* 0x008004ff00003388 */ /* 0x0003e20000000800 */
[----:B------:R-:W-:-:S03]  /*3390*/  IADD3 R6, P1, R6, UR41, RZ ;  /* 0x0000002906067c10 */ /* 0x000fc6000ff3e0ff */
[----:B------:R1:W-:Y:S01]  /*33a0*/  @P3 STS.64 [R0+0x8008], RZ ;  /* 0x008008ff00003388 */ /* 0x0003e20000000a00 */
[----:B------:R-:W-:-:S04]  /*33b0*/  MOV R5, UR5 ;  /* 0x0000000500057c02 */ /* 0x000fc80008000f00 */
[----:B------:R-:W-:Y:S01]  /*33c0*/  IADD3.X R7, R7, UR42, R5, P1, !PT ;  /* 0x0000002a07077c10 */ /* 0x000fe20008ffe405 */
[----:B------:R-:W-:-:S04]  /*33d0*/  IMAD R5, R15, c[0x0][0x1b8], RZ ;  /* 0x00006e000f057a24 */ /* 0x000fc800078e02ff */
[C---:B------:R-:W-:Y:S02]  /*33e0*/  IMAD R10, R4.reuse, c[0x0][0x1bc], R5 ;  /* 0x00006f00040a7a24 */ /* 0x040fe400078e0205 */
[----:B------:R-:W-:-:S05]  /*33f0*/  IMAD.WIDE.U32 R4, R4, c[0x0][0x1b8], R6 ;  /* 0x00006e0004047a25 */ /* 0x000fca00078e0006 */
        /* <DEDUP_REMOVED lines=19> */
.L_x_443:
[----:B------:R-:W-:Y:S05]  /*3530*/  BSYNC B0 ;  /* 0x0000000000007941 */ /* 0x000fea0003800000 */
.L_x_442:
        /* <DEDUP_REMOVED lines=19> */
.L_x_445:
[----:B------:R-:W-:Y:S05]  /*3670*/  BSYNC B0 ;  /* 0x0000000000007941 */ /* 0x000fea0003800000 */
.L_x_444:
[----:B------:R-:W-:Y:S01]  /*3680*/  IMAD.MOV.U32 R6, RZ, RZ, c[0x0][0x308] ;  /* 0x0000c200ff067624 */ /* 0x000fe200078e00ff */
[----:B------:R-:W1:Y:S01]  /*3690*/  R2UR UR5, R246 ;  /* 0x00000000f60573c2 */ /* 0x000e6200000e0000 */
[----:B------:R-:W-:Y:S01]  /*36a0*/  IMAD.MOV.U32 R7, RZ, RZ, c[0x0][0x30c] ;  /* 0x0000c300ff077624 */ /* 0x000fe200078e00ff */
[----:B------:R-:W0:Y:S04]  /*36b0*/  LDGDEPBAR ;  /* 0x00000000000079af */ /* 0x000e280000000000 */
[----:B-12---:R1:W2:Y:S02]  /*36c0*/  LDG.E.64 R4, [R6.64+0x8] ;  /* 0x0000082406047981 */ /* 0x0062a4000c1e1b00 */
[----:B------:R-:W3:Y:S02]  /*36d0*/  R2UR UR4, R242 ;  /* 0x00000000f20473c2 */ /* 0x000ee400000e0000 */
[----:B-1--4-:R-:W4:Y:S01]  /*36e0*/  LDG.E.64 R6, [R6.64] ;  /* 0x0000002406067981 */ /* 0x012f22000c1e1b00 */
[----:B---3--:R-:W-:-:S02]  /*36f0*/  SHF.R.S32.HI R0, RZ, 0x1f, R14 ;  /* 0x0000001fff007819 */ /* 0x008fc4000001140e */
[----:B------:R-:W-:Y:S01]  /*3700*/  IADD3 R3, R136, 0x1000, RZ ;  /* 0x0000100088037810 */ /* 0x000fe20007ffe0ff */
[----:B------:R-:W-:-:S03]  /*3710*/  IMAD.SHL.U32 R134, R142, 0x2, RZ ;  /* 0x000000028e867824 */ /* 0x000fc600078e00ff */
[----:B------:R-:W-:Y:S01]  /*3720*/  SEL R3, R3, R136, !P0 ;  /* 0x0000008803037207 */ /* 0x000fe20004000000 */
        /* <DEDUP_REMOVED lines=17> */
[----:B------:R-:W-:Y:S01]  /*3840*/  SHF.L.U32 R3, R3, 0x1, RZ ;  /* 0x0000000103037819 */ /* 0x000fe200000006ff */
[----:B------:R-:W-:Y:S01]  /*3850*/  IMAD.MOV.U32 R252, RZ, RZ, 0x4 ;  /* 0x00000004fffc7424 */ /* 0x000fe200078e00ff */
[----:B------:R-:W-:-:S02]  /*3860*/  IADD3 R135, R134, R137, RZ ;  /* 0x0000008986877210 */ /* 0x000fc40007ffe0ff */
[----:B--2---:R-:W-:-:S04]  /*3870*/  IADD3 R230, P2, P1, R4, UR5, R14 ;  /* 0x0000000504e67c10 */ /* 0x004fc8000f95e00e */
[----:B------:R-:W-:Y:S02]  /*3880*/  IADD3.X R236, R5, UR4, R0, P2, P1 ;  /* 0x0000000405ec7c10 */ /* 0x000fe400097e2400 */
[----:B------:R-:W-:-:S04]  /*3890*/  IADD3 R0, R142, 0x1000, RZ ;  /* 0x000010008e007810 */ /* 0x000fc80007ffe0ff */
[----:B------:R-:W-:Y:S01]  /*38a0*/  SEL R0, R0, R142, !P0 ;  /* 0x0000008e00007207 */ /* 0x000fe20004000000 */
[----:B----4-:R1:W2:Y:S08]  /*38b0*/  R2UR UR9, R7 ;  /* 0x00000000070973c2 */ /* 0x0102b000000e0000 */
[----:B------:R1:W3:Y:S01]  /*38c0*/  R2UR UR11, R6 ;  /* 0x00000000060b73c2 */ /* 0x0002e200000e0000 */
[----:B------:R-:W-:-:S02]  /*38d0*/  IMAD.SHL.U32 R130, R0, 0x2, RZ ;  /* 0x0000000200827824 */ /* 0x000fc400078e00ff */
[----:B-123--:R-:W-:-:S05]  /*38e0*/  IMAD.WIDE.U32 R230, R230, -0x2daee0ad, RZ ;  /* 0xd2511f53e6e67825 */ /* 0x00efca00078e00ff */
.L_x_448:
[C---:B-----5:R-:W-:Y:S01]  /*38f0*/  FSETP.NEU.FTZ.AND P0, PT, R233.reuse, -INF , PT ;  /* 0xff800000e900780b */ /* 0x060fe20003f1d000 */
[----:B------:R-:W-:Y:S01]  /*3900*/  IMAD.U32 R0, RZ, RZ, UR12 ;  /* 0x0000000cff007e24 */ /* 0x000fe2000f8e00ff */
[----:B------:R-:W-:Y:S01]  /*3910*/  UIADD3 UR4, UR9, -0x4498517b, URZ ;  /* 0xbb67ae8509047890 */ /* 0x000fe2000fffe03f */
[----:B------:R-:W-:Y:S01]  /*3920*/  IMAD.U32 R6, RZ, RZ, UR8 ;  /* 0x00000008ff067e24 */ /* 0x000fe2000f8e00ff */
[----:B------:R-:W0:Y:S01]  /*3930*/  LDGDEPBAR ;  /* 0x00000000000079af */ /* 0x000e220000000000 */
[----:B------:R-:W-:Y:S01]  /*3940*/  IMAD R0, R0, 0x2, R235 ;  /* 0x0000000200007824 */ /* 0x000fe200078e02eb */
[----:B------:R-:W-:Y:S01]  /*3950*/  USHF.L.U32 UR6, UR12, 0x7, URZ ;  /* 0x000000070c067899 */ /* 0x000fe2000800063f */
[----:B------:R-:W-:Y:S01]  /*3960*/  IMAD R6, R6, 0x8, R238 ;  /* 0x0000000806067824 */ /* 0x000fe200078e02ee */
[----:B------:R-:W-:Y:S01]  /*3970*/  LOP3.LUT R12, R230, UR4, RZ, 0x3c, !PT ;  /* 0x00000004e60c7c12 */ /* 0x000fe2000f8e3cff */
[----:B------:R-:W-:Y:S01]  /*3980*/  IMAD.SHL.U32 R0, R0, 0x2, RZ ;  /* 0x0000000200007824 */ /* 0x000fe200078e00ff */
[----:B------:R-:W-:Y:S01]  /*3990*/  UIADD3 UR4, UR11, -0x61c88647, URZ ;  /* 0x9e3779b90b047890 */ /* 0x000fe2000fffe03f */
[----:B------:R-:W-:Y:S01]  /*39a0*/  IMAD.U32 R113, RZ, RZ, UR12 ;  /* 0x0000000cff717e24 */ /* 0x000fe2000f8e00ff */
[----:B------:R-:W-:Y:S01]  /*39b0*/  IADD3 R5, R6, 0x4, RZ ;  /* 0x0000000406057810 */ /* 0x000fe20007ffe0ff */
[----:B------:R-:W-:Y:S01]  /*39c0*/  FMUL.FTZ R117, R233, 1.4426950216293334961 ;  /* 0x3fb8aa3be9757820 */ /* 0x000fe20000410000 */
[----:B------:R-:W-:Y:S01]  /*39d0*/  IADD3 R4, R0, 0x1, RZ ;  /* 0x0000000100047810 */ /* 0x000fe20007ffe0ff */
[----:B------:R-:W-:Y:S01]  /*39e0*/  FMUL.FTZ R115, R234, 1.4426950216293334961 ;  /* 0x3fb8aa3bea737820 */ /* 0x000fe20000410000 */
[C---:B------:R-:W-:Y:S01]  /*39f0*/  LOP3.LUT R8, R231.reuse, UR9, R0, 0x96, !PT ;  /* 0x00000009e7087c12 */ /* 0x040fe2000f8e9600 */
[----:B------:R-:W-:Y:S01]  /*3a00*/  IMAD.WIDE.U32 R6, R6, -0x326172a9, RZ ;  /* 0xcd9e8d5706067825 */ /* 0x000fe200078e00ff */
[----:B------:R-:W-:Y:S01]  /*3a10*/  LOP3.LUT R0, R231, UR9, R4, 0x96, !PT ;  /* 0x00000009e7007c12 */ /* 0x000fe2000f8e9604 */
[----:B------:R-:W-:Y:S01]  /*3a20*/  UISETP.GT.AND UP2, UPT, UR8, UR18, UPT ;  /* 0x000000120800728c */ /* 0x000fe2000bf44270 */
[----:B------:R-:W-:Y:S01]  /*3a30*/  FSEL R117, R117, RZ, P0 ;  /* 0x000000ff75757208 */ /* 0x000fe20000000000 */
[----:B------:R-:W-:Y:S04]  /*3a40*/  IMAD.WIDE.U32 R4, R5, -0x326172a9, RZ ;  /* 0xcd9e8d5705047825 */ /* 0x000fe800078e00ff */
[----:B------:R-:W-:Y:S01]  /*3a50*/  IMAD.WIDE.U32 R20, R0, -0x326172a9, RZ ;  /* 0xcd9e8d5700147825 */ /* 0x000fe200078e00ff */
[----:B------:R-:W-:Y:S01]  /*3a60*/  LOP3.LUT R0, R236, UR11, RZ, 0x3c, !PT ;  /* 0x0000000bec007c12 */ /* 0x000fe2000f8e3cff */
[----:B------:R-:W-:Y:S04]  /*3a70*/  DEPBAR.LE SB0, 0x0 ;  /* 0x000080000000791a */ /* 0x000fe80000000000 */
[-C--:B------:R-:W-:Y:S01]  /*3a80*/  LOP3.LUT R10, R7, R0.reuse, RZ, 0x3c, !PT ;  /* 0x00000000070a7212 */ /* 0x080fe200078e3cff */
[----:B------:R-:W-:Y:S01]  /*3a90*/  IMAD.WIDE.U32 R22, R8, -0x326172a9, RZ ;  /* 0xcd9e8d5708167825 */ /* 0x000fe200078e00ff */
[----:B------:R-:W-:Y:S01]  /*3aa0*/  LOP3.LUT R8, R5, R0, RZ, 0x3c, !PT ;  /* 0x0000000005087212 */ /* 0x000fe200078e3cff */
[----:B------:R-:W-:Y:S01]  /*3ab0*/  BAR.SYNC.DEFER_BLOCKING 0x0 ;  /* 0x0000000000007b1d */ /* 0x000fe20000010000 */
[--C-:B------:R-:W-:Y:S01]  /*3ac0*/  LOP3.LUT R16, R21, UR4, R6.reuse, 0x96, !PT ;  /* 0x0000000415107c12 */ /* 0x100fe2000f8e9606 */
[----:B------:R-:W-:Y:S01]  /*3ad0*/  IMAD.WIDE.U32 R10, R10, -0x2daee0ad, RZ ;  /* 0xd2511f530a0a7825 */ /* 0x000fe200078e00ff */
[C---:B------:R-:W-:Y:S02]  /*3ae0*/  LOP3.LUT R18, R23.reuse, UR4, R6, 0x96, !PT ;  /* 0x0000000417127c12 */ /* 0x040fe4000f8e9606 */
[--C-:B------:R-:W-:Y:S01]  /*3af0*/  LOP3.LUT R14, R23, UR4, R4.reuse, 0x96, !PT ;  /* 0x00000004170e7c12 */ /* 0x100fe2000f8e9604 */
[----:B------:R-:W-:Y:S01]  /*3b00*/  IMAD.WIDE.U32 R8, R8, -0x2daee0ad, RZ ;  /* 0xd2511f5308087825 */ /* 0x000fe200078e00ff */
[----:B------:R-:W-:Y:S01]  /*3b10*/  LOP3.LUT R13, R21, UR4, R4, 0x96, !PT ;  /* 0x00000004150d7c12 */ /* 0x000fe2000f8e9604 */
[----:B------:R-:W-:Y:S01]  /*3b20*/  UIADD3 UR4, UR11, 0x3c6ef372, URZ ;  /* 0x3c6ef3720b047890 */ /* 0x000fe2000fffe03f */
[----:B------:R-:W-:Y:S01]  /*3b30*/  LOP3.LUT R6, R12, R11, RZ, 0x3c, !PT ;  /* 0x0000000b0c067212 */ /* 0x000fe200078e3cff */
[----:B------:R-:W-:Y:S01]  /*3b40*/  IMAD.WIDE.U32 R18, R18, -0x2daee0ad, RZ ;  /* 0xd2511f5312127825 */ /* 0x000fe200078e00ff */
[----:B------:R-:W-:Y:S03]  /*3b50*/  LOP3.LUT R4, R12, R9, RZ, 0x3c, !PT ;  /* 0x000000090c047212 */ /* 0x000fe600078e3cff */
[----:B------:R-:W-:Y:S04]  /*3b60*/  IMAD.WIDE.U32 R6, R6, -0x326172a9, RZ ;  /* 0xcd9e8d5706067825 */ /* 0x000fe800078e00ff */
[----:B------:R-:W-:Y:S01]  /*3b70*/  IMAD.WIDE.U32 R4, R4, -0x326172a9, RZ ;  /* 0xcd9e8d5704047825 */ /* 0x000fe200078e00ff */
[C---:B------:R-:W-:Y:S02]  /*3b80*/  LOP3.LUT R26, R7.reuse, UR4, R22, 0x96, !PT ;  /* 0x00000004071a7c12 */ /* 0x040fe4000f8e9616 */
[----:B------:R-:W-:Y:S01]  /*3b90*/  LOP3.LUT R24, R7, UR4, R20, 0x96, !PT ;  /* 0x0000000407187c12 */ /* 0x000fe2000f8e9614 */
[----:B------:R-:W-:Y:S01]  /*3ba0*/  IMAD.WIDE.U32 R16, R16, -0x2daee0ad, RZ ;  /* 0xd2511f5310107825 */ /* 0x000fe200078e00ff */
[C---:B------:R-:W-:Y:S01]  /*3bb0*/  LOP3.LUT R22, R5.reuse, UR4, R22, 0x96, !PT ;  /* 0x0000000405167c12 */ /* 0x040fe2000f8e9616 */
[----:B------:R-:W-:Y:S01]  /*3bc0*/  LDSM.16.M88.4 R64, [R130] ;  /* 0x000000008240783b */ /* 0x000fe20000000200 */
[----:B------:R-:W-:Y:S01]  /*3bd0*/  LOP3.LUT R20, R5, UR4, R20, 0x96, !PT ;  /* 0x0000000405147c12 */ /* 0x000fe2000f8e9614 */
[----:B------:R-:W-:Y:S01]  /*3be0*/  UIADD3 UR4, UR9, 0x76cf5d0a, URZ ;  /* 0x76cf5d0a09047890 */ /* 0x000fe2000fffe03f */
[----:B------:R-:W-:Y:S04]  /*3bf0*/  IMAD.WIDE.U32 R14, R14, -0x2daee0ad, RZ ;  /* 0xd2511f530e0e7825 */ /* 0x000fe800078e00ff */
[----:B------:R-:W-:Y:S01]  /*3c00*/  IMAD.WIDE.U32 R12, R13, -0x2daee0ad, RZ ;  /* 0xd2511f530d0c7825 */ /* 0x000fe200078e00ff */
[--C-:B------:R-:W-:Y:S01]  /*3c10*/  LOP3.LUT R0, R19, UR4, R10.reuse, 0x96, !PT ;  /* 0x0000000413007c12 */ /* 0x100fe2000f8e960a */
[----:B------:R-:W-:Y:S01]  /*3c20*/  LDSM.16.M88.4 R60, [R130+0x1000] ;  /* 0x00100000823c783b */ /* 0x000fe20000000200 */
[----:B------:R-:W-:Y:S01]  /*3c30*/  LOP3.LUT R5, R17, UR4, R10, 0x96, !PT ;  /* 0x0000000411057c12 */ /* 0x000fe2000f8e960a */
[----:B------:R-:W-:Y:S01]  /*3c40*/  IMAD.WIDE.U32 R26, R26, -0x2daee0ad, RZ ;  /* 0xd2511f531a1a7825 */ /* 0x000fe200078e00ff */
[--C-:B------:R-:W-:Y:S02]  /*3c50*/  LOP3.LUT R10, R15, UR4, R8.reuse, 0x96, !PT ;  /* 0x000000040f0a7c12 */ /* 0x100fe4000f8e9608 */
[----:B------:R-:W-:Y:S01]  /*3c60*/  LOP3.LUT R8, R13, UR4, R8, 0x96, !PT ;  /* 0x000000040d087c12 */ /* 0x000fe2000f8e9608 */
[----:B------:R-:W-:Y:S01]  /*3c70*/  UIADD3 UR4, UR9, 0x32370b8f, URZ ;  /* 0x32370b8f09047890 */ /* 0x000fe2000fffe03f */
[----:B------:R-:W-:Y:S01]  /*3c80*/  IMAD.WIDE.U32 R24, R24, -0x2daee0ad, RZ ;  /* 0xd2511f5318187825 */ /* 0x000fe200078e00ff */
[----:B------:R-:W-:Y:S03]  /*3c90*/  LDSM.16.M88.4 R48, [R128+0x6800] ;  /* 0x006800008030783b */ /* 0x000fe60000000200 */
[----:B------:R-:W-:Y:S01]  /*3ca0*/  IMAD.WIDE.U32 R22, R22, -0x2daee0ad, RZ ;  /* 0xd2511f5316167825 */ /* 0x000fe200078e00ff */
[----:B------:R-:W-:Y:S02]  /*3cb0*/  LOP3.LUT R34, R27, UR4, R18, 0x96, !PT ;  /* 0x000000041b227c12 */ /* 0x000fe4000f8e9612 */
[----:B------:R-:W-:Y:S01]  /*3cc0*/  LOP3.LUT R32, R25, UR4, R16, 0x96, !PT ;  /* 0x0000000419207c12 */ /* 0x000fe2000f8e9610 */
[----:B------:R-:W-:Y:S01]  /*3cd0*/  IMAD.WIDE.U32 R20, R20, -0x2daee0ad, RZ ;  /* 0xd2511f5314147825 */ /* 0x000fe200078e00ff */
[----:B------:R-:W-:Y:S01]  /*3ce0*/  LOP3.LUT R30, R23, UR4, R14, 0x96, !PT ;  /* 0x00000004171e7c12 */ /* 0x000fe2000f8e960e */
[----:B------:R-:W-:Y:S02]  /*3cf0*/  LDSM.16.M88.4 R100, [R128+0x6c00] ;  /* 0x006c00008064783b */ /* 0x000fe40000000200 */
[----:B------:R-:W-:Y:S01]  /*3d00*/  IMAD.WIDE.U32 R34, R34, -0x326172a9, RZ ;  /* 0xcd9e8d5722227825 */ /* 0x000fe200078e00ff */
[----:B------:R-:W-:Y:S01]  /*3d10*/  LOP3.LUT R28, R21, UR4, R12, 0x96, !PT ;  /* 0x00000004151c7c12 */ /* 0x000fe2000f8e960c */
[----:B------:R-:W-:Y:S02]  /*3d20*/  UIADD3 UR4, UR11, -0x255992d5, URZ ;  /* 0xdaa66d2b0b047890 */ /* 0x000fe4000fffe03f */
[----:B------:R-:W-:Y:S02]  /*3d30*/  IMAD.WIDE.U32 R14, R0, -0x326172a9, RZ ;  /* 0xcd9e8d57000e7825 */ /* 0x000fe400078e00ff */
[----:B------:R-:W-:Y:S02]  /*3d40*/  LDSM.16.M88.4 R108, [R129+0x6000] ;  /* 0x00600000816c783b */ /* 0x000fe40000000200 */
[----:B------:R-:W-:Y:S01]  /*3d50*/  IMAD.WIDE.U32 R12, R5, -0x326172a9, RZ ;  /* 0xcd9e8d57050c7825 */ /* 0x000fe200078e00ff */
[--C-:B------:R-:W-:Y:S03]  /*3d60*/  LOP3.LUT R0, R15, UR4, R6.reuse, 0x96, !PT ;  /* 0x000000040f007c12 */ /* 0x100fe6000f8e9606 */
[----:B------:R-:W-:Y:S01]  /*3d70*/  IMAD.WIDE.U32 R10, R10, -0x326172a9, RZ ;  /* 0xcd9e8d570a0a7825 */ /* 0x000fe200078e00ff */
[----:B------:R-:W-:Y:S03]  /*3d80*/  LOP3.LUT R5, R13, UR4, R6, 0x96, !PT ;  /* 0x000000040d057c12 */ /* 0x000fe6000f8e9606 */
[----:B------:R-:W-:Y:S01]  /*3d90*/  IMAD.WIDE.U32 R8, R8, -0x326172a9, RZ ;  /* 0xcd9e8d5708087825 */ /* 0x000fe200078e00ff */
[--C-:B------:R-:W-:Y:S03]  /*3da0*/  LOP3.LUT R6, R11, UR4, R4.reuse, 0x96, !PT ;  /* 0x000000040b067c12 */ /* 0x100fe6000f8e9604 */
        /* <DEDUP_REMOVED lines=26> */
[----:B------:R-:W-:Y:S01]  /*3f50*/  IMAD.WIDE.U32 R124, R124, -0x326172a9, RZ ;  /* 0xcd9e8d577c7c7825 */ /* 0x000fe200078e00ff */
[----:B------:R-:W-:Y:S01]  /*3f60*/  LOP3.LUT R0, R13, UR4, R4, 0x96, !PT ;  /* 0x000000040d007c12 */ /* 0x000fe2000f8e9604 */
[----:B------:R-:W-:Y:S02]  /*3f70*/  UIADD3 UR4, UR11, 0x1715609d, URZ ;  /* 0x1715609d0b047890 */ /* 0x000fe4000fffe03f */
        /* <DEDUP_REMOVED lines=18> */
[----:B------:R-:W-:Y:S02]  /*40a0*/  IMAD.WIDE.U32 R146, R32, -0x2daee0ad, RZ ;  /* 0xd2511f5320927825 */ /* 0x000fe400078e00ff */
[----:B------:R-:W-:Y:S02]  /*40b0*/  LDSM.16.M88.4 R32, [R128+0x6400] ;  /* 0x006400008020783b */ /* 0x000fe40000000200 */
[----:B------:R-:W-:Y:S01]  /*40c0*/  LOP3.LUT R152, R123, UR4, R18, 0x96, !PT ;  /* 0x000000047b987c12 */ /* 0x000fe2000f8e9612 */
[----:B------:R-:W-:Y:S01]  /*40d0*/  IMAD.WIDE.U32 R120, R30, -0x2daee0ad, RZ ;  /* 0xd2511f531e787825 */ /* 0x000fe200078e00ff */
[----:B------:R-:W-:Y:S03]  /*40e0*/  LOP3.LUT R159, R147, UR4, R16, 0x96, !PT ;  /* 0x00000004939f7c12 */ /* 0x000fe6000f8e9610 */
[----:B------:R-:W-:Y:S01]  /*40f0*/  IMAD.WIDE.U32 R148, R28, -0x2daee0ad, RZ ;  /* 0xd2511f531c947825 */ /* 0x000fe200078e00ff */
[----:B------:R-:W-:Y:S01]  /*4100*/  LOP3.LUT R153, R121, UR4, R14, 0x96, !PT ;  /* 0x0000000479997c12 */ /* 0x000fe2000f8e960e */
[----:B------:R-:W1:Y:S02]  /*4110*/  LDSM.16.M88.4 R16, [R128+0x6000] ;  /* 0x006000008010783b */ /* 0x000e640000000200 */
[----:B------:R-:W-:Y:S01]  /*4120*/  IMAD.IADD R0, R137, 0x1, R130 ;  /* 0x0000000189007824 */ /* 0x000fe200078e0282 */
[----:B------:R-:W-:Y:S01]  /*4130*/  LOP3.LUT R164, R149, UR4, R12, 0x96, !PT ;  /* 0x0000000495a47c12 */ /* 0x000fe2000f8e960c */
[----:B------:R-:W-:Y:S04]  /*4140*/  UIADD3 UR4, UR17, 0x80, UR6 ;  /* 0x0000008011047890 */ /* 0x000fe8000fffe006 */
[----:B------:R-:W-:Y:S01]  /*4150*/  UIADD3 UR5, UR4, -UR10, URZ ;  /* 0x8000000a04057290 */ /* 0x000fe2000fffe03f */
[----:B------:R-:W2:Y:S01]  /*4160*/  LDSM.16.M88.4 R104, [R0] ;  /* 0x000000000068783b */ /* 0x000ea20000000200 */
[----:B------:R-:W-:Y:S04]  /*4170*/  USHF.L.U32 UR4, UR8, 0x7, URZ ;  /* 0x0000000708047899 */ /* 0x000fe8000800063f */
[----:B------:R-:W-:Y:S02]  /*4180*/  UISETP.GE.AND UP0, UPT, UR4, UR5, UPT ;  /* 0x000000050400728c */ /* 0x000fe4000bf06270 */
[----:B------:R-:W-:Y:S01]  /*4190*/  IMAD.U32 R114, RZ, RZ, UR4 ;  /* 0x00000004ff727e24 */ /* 0x000fe2000f8e00ff */
[----:B------:R-:W-:Y:S03]  /*41a0*/  UIADD3 UR4, UR6, 0x80, URZ ;  /* 0x0000008006047890 */ /* 0x000fe6000fffe03f */
[----:B------:R-:W-:Y:S02]  /*41b0*/  ULDC.64 UR6, c[0x0][0x118] ;  /* 0x0000460000067ab9 */ /* 0x000fe40000000a00 */
[----:B------:R-:W-:Y:S03]  /*41c0*/  UISETP.LT.AND UP0, UPT, UR4, UR10, UP0 ;  /* 0x0000000a0400728c */ /* 0x000fe60008701270 */
[----:B------:R-:W-:Y:S03]  /*41d0*/  ULDC.U8 UR4, c[0x0][0x2d8] ;  /* 0x0000b60000047ab9 */ /* 0x000fe60000000000 */
[----:B------:R-:W-:Y:S01]  /*41e0*/  PLOP3.LUT P3, PT, PT, PT, UP0, 0x80, 0x0 ;  /* 0x000000000000781c */ /* 0x000fe20003f6f008 */
[-C--:B-1----:R-:W-:Y:S11]  /*41f0*/  HMMA.16816.F32 R4, R64, R16.reuse, RZ ;  /* 0x000000104004723c */ /* 0x082ff600000018ff */
[----:B------:R-:W-:Y:S01]  /*4200*/  @!UPT UIADD3 URZ, URZ, URZ, URZ ;  /* 0x0000003f3f3ff290 */ /* 0x000fe2000fffe03f */
[----:B------:R-:W1:Y:S01]  /*4210*/  @!P3 S2R R112, SR_TID.X ;  /* 0x000000000070b919 */ /* 0x000e620000002100 */
        /* <DEDUP_REMOVED lines=16> */
[-C--:B--2---:R-:W-:Y:S01]  /*4320*/  HMMA.16816.F32 R4, R104, R108.reuse, R4 ;  /* 0x0000006c6804723c */ /* 0x084fe20000001804 */
[----:B-1----:R-:W-:Y:S03]  /*4330*/  @!P3 IMAD.SHL.U32 R0, R112, 0x2, RZ ;  /* 0x000000027000b824 */ /* 0x002fe600078e00ff */
[----:B------:R-:W-:Y:S02]  /*4340*/  IMAD.U32 R112, RZ, RZ, UR17 ;  /* 0x00000011ff707e24 */ /* 0x000fe4000f8e00ff */
[----:B------:R-:W-:Y:S03]  /*4350*/  @!P3 LOP3.LUT R0, R0, 0x6, RZ, 0xc0, !PT ;  /* 0x000000060000b812 */ /* 0x000fe600078ec0ff */
[----:B------:R-:W-:Y:S03]  /*4360*/  @!P3 IADD3 R112, -R112, 0x1, R228 ;  /* 0x000000017070b810 */ /* 0x000fe60007ffe1e4 */
[----:B------:R-:W-:Y:S01]  /*4370*/  @!P3 IMAD R0, R235, 0x40, R0 ;  /* 0x00000040eb00b824 */ /* 0x000fe200078e0200 */
[----:B------:R-:W-:Y:S01]  /*4380*/  @!P3 IADD3 R112, R114, UR10, R112 ;  /* 0x0000000a7270bc10 */ /* 0x000fe2000fffe070 */
[----:B------:R-:W-:Y:S02]  /*4390*/  FMUL.FTZ R114, R229, 1.4426950216293334961 ;  /* 0x3fb8aa3be5727820 */ /* 0x000fe40000410000 */
[----:B------:R-:W-:Y:S01]  /*43a0*/  @!P3 IMAD R0, R113, 0x80, R0 ;  /* 0x000000807100b824 */ /* 0x000fe200078e0200 */
[C---:B------:R-:W-:Y:S02]  /*43b0*/  @!P3 IMNMX R116, R112.reuse, UR10, PT ;  /* 0x0000000a7074bc17 */ /* 0x040fe4000b800200 */
[----:B------:R-:W-:Y:S01]  /*43c0*/  @!P3 IADD3 R113, R112, 0x8, RZ ;  /* 0x000000087071b810 */ /* 0x000fe20007ffe0ff */
[C---:B---3--:R-:W-:Y:S01]  /*43d0*/  HMMA.16816.F32 R8, R100.reuse, R108, R8 ;  /* 0x0000006c6408723c */ /* 0x048fe20000001808 */
[C---:B------:R-:W-:Y:S02]  /*43e0*/  @!P3 IADD3 R118, R0.reuse, 0x1, RZ ;  /* 0x000000010076b810 */ /* 0x040fe40007ffe0ff */
[-C--:B------:R-:W-:Y:S02]  /*43f0*/  @!P3 ISETP.GE.AND P1, PT, R0, R116.reuse, PT ;  /* 0x000000740000b20c */ /* 0x080fe40003f26270 */
[----:B------:R-:W-:Y:S02]  /*4400*/  @!P3 ISETP.GE.AND P0, PT, R118, R116, PT ;  /* 0x000000747600b20c */ /* 0x000fe40003f06270 */
[----:B------:R-:W-:Y:S01]  /*4410*/  @!P3 IMNMX R113, R113, UR10, PT ;  /* 0x0000000a7171bc17 */ /* 0x000fe2000b800200 */
[-C--:B------:R-:W-:Y:S01]  /*4420*/  HMMA.16816.F32 R12, R100, R110.reuse, R12 ;  /* 0x0000006e640c723c */ /* 0x080fe2000000180c */
[----:B------:R-:W-:Y:S02]  /*4430*/  @!P3 FSEL R5, R5, -INF , !P0 ;  /* 0xff8000000505b808 */ /* 0x000fe40004000000 */
[----:B------:R-:W-:Y:S02]  /*4440*/  FSETP.NEU.FTZ.AND P0, PT, R234, -INF , PT ;  /* 0xff800000ea00780b */ /* 0x000fe40003f1d000 */
[----:B------:R-:W-:Y:S01]  /*4450*/  @!P3 FSEL R4, R4, -INF , !P1 ;  /* 0xff8000000404b808 */ /* 0x000fe20004800000 */
[--C-:B------:R-:W-:Y:S01]  /*4460*/  FFMA.FTZ R5, R5, c[0x0][0x23c], -R117.reuse ;  /* 0x00008f0005057a23 */ /* 0x100fe20000010875 */
[-C--:B------:R-:W-:Y:S01]  /*4470*/  @!P3 ISETP.GE.AND P1, PT, R0, R113.reuse, PT ;  /* 0x000000710000b20c */ /* 0x080fe20003f26270 */
[C---:B------:R-:W-:Y:S01]  /*4480*/  HMMA.16816.F32 R16, R104.reuse, R110, R16 ;  /* 0x0000006e6810723c */ /* 0x040fe20000001810 */
[----:B------:R-:W-:Y:S01]  /*4490*/  FSEL R115, R115, RZ, P0 ;  /* 0x000000ff73737208 */ /* 0x000fe20000000000 */
[----:B------:R-:W-:Y:S01]  /*44a0*/  MUFU.EX2 R196, R5 ;  /* 0x0000000500c47308 */ /* 0x000fe20000000800 */
[----:B------:R-:W-:Y:S01]  /*44b0*/  @!P3 ISETP.GE.AND P0, PT, R118, R113, PT ;  /* 0x000000717600b20c */ /* 0x000fe20003f06270 */
        /* <DEDUP_REMOVED lines=11> */
[-C--:B------:R-:W-:Y:S02]  /*4570*/  @!P3 ISETP.GE.AND P1, PT, R0, R109.reuse, PT ;  /* 0x0000006d0000b20c */ /* 0x080fe40003f26270 */
[----:B------:R-:W-:Y:S02]  /*4580*/  @!P3 FSEL R9, R9, -INF , !P0 ;  /* 0xff8000000909b808 */ /* 0x000fe40004000000 */
[----:B------:R-:W-:Y:S02]  /*4590*/  @!P3 FSEL R8, R8, -INF , !P1 ;  /* 0xff8000000808b808 */ /* 0x000fe40004800000 */
[----:B------:R-:W-:Y:S01]  /*45a0*/  @!P3 IADD3 R108, R112, 0x48, RZ ;  /* 0x00000048706cb810 */ /* 0x000fe20007ffe0ff */
[----:B------:R-:W-:Y:S01]  /*45b0*/  MUFU.EX2 R201, R6 ;  /* 0x0000000600c97308 */ /* 0x000fe20000000800 */
[----:B------:R-:W-:Y:S01]  /*45c0*/  FSETP.NEU.FTZ.AND P0, PT, R232, -INF , PT ;  /* 0xff800000e800780b */ /* 0x000fe20003f1d000 */
[--C-:B------:R-:W-:Y:S01]  /*45d0*/  FFMA.FTZ R9, R9, c[0x0][0x23c], -R114.reuse ;  /* 0x00008f0009097a23 */ /* 0x100fe20000010872 */
[----:B------:R-:W-:Y:S01]  /*45e0*/  @!P3 IMNMX R108, R108, UR10, PT ;  /* 0x0000000a6c6cbc17 */ /* 0x000fe2000b800200 */
[----:B------:R-:W-:Y:S02]  /*45f0*/  FFMA.FTZ R8, R8, c[0x0][0x23c], -R114 ;  /* 0x00008f0008087a23 */ /* 0x000fe40000010872 */
[----:B------:R-:W-:Y:S01]  /*4600*/  FMUL.FTZ R112, R232, 1.4426950216293334961 ;  /* 0x3fb8aa3be8707820 */ /* 0x000fe20000410000 */
[-C--:B------:R-:W-:Y:S03]  /*4610*/  @!P3 ISETP.GE.AND P1, PT, R0, R108.reuse, PT ;  /* 0x0000006c0000b20c */ /* 0x080fe60003f26270 */
[----:B------:R1:W-:Y:S01]  /*4620*/  MUFU.EX2 R200, R7 ;  /* 0x0000000700c87308 */ /* 0x0003e20000000800 */
[----:B------:R-:W-:Y:S02]  /*4630*/  FSEL R112, R112, RZ, P0 ;  /* 0x000000ff70707208 */ /* 0x000fe40000000000 */
[-C--:B------:R-:W-:Y:S02]  /*4640*/  @!P3 ISETP.GE.AND P0, PT, R118, R108.reuse, PT ;  /* 0x0000006c7600b20c */ /* 0x080fe40003f06270 */
[----:B------:R-:W-:Y:S02]  /*4650*/  @!P3 FSEL R10, R10, -INF , !P1 ;  /* 0xff8000000a0ab808 */ /* 0x000fe40004800000 */
[----:B------:R-:W-:Y:S03]  /*4660*/  @!P3 FSEL R11, R11, -INF , !P0 ;  /* 0xff8000000b0bb808 */ /* 0x000fe60004000000 */
[----:B------:R2:W-:Y:S01]  /*4670*/  MUFU.EX2 R205, R9 ;  /* 0x0000000900cd7308 */ /* 0x0005e20000000800 */
[--C-:B------:R-:W-:Y:S02]  /*4680*/  FFMA.FTZ R10, R10, c[0x0][0x23c], -R112.reuse ;  /* 0x00008f000a0a7a23 */ /* 0x100fe40000010870 */
[----:B------:R-:W-:Y:S07]  /*4690*/  FFMA.FTZ R11, R11, c[0x0][0x23c], -R112 ;  /* 0x00008f000b0b7a23 */ /* 0x000fee0000010870 */
        /* <DEDUP_REMOVED lines=13> */
[----:B------:R-:W-:Y:S01]  /*4770*/  FFMA.FTZ R13, R13, c[0x0][0x23c], -R114 ;  /* 0x00008f000d0d7a23 */ /* 0x000fe20000010872 */
[----:B------:R-:W-:Y:S02]  /*4780*/  @!P3 FSEL R14, R14, -INF , !P0 ;  /* 0xff8000000e0eb808 */ /* 0x000fe40004000000 */
[----:B------:R-:W-:Y:S01]  /*4790*/  @!P3 ISETP.GE.AND P0, PT, R8, R108, PT ;  /* 0x0000006c0800b20c */ /* 0x000fe20003f06270 */
[----:B------:R3:W-:Y:S02]  /*47a0*/  MUFU.EX2 R202, R13 ;  /* 0x0000000d00ca7308 */ /* 0x0007e40000000800 */
[--C-:B------:R-:W-:Y:S01]  /*47b0*/  FFMA.FTZ R14, R14, c[0x0][0x23c], -R112.reuse ;  /* 0x00008f000e0e7a23 */ /* 0x100fe20000010870 */
[----:B------:R-:W-:Y:S01]  /*47c0*/  @!P3 FSEL R15, R15, -INF , !P0 ;  /* 0xff8000000f0fb808 */ /* 0x000fe20004000000 */
[-C--:B-1----:R-:W-:Y:S01]  /*47d0*/  HMMA.16816.F32 R20, R104, R4.reuse, R20 ;  /* 0x000000046814723c */ /* 0x082fe20000001814 */
[-C--:B------:R-:W-:Y:S03]  /*47e0*/  @!P3 ISETP.GE.AND P0, PT, R9, R116.reuse, PT ;  /* 0x000000740900b20c */ /* 0x080fe60003f06270 */
[--C-:B------:R-:W-:Y:S01]  /*47f0*/  FFMA.FTZ R15, R15, c[0x0][0x23c], -R112.reuse ;  /* 0x00008f000f0f7a23 */ /* 0x100fe20000010870 */
        /* <DEDUP_REMOVED lines=8> */
[----:B------:R2:W-:Y:S01]  /*4880*/  MUFU.EX2 R207, R15 ;  /* 0x0000000f00cf7308 */ /* 0x0005e20000000800 */
[-C--:B------:R-:W-:Y:S02]  /*4890*/  HMMA.16816.F32 R28, R100, R6.reuse, R28 ;  /* 0x00000006641c723c */ /* 0x080fe4000000181c */
[----:B------:R-:W-:Y:S01]  /*48a0*/  @!P3 FSEL R18, R18, -INF , !P0 ;  /* 0xff8000001212b808 */ /* 0x000fe20004000000 */
[----:B------:R-:W-:Y:S01]  /*48b0*/  FFMA.FTZ R17, R17, c[0x0][0x23c], -R117 ;  /* 0x00008f0011117a23 */ /* 0x000fe20000010875 */
[-C--:B------:R-:W-:Y:S02]  /*48c0*/  @!P3 ISETP.GE.AND P0, PT, R8, R113.reuse, PT ;  /* 0x000000710800b20c */ /* 0x080fe40003f06270 */
[----:B---3--:R-:W-:Y:S01]  /*48d0*/  @!P3 IADD3 R13, R0, 0x10, RZ ;  /* 0x00000010000db810 */ /* 0x008fe20007ffe0ff */
[----:B------:R-:W3:Y:S01]  /*48e0*/  LDSM.16.M88.4 R8, [R129+0x6800] ;  /* 0x006800008108783b */ /* 0x000ee20000000200 */
[----:B------:R-:W-:Y:S01]  /*48f0*/  @!P3 FSEL R19, R19, -INF , !P0 ;  /* 0xff8000001313b808 */ /* 0x000fe20004000000 */
[C---:B------:R-:W-:Y:S01]  /*4900*/  HMMA.16816.F32 R32, R104.reuse, R6, R32 ;  /* 0x000000066820723c */ /* 0x040fe20000001820 */
[CC--:B------:R-:W-:Y:S01]  /*4910*/  @!P3 ISETP.GE.AND P0, PT, R13.reuse, R116.reuse, PT ;  /* 0x000000740d00b20c */ /* 0x0c0fe20003f06270 */
[----:B------:R4:W3:Y:S01]  /*4920*/  MUFU.EX2 R189, R16 ;  /* 0x0000001000bd7308 */ /* 0x0008e20000000800 */
[----:B------:R-:W-:Y:S01]  /*4930*/  @!P3 ISETP.GE.AND P1, PT, R12, R116, PT ;  /* 0x000000740c00b20c */ /* 0x000fe20003f26270 */
[----:B-1----:R-:W-:Y:S01]  /*4940*/  IMAD.U32 R14, RZ, RZ, UR16 ;  /* 0x00000010ff0e7e24 */ /* 0x002fe2000f8e00ff */
[----:B------:R-:W-:Y:S01]  /*4950*/  @!P3 FSEL R20, R20, -INF , !P0 ;  /* 0xff8000001414b808 */ /* 0x000fe20004000000 */
[--C-:B------:R-:W-:Y:S01]  /*4960*/  FFMA.FTZ R18, R18, c[0x0][0x23c], -R115.reuse ;  /* 0x00008f0012127a23 */ /* 0x100fe20000010873 */
[----:B------:R-:W-:Y:S01]  /*4970*/  @!P3 ISETP.GE.AND P4, PT, R13, R108, PT ;  /* 0x0000006c0d00b20c */ /* 0x000fe20003f86270 */
[----:B------:R-:W-:Y:S01]  /*4980*/  FFMA.FTZ R19, R19, c[0x0][0x23c], -R115 ;  /* 0x00008f0013137a23 */ /* 0x000fe20000010873 */
[----:B------:R-:W-:Y:S02]  /*4990*/  LEA R14, P0, R228, R14, 0x2 ;  /* 0x0000000ee40e7211 */ /* 0x000fe400078010ff */
[----:B------:R-:W-:Y:S01]  /*49a0*/  @!P3 ISETP.GE.AND P2, PT, R12, R113, PT ;  /* 0x000000710c00b20c */ /* 0x000fe20003f46270 */
[----:B------:R-:W-:Y:S01]  /*49b0*/  MUFU.EX2 R193, R18 ;  /* 0x0000001200c17308 */ /* 0x000fe20000000800 */
[C---:B------:R-:W-:Y:S01]  /*49c0*/  @!P3 IADD3 R5, R0.reuse, 0x18, RZ ;  /* 0x000000180005b810 */ /* 0x040fe20007ffe0ff */
[----:B--2---:R-:W-:Y:S01]  /*49d0*/  IMAD.U32 R15, RZ, RZ, UR13 ;  /* 0x0000000dff0f7e24 */ /* 0x004fe2000f8e00ff */
[----:B------:R-:W-:Y:S01]  /*49e0*/  @!P3 IADD3 R4, R0, 0x19, RZ ;  /* 0x000000190004b810 */ /* 0x000fe20007ffe0ff */
[--C-:B------:R-:W-:Y:S01]  /*49f0*/  FFMA.FTZ R20, R20, c[0x0][0x23c], -R117.reuse ;  /* 0x00008f0014147a23 */ /* 0x100fe20000010875 */
[----:B------:R-:W-:Y:S02]  /*4a00*/  @!P3 FSEL R21, R21, -INF , !P1 ;  /* 0xff8000001515b808 */ /* 0x000fe40004800000 */
[----:B------:R-:W-:Y:S02]  /*4a10*/  LEA.HI.X.SX32 R15, R228, R15, 0x2, P0 ;  /* 0x0000000fe40f7211 */ /* 0x000fe400000f16ff */
[C---:B------:R-:W-:Y:S01]  /*4a20*/  @!P3 ISETP.GE.AND P0, PT, R13.reuse, R113, PT ;  /* 0x000000710d00b20c */ /* 0x040fe20003f06270 */
[----:B------:R-:W1:Y:S01]  /*4a30*/  MUFU.EX2 R192, R19 ;  /* 0x0000001300c07308 */ /* 0x000e620000000800 */
[-C--:B------:R-:W-:Y:S01]  /*4a40*/  @!P3 ISETP.GE.AND P1, PT, R13, R109.reuse, PT ;  /* 0x0000006d0d00b20c */ /* 0x080fe20003f26270 */
[----:B------:R-:W-:Y:S01]  /*4a50*/  FFMA.FTZ R21, R21, c[0x0][0x23c], -R117 ;  /* 0x00008f0015157a23 */ /* 0x000fe20000010875 */
[-C--:B------:R-:W-:Y:S02]  /*4a60*/  @!P3 ISETP.GE.AND P5, PT, R12, R109.reuse, PT ;  /* 0x0000006d0c00b20c */ /* 0x080fe40003fa6270 */
[----:B----4-:R-:W-:Y:S02]  /*4a70*/  LOP3.LUT R16, R144, 0xff, RZ, 0xc0, !PT ;  /* 0x000000ff90107812 */ /* 0x010fe400078ec0ff */
[----:B------:R-:W-:Y:S02]  /*4a80*/  @!P3 FSEL R22, R22, -INF , !P0 ;  /* 0xff8000001616b808 */ /* 0x000fe40004000000 */
[-C--:B------:R-:W-:Y:S01]  /*4a90*/  @!P3 ISETP.GE.AND P0, PT, R12, R108.reuse, PT ;  /* 0x0000006c0c00b20c */ /* 0x080fe20003f06270 */
[----:B------:R2:W4:Y:S01]  /*4aa0*/  MUFU.EX2 R186, R17 ;  /* 0x0000001100ba7308 */ /* 0x0005220000000800 */
[-C--:B------:R-:W-:Y:S01]  /*4ab0*/  @!P3 ISETP.GE.AND P6, PT, R5, R109.reuse, PT ;  /* 0x0000006d0500b20c */ /* 0x080fe20003fc6270 */
[--C-:B------:R-:W-:Y:S01]  /*4ac0*/  FFMA.FTZ R22, R22, c[0x0][0x23c], -R115.reuse ;  /* 0x00008f0016167a23 */ /* 0x100fe20000010873 */
[----:B------:R-:W-:Y:S02]  /*4ad0*/  @!P3 FSEL R26, R26, -INF , !P4 ;  /* 0xff8000001a1ab808 */ /* 0x000fe40006000000 */
[----:B------:R-:W-:Y:S01]  /*4ae0*/  @!P3 ISETP.GE.AND P4, PT, R4, R109, PT ;  /* 0x0000006d0400b20c */ /* 0x000fe20003f86270 */
[-C--:B---3--:R-:W-:Y:S01]  /*4af0*/  HMMA.16816.F32 R36, R104, R8.reuse, R36 ;  /* 0x000000086824723c */ /* 0x088fe20000001824 */
[----:B------:R-:W-:Y:S01]  /*4b00*/  @!P3 FSEL R23, R23, -INF , !P2 ;  /* 0xff8000001717b808 */ /* 0x000fe20005000000 */
[----:B------:R-:W-:Y:S01]  /*4b10*/  FFMA.FTZ R26, R26, c[0x0][0x23c], -R112 ;  /* 0x00008f001a1a7a23 */ /* 0x000fe20000010870 */
[----:B------:R-:W-:Y:S01]  /*4b20*/  @!P3 ISETP.GE.AND P2, PT, R5, R108, PT ;  /* 0x0000006c0500b20c */ /* 0x000fe20003f46270 */
[----:B------:R-:W-:Y:S01]  /*4b30*/  MUFU.EX2 R183, R21 ;  /* 0x0000001500b77308 */ /* 0x000fe20000000800 */
[----:B------:R-:W-:Y:S01]  /*4b40*/  @!P3 FSEL R24, R24, -INF , !P1 ;  /* 0xff8000001818b808 */ /* 0x000fe20004800000 */
[--C-:B------:R-:W-:Y:S01]  /*4b50*/  FFMA.FTZ R23, R23, c[0x0][0x23c], -R115.reuse ;  /* 0x00008f0017177a23 */ /* 0x100fe20000010873 */
[----:B------:R-:W-:Y:S01]  /*4b60*/  @!P3 ISETP.GE.AND P1, PT, R5, R116, PT ;  /* 0x000000740500b20c */ /* 0x000fe20003f26270 */
[C---:B------:R-:W-:Y:S01]  /*4b70*/  HMMA.16816.F32 R40, R100.reuse, R8, R40 ;  /* 0x000000086428723c */ /* 0x040fe20000001828 */
[----:B------:R-:W-:Y:S02]  /*4b80*/  @!P3 FSEL R25, R25, -INF , !P5 ;  /* 0xff8000001919b808 */ /* 0x000fe40006800000 */
[-C--:B------:R-:W-:Y:S01]  /*4b90*/  @!P3 ISETP.GE.AND P5, PT, R5, R113.reuse, PT ;  /* 0x000000710500b20c */ /* 0x080fe20003fa6270 */
[--C-:B------:R-:W-:Y:S01]  /*4ba0*/  FFMA.FTZ R24, R24, c[0x0][0x23c], -R114.reuse ;  /* 0x00008f0018187a23 */ /* 0x100fe20000010872 */
[----:B------:R-:W-:Y:S01]  /*4bb0*/  @!P3 FSEL R27, R27, -INF , !P0 ;  /* 0xff8000001b1bb808 */ /* 0x000fe20004000000 */
[----:B------:R-:W-:Y:S01]  /*4bc0*/  FFMA.FTZ R25, R25, c[0x0][0x23c], -R114 ;  /* 0x00008f0019197a23 */ /* 0x000fe20000010872 */
[----:B------:R-:W-:Y:S01]  /*4bd0*/  @!P3 ISETP.GE.AND P0, PT, R4, R108, PT ;  /* 0x0000006c0400b20c */ /* 0x000fe20003f06270 */
[-C--:B------:R-:W-:Y:S01]  /*4be0*/  HMMA.16816.F32 R44, R100, R10.reuse, R44 ;  /* 0x0000000a642c723c */ /* 0x080fe2000000182c */
[----:B------:R-:W-:Y:S01]  /*4bf0*/  @!P3 FSEL R28, R28, -INF , !P6 ;  /* 0xff8000001c1cb808 */ /* 0x000fe20007000000 */
[----:B------:R3:W1:Y:S01]  /*4c00*/  MUFU.EX2 R182, R20 ;  /* 0x0000001400b67308 */ /* 0x0006620000000800 */
[-C--:B------:R-:W-:Y:S01]  /*4c10*/  @!P3 ISETP.GE.AND P6, PT, R4, R116.reuse, PT ;  /* 0x000000740400b20c */ /* 0x080fe20003fc6270 */
[----:B------:R-:W-:Y:S01]  /*4c20*/  FFMA.FTZ R27, R27, c[0x0][0x23c], -R112 ;  /* 0x00008f001b1b7a23 */ /* 0x000fe20000010870 */
[----:B--2---:R-:W-:Y:S01]  /*4c30*/  SHF.R.U32.HI R17, RZ, 0x18, R144 ;  /* 0x00000018ff117819 */ /* 0x004fe20000011690 */
[--C-:B------:R-:W-:Y:S01]  /*4c40*/  FFMA.FTZ R28, R28, c[0x0][0x23c], -R114.reuse ;  /* 0x00008f001c1c7a23 */ /* 0x100fe20000010872 */
[----:B------:R-:W-:Y:S01]  /*4c50*/  @!P3 FSEL R29, R29, -INF , !P4 ;  /* 0xff8000001d1db808 */ /* 0x000fe20006000000 */
[C---:B------:R-:W-:Y:S01]  /*4c60*/  HMMA.16816.F32 R48, R104.reuse, R10, R48 ;  /* 0x0000000a6830723c */ /* 0x040fe20000001830 */
[-C--:B------:R-:W-:Y:S02]  /*4c70*/  @!P3 ISETP.GE.AND P4, PT, R4, R113.reuse, PT ;  /* 0x000000710400b20c */ /* 0x080fe40003f86270 */
[----:B------:R-:W2:Y:S01]  /*4c80*/  LDSM.16.M88.4 R4, [R129+0x6c00] ;  /* 0x006c00008104783b */ /* 0x000ea20000000200 */
[C---:B------:R-:W-:Y:S01]  /*4c90*/  @!P3 IADD3 R8, R0.reuse, 0x20, RZ ;  /* 0x000000200008b810 */ /* 0x040fe20007ffe0ff */
[----:B------:R-:W-:Y:S01]  /*4ca0*/  FFMA.FTZ R29, R29, c[0x0][0x23c], -R114 ;  /* 0x00008f001d1d7a23 */ /* 0x000fe20000010872 */
[----:B------:R-:W-:Y:S01]  /*4cb0*/  @!P3 IADD3 R9, R0, 0x21, RZ ;  /* 0x000000210009b810 */ /* 0x000fe20007ffe0ff */
[----:B------:R-:W-:Y:S01]  /*4cc0*/  MUFU.EX2 R191, R24 ;  /* 0x0000001800bf7308 */ /* 0x000fe20000000800 */
[----:B------:R-:W-:Y:S02]  /*4cd0*/  @!P3 FSEL R30, R30, -INF , !P2 ;  /* 0xff8000001e1eb808 */ /* 0x000fe40005000000 */
[-C--:B------:R-:W-:Y:S02]  /*4ce0*/  @!P3 ISETP.GE.AND P2, PT, R8, R116.reuse, PT ;  /* 0x000000740800b20c */ /* 0x080fe40003f46270 */
[----:B------:R-:W-:Y:S01]  /*4cf0*/  @!P3 FSEL R34, R34, -INF , !P5 ;  /* 0xff8000002222b808 */ /* 0x000fe20006800000 */
[----:B------:R-:W-:Y:S01]  /*4d00*/  FFMA.FTZ R30, R30, c[0x0][0x23c], -R112 ;  /* 0x00008f001e1e7a23 */ /* 0x000fe20000010870 */
[----:B------:R-:W-:Y:S02]  /*4d10*/  @!P3 ISETP.GE.AND P5, PT, R9, R116, PT ;  /* 0x000000740900b20c */ /* 0x000fe40003fa6270 */
[----:B------:R-:W-:Y:S01]  /*4d20*/  @!P3 FSEL R31, R31, -INF , !P0 ;  /* 0xff8000001f1fb808 */ /* 0x000fe20004000000 */
[----:B------:R-:W-:Y:S01]  /*4d30*/  FFMA.FTZ R34, R34, c[0x0][0x23c], -R115 ;  /* 0x00008f0022227a23 */ /* 0x000fe20000010873 */
[----:B---3--:R-:W-:Y:S01]  /*4d40*/  SHF.R.U32.HI R20, RZ, 0x10, R144 ;  /* 0x00000010ff147819 */ /* 0x008fe20000011690 */
[----:B------:R-:W-:Y:S01]  /*4d50*/  MUFU.EX2 R184, R23 ;  /* 0x0000001700b87308 */ /* 0x000fe20000000800 */
[----:B------:R-:W-:Y:S01]  /*4d60*/  @!P3 ISETP.GE.AND P0, PT, R8, R113, PT ;  /* 0x000000710800b20c */ /* 0x000fe20003f06270 */
[--C-:B------:R-:W-:Y:S01]  /*4d70*/  FFMA.FTZ R31, R31, c[0x0][0x23c], -R112.reuse ;  /* 0x00008f001f1f7a23 */ /* 0x100fe20000010870 */
[----:B------:R-:W-:Y:S02]  /*4d80*/  LOP3.LUT R144, R144, 0xffff, RZ, 0xc0, !PT ;  /* 0x0000ffff90907812 */ /* 0x000fe400078ec0ff */
[----:B------:R-:W-:Y:S01]  /*4d90*/  @!P3 FSEL R32, R32, -INF , !P1 ;  /* 0xff8000002020b808 */ /* 0x000fe20004800000 */
[----:B------:R3:W3:Y:S01]  /*4da0*/  LDG.E R145, [R14.64] ;  /* 0x000000240e917981 */ /* 0x0006e2000c1e1900 */
[C---:B------:R-:W-:Y:S02]  /*4db0*/  @!P3 ISETP.GE.AND P1, PT, R8.reuse, R109, PT ;  /* 0x0000006d0800b20c */ /* 0x040fe40003f26270 */
[----:B------:R-:W-:Y:S01]  /*4dc0*/  @!P3 FSEL R33, R33, -INF , !P6 ;  /* 0xff8000002121b808 */ /* 0x000fe20007000000 */
[----:B------:R-:W-:Y:S01]  /*4dd0*/  MUFU.EX2 R177, R34 ;  /* 0x0000002200b17308 */ /* 0x000fe20000000800 */
[-C--:B------:R-:W-:Y:S01]  /*4de0*/  @!P3 ISETP.GE.AND P6, PT, R8, R108.reuse, PT ;  /* 0x0000006c0800b20c */ /* 0x080fe20003fc6270 */
[--C-:B------:R-:W-:Y:S01]  /*4df0*/  FFMA.FTZ R32, R32, c[0x0][0x23c], -R117.reuse ;  /* 0x00008f0020207a23 */ /* 0x100fe20000010875 */
[----:B------:R-:W-:Y:S01]  /*4e00*/  @!P3 FSEL R35, R35, -INF , !P4 ;  /* 0xff8000002323b808 */ /* 0x000fe20006000000 */
[----:B------:R-:W-:Y:S01]  /*4e10*/  FFMA.FTZ R33, R33, c[0x0][0x23c], -R117 ;  /* 0x00008f0021217a23 */ /* 0x000fe20000010875 */
[----:B------:R-:W-:Y:S02]  /*4e20*/  @!P3 ISETP.GE.AND P4, PT, R9, R113, PT ;  /* 0x000000710900b20c */ /* 0x000fe40003f86270 */
[----:B------:R-:W-:Y:S01]  /*4e30*/  @!P3 FSEL R36, R36, -INF , !P2 ;  /* 0xff8000002424b808 */ /* 0x000fe20005000000 */
[----:B------:R-:W-:Y:S01]  /*4e40*/  FFMA.FTZ R35, R35, c[0x0][0x23c], -R115 ;  /* 0x00008f0023237a23 */ /* 0x000fe20000010873 */
[-C--:B------:R-:W-:Y:S01]  /*4e50*/  @!P3 ISETP.GE.AND P2, PT, R9, R109.reuse, PT ;  /* 0x0000006d0900b20c */ /* 0x080fe20003f46270 */
[----:B------:R-:W-:Y:S01]  /*4e60*/  MUFU.EX2 R175, R32 ;  /* 0x0000002000af7308 */ /* 0x000fe20000000800 */
[----:B------:R-:W-:Y:S01]  /*4e70*/  @!P3 FSEL R37, R37, -INF , !P5 ;  /* 0xff8000002525b808 */ /* 0x000fe20006800000 */
[--C-:B------:R-:W-:Y:S01]  /*4e80*/  FFMA.FTZ R36, R36, c[0x0][0x23c], -R117.reuse ;  /* 0x00008f0024247a23 */ /* 0x100fe20000010875 */
[-C--:B------:R-:W-:Y:S01]  /*4e90*/  @!P3 ISETP.GE.AND P5, PT, R9, R108.reuse, PT ;  /* 0x0000006c0900b20c */ /* 0x080fe20003fa6270 */
[-C--:B--2---:R-:W-:Y:S01]  /*4ea0*/  HMMA.16816.F32 R52, R104, R4.reuse, R52 ;  /* 0x000000046834723c */ /* 0x084fe20000001834 */
[C---:B------:R-:W-:Y:S01]  /*4eb0*/  @!P3 IADD3 R9, R0.reuse, 0x28, RZ ;  /* 0x000000280009b810 */ /* 0x040fe20007ffe0ff */
[----:B------:R-:W-:Y:S01]  /*4ec0*/  FFMA.FTZ R37, R37, c[0x0][0x23c], -R117 ;  /* 0x00008f0025257a23 */ /* 0x000fe20000010875 */
[----:B------:R-:W-:Y:S02]  /*4ed0*/  @!P3 IADD3 R8, R0, 0x29, RZ ;  /* 0x000000290008b810 */ /* 0x000fe40007ffe0ff */
[----:B------:R-:W-:Y:S01]  /*4ee0*/  @!P3 FSEL R38, R38, -INF , !P0 ;  /* 0xff8000002626b808 */ /* 0x000fe20004000000 */
[----:B------:R-:W-:Y:S01]  /*4ef0*/  MUFU.EX2 R174, R35 ;  /* 0x0000002300ae7308 */ /* 0x000fe20000000800 */
[-C--:B------:R-:W-:Y:S01]  /*4f00*/  @!P3 ISETP.GE.AND P0, PT, R9, R109.reuse, PT ;  /* 0x0000006d0900b20c */ /* 0x080fe20003f06270 */
[C---:B------:R-:W-:Y:S01]  /*4f10*/  HMMA.16816.F32 R56, R100.reuse, R4, R56 ;  /* 0x000000046438723c */ /* 0x040fe20000001838 */
[----:B------:R-:W-:Y:S02]  /*4f20*/  @!P3 FSEL R42, R42, -INF , !P6 ;  /* 0xff8000002a2ab808 */ /* 0x000fe40007000000 */
[----:B------:R-:W-:Y:S01]  /*4f30*/  @!P3 ISETP.GE.AND P6, PT, R8, R109, PT ;  /* 0x0000006d0800b20c */ /* 0x000fe20003fc6270 */
[--C-:B------:R-:W-:Y:S01]  /*4f40*/  FFMA.FTZ R38, R38, c[0x0][0x23c], -R115.reuse ;  /* 0x00008f0026267a23 */ /* 0x100fe20000010873 */
[----:B------:R-:W-:Y:S01]  /*4f50*/  @!P3 FSEL R39, R39, -INF , !P4 ;  /* 0xff8000002727b808 */ /* 0x000fe20006000000 */
[----:B------:R-:W-:Y:S01]  /*4f60*/  FFMA.FTZ R42, R42, c[0x0][0x23c], -R112 ;  /* 0x00008f002a2a7a23 */ /* 0x000fe20000010870 */
[-C--:B------:R-:W-:Y:S01]  /*4f70*/  @!P3 ISETP.GE.AND P4, PT, R9, R108.reuse, PT ;  /* 0x0000006c0900b20c */ /* 0x080fe20003f86270 */
[-C--:B------:R-:W-:Y:S01]  /*4f80*/  HMMA.16816.F32 R60, R100, R6.reuse, R60 ;  /* 0x00000006643c723c */ /* 0x080fe2000000183c */
[----:B------:R-:W-:Y:S01]  /*4f90*/  @!P3 FSEL R41, R41, -INF , !P2 ;  /* 0xff8000002929b808 */ /* 0x000fe20005000000 */
[----:B------:R-:W-:Y:S01]  /*4fa0*/  MUFU.EX2 R172, R33 ;  /* 0x0000002100ac7308 */ /* 0x000fe20000000800 */
[-C--:B------:R-:W-:Y:S01]  /*4fb0*/  @!P3 ISETP.GE.AND P2, PT, R9, R113.reuse, PT ;  /* 0x000000710900b20c */ /* 0x080fe20003f46270 */
[--C-:B------:R-:W-:Y:S01]  /*4fc0*/  FFMA.FTZ R39, R39, c[0x0][0x23c], -R115.reuse ;  /* 0x00008f0027277a23 */ /* 0x100fe20000010873 */
[----:B------:R-:W-:Y:S01]  /*4fd0*/  @!P3 FSEL R43, R43, -INF , !P5 ;  /* 0xff8000002b2bb808 */ /* 0x000fe20006800000 */
[----:B------:R-:W-:Y:S01]  /*4fe0*/  FFMA.FTZ R41, R41, c[0x0][0x23c], -R114 ;  /* 0x00008f0029297a23 */ /* 0x000fe20000010872 */
[----:B------:R-:W-:Y:S01]  /*4ff0*/  @!P3 ISETP.GE.AND P5, PT, R8, R108, PT ;  /* 0x0000006c0800b20c */ /* 0x000fe20003fa6270 */
[----:B------:R-:W-:Y:S01]  /*5000*/  HMMA.16816.F32 R64, R104, R6, R64 ;  /* 0x000000066840723c */ /* 0x000fe20000001840 */
[----:B------:R-:W-:Y:S02]  /*5010*/  @!P3 FSEL R44, R44, -INF , !P0 ;  /* 0xff8000002c2cb808 */ /* 0x000fe40004000000 */
[-C--:B------:R-:W-:Y:S01]  /*5020*/  @!P3 ISETP.GE.AND P0, PT, R8, R116.reuse, PT ;  /* 0x000000740800b20c */ /* 0x080fe20003f06270 */
[----:B------:R-:W-:Y:S01]  /*5030*/  FFMA.FTZ R43, R43, c[0x0][0x23c], -R112 ;  /* 0x00008f002b2b7a23 */ /* 0x000fe20000010870 */
[----:B------:R-:W-:Y:S01]  /*5040*/  @!P3 FSEL R45, R45, -INF , !P6 ;  /* 0xff8000002d2db808 */ /* 0x000fe20007000000 */
[--C-:B------:R-:W-:Y:S01]  /*5050*/  FFMA.FTZ R44, R44, c[0x0][0x23c], -R114.reuse ;  /* 0x00008f002c2c7a23 */ /* 0x100fe20000010872 */
[-C--:B------:R-:W-:Y:S01]  /*5060*/  @!P3 ISETP.GE.AND P6, PT, R8, R113.reuse, PT ;  /* 0x000000710800b20c */ /* 0x080fe20003fc6270 */
[----:B------:R-:W-:Y:S01]  /*5070*/  MUFU.EX2 R181, R42 ;  /* 0x0000002a00b57308 */ /* 0x000fe20000000800 */
[C---:B------:R-:W-:Y:S03]  /*5080*/  @!P3 IADD3 R8, R0.reuse, 0x30, RZ ;  /* 0x000000300008b810 */ /* 0x040fe60007ffe0ff */
[----:B------:R-:W-:Y:S01]  /*5090*/  @!P3 IADD3 R4, R0, 0x31, RZ ;  /* 0x000000310004b810 */ /* 0x000fe20007ffe0ff */
[----:B------:R-:W-:Y:S01]  /*50a0*/  FFMA.FTZ R45, R45, c[0x0][0x23c], -R114 ;  /* 0x00008f002d2d7a23 */ /* 0x000fe20000010872 */
[----:B------:R-:W-:Y:S02]  /*50b0*/  @!P3 FSEL R46, R46, -INF , !P4 ;  /* 0xff8000002e2eb808 */ /* 0x000fe40006000000 */
[-C--:B------:R-:W-:Y:S02]  /*50c0*/  @!P3 ISETP.GE.AND P4, PT, R8, R116.reuse, PT ;  /* 0x000000740800b20c */ /* 0x080fe40003f86270 */
[----:B------:R-:W-:Y:S01]  /*50d0*/  @!P3 FSEL R50, R50, -INF , !P2 ;  /* 0xff8000003232b808 */ /* 0x000fe20005000000 */
[----:B------:R-:W-:Y:S01]  /*50e0*/  FFMA.FTZ R46, R46, c[0x0][0x23c], -R112 ;  /* 0x00008f002e2e7a23 */ /* 0x000fe20000010870 */
        /* <DEDUP_REMOVED lines=8> */
[----:B------:R-:W-:Y:S01]  /*5170*/  @!P3 FSEL R51, R51, -INF , !P6 ;  /* 0xff8000003333b808 */ /* 0x000fe20007000000 */
[----:B------:R-:W-:Y:S01]  /*5180*/  MUFU.EX2 R163, R50 ;  /* 0x0000003200a37308 */ /* 0x000fe20000000800 */
[----:B------:R-:W-:Y:S01]  /*5190*/  @!P3 ISETP.GE.AND P6, PT, R4, R113, PT ;  /* 0x000000710400b20c */ /* 0x000fe20003fc6270 */
[----:B------:R-:W-:Y:S01]  /*51a0*/  FFMA.FTZ R47, R47, c[0x0][0x23c], -R112 ;  /* 0x00008f002f2f7a23 */ /* 0x000fe20000010870 */
[----:B------:R-:W-:Y:S01]  /*51b0*/  @!P3 FSEL R52, R52, -INF , !P4 ;  /* 0xff8000003434b808 */ /* 0x000fe20006000000 */
[----:B------:R-:W-:Y:S01]  /*51c0*/  FFMA.FTZ R51, R51, c[0x0][0x23c], -R115 ;  /* 0x00008f0033337a23 */ /* 0x000fe20000010873 */
        /* <DEDUP_REMOVED lines=11> */
[--C-:B------:R-:W-:Y:S01]  /*5280*/  FFMA.FTZ R48, R48, c[0x0][0x23c], -R117.reuse ;  /* 0x00008f0030307a23 */ /* 0x100fe20000010875 */
[-C--:B------:R-:W-:Y:S01]  /*5290*/  @!P3 ISETP.GE.AND P0, PT, R8, R108.reuse, PT ;  /* 0x0000006c0800b20c */ /* 0x080fe20003f06270 */
[----:B------:R-:W-:Y:S01]  /*52a0*/  MUFU.EX2 R197, R27 ;  /* 0x0000001b00c57308 */ /* 0x000fe20000000800 */
[----:B------:R-:W-:Y:S01]  /*52b0*/  @!P3 FSEL R54, R54, -INF , !P5 ;  /* 0xff8000003636b808 */ /* 0x000fe20006800000 */
[----:B------:R-:W-:Y:S01]  /*52c0*/  FFMA.FTZ R49, R49, c[0x0][0x23c], -R117 ;  /* 0x00008f0031317a23 */ /* 0x000fe20000010875 */
[-C--:B------:R-:W-:Y:S02]  /*52d0*/  @!P3 ISETP.GE.AND P5, PT, R4, R109.reuse, PT ;  /* 0x0000006d0400b20c */ /* 0x080fe40003fa6270 */
[----:B------:R-:W-:Y:S01]  /*52e0*/  @!P3 FSEL R55, R55, -INF , !P6 ;  /* 0xff8000003737b808 */ /* 0x000fe20007000000 */
[--C-:B------:R-:W-:Y:S01]  /*52f0*/  FFMA.FTZ R54, R54, c[0x0][0x23c], -R115.reuse ;  /* 0x00008f0036367a23 */ /* 0x100fe20000010873 */
[----:B------:R-:W-:Y:S02]  /*5300*/  @!P3 ISETP.GE.AND P6, PT, R0, R109, PT ;  /* 0x0000006d0000b20c */ /* 0x000fe40003fc6270 */
        /* <DEDUP_REMOVED lines=18> */
[--C-:B------:R-:W-:Y:S01]  /*5430*/  FFMA.FTZ R60, R60, c[0x0][0x23c], -R114.reuse ;  /* 0x00008f003c3c7a23 */ /* 0x100fe20000010872 */
[----:B------:R-:W-:Y:S01]  /*5440*/  @!P3 ISETP.GE.AND P6, PT, R0, R113, PT ;  /* 0x000000710000b20c */ /* 0x000fe20003fc6270 */
[----:B------:R-:W-:Y:S01]  /*5450*/  MUFU.EX2 R185, R29 ;  /* 0x0000001d00b97308 */ /* 0x000fe20000000800 */
[----:B------:R-:W-:Y:S01]  /*5460*/  LOP3.LUT R4, R124, 0xff, RZ, 0xc0, !PT ;  /* 0x000000ff7c047812 */ /* 0x000fe200078ec0ff */
[----:B------:R-:W-:Y:S01]  /*5470*/  FFMA.FTZ R114, R61, c[0x0][0x23c], -R114 ;  /* 0x00008f003d727a23 */ /* 0x000fe20000010872 */
[----:B------:R-:W-:Y:S02]  /*5480*/  SHF.R.U32.HI R0, RZ, 0x18, R124 ;  /* 0x00000018ff007819 */ /* 0x000fe4000001167c */
[----:B------:R-:W-:Y:S02]  /*5490*/  @!P3 FSEL R62, R62, -INF , !P1 ;  /* 0xff8000003e3eb808 */ /* 0x000fe40004800000 */
[----:B------:R-:W-:Y:S02]  /*54a0*/  ISETP.LE.U32.AND P1, PT, R4, UR4, PT ;  /* 0x0000000404007c0c */ /* 0x000fe4000bf23070 */
[----:B------:R-:W-:Y:S01]  /*54b0*/  @!P3 FSEL R63, R63, -INF , !P4 ;  /* 0xff8000003f3fb808 */ /* 0x000fe20006000000 */
[--C-:B------:R-:W-:Y:S01]  /*54c0*/  FFMA.FTZ R62, R62, c[0x0][0x23c], -R112.reuse ;  /* 0x00008f003e3e7a23 */ /* 0x100fe20000010870 */
[----:B------:R-:W-:Y:S01]  /*54d0*/  ISETP.LE.U32.AND P4, PT, R0, UR4, PT ;  /* 0x0000000400007c0c */ /* 0x000fe2000bf83070 */
[----:B------:R-:W-:Y:S01]  /*54e0*/  MUFU.EX2 R194, R30 ;  /* 0x0000001e00c27308 */ /* 0x000fe20000000800 */
[----:B------:R-:W-:Y:S01]  /*54f0*/  LOP3.LUT R0, R119, 0xff, RZ, 0xc0, !PT ;  /* 0x000000ff77007812 */ /* 0x000fe200078ec0ff */
[----:B------:R-:W-:Y:S01]  /*5500*/  FFMA.FTZ R112, R63, c[0x0][0x23c], -R112 ;  /* 0x00008f003f707a23 */ /* 0x000fe20000010870 */
[----:B------:R-:W-:Y:S02]  /*5510*/  LOP3.LUT R4, R119, 0xffff, RZ, 0xc0, !PT ;  /* 0x0000ffff77047812 */ /* 0x000fe400078ec0ff */
[----:B------:R-:W-:Y:S02]  /*5520*/  @!P3 FSEL R64, R64, -INF , !P0 ;  /* 0xff8000004040b808 */ /* 0x000fe40004000000 */
[----:B------:R-:W-:Y:S01]  /*5530*/  SHF.R.U32.HI R4, RZ, 0x8, R4 ;  /* 0x00000008ff047819 */ /* 0x000fe20000011604 */
[----:B------:R-:W-:Y:S01]  /*5540*/  @!P1 FADD.FTZ R189, -R189, -RZ ;  /* 0x800000ffbdbd9221 */ /* 0x000fe20000010100 */
[----:B------:R-:W-:Y:S01]  /*5550*/  ISETP.LE.U32.AND P0, PT, R0, UR4, PT ;  /* 0x0000000400007c0c */ /* 0x000fe2000bf03070 */
[----:B------:R-:W-:Y:S01]  /*5560*/  FFMA.FTZ R64, R64, c[0x0][0x23c], -R117 ;  /* 0x00008f0040407a23 */ /* 0x000fe20000010875 */
[--C-:B------:R-:W-:Y:S01]  /*5570*/  SHF.R.U32.HI R0, RZ, 0x18, R119.reuse ;  /* 0x00000018ff007819 */ /* 0x100fe20000011677 */
[----:B-1----:R-:W-:Y:S01]  /*5580*/  @!P4 FADD.FTZ R192, -R192, -RZ ;  /* 0x800000ffc0c0c221 */ /* 0x002fe20000010100 */
[----:B------:R-:W-:Y:S01]  /*5590*/  @!P3 FSEL R65, R65, -INF , !P2 ;  /* 0xff8000004141b808 */ /* 0x000fe20005000000 */
[----:B------:R-:W1:Y:S01]  /*55a0*/  MUFU.EX2 R187, R22 ;  /* 0x0000001600bb7308 */ /* 0x000e620000000800 */
[----:B------:R-:W-:Y:S02]  /*55b0*/  ISETP.LE.U32.AND P2, PT, R0, UR4, PT ;  /* 0x0000000400007c0c */ /* 0x000fe4000bf43070 */
[----:B------:R-:W-:Y:S01]  /*55c0*/  SHF.R.U32.HI R5, RZ, 0x10, R119 ;  /* 0x00000010ff057819 */ /* 0x000fe20000011677 */
[----:B------:R-:W-:Y:S01]  /*55d0*/  FFMA.FTZ R117, R65, c[0x0][0x23c], -R117 ;  /* 0x00008f0041757a23 */ /* 0x000fe20000010875 */
[----:B------:R-:W-:Y:S02]  /*55e0*/  LOP3.LUT R0, R4, 0xffff, RZ, 0xc0, !PT ;  /* 0x0000ffff04007812 */ /* 0x000fe400078ec0ff */
[----:B------:R-:W-:Y:S01]  /*55f0*/  @!P3 FSEL R66, R66, -INF , !P5 ;  /* 0xff8000004242b808 */ /* 0x000fe20006800000 */
[----:B------:R-:W-:Y:S01]  /*5600*/  @!P0 FADD.FTZ R198, -R198, -RZ ;  /* 0x800000ffc6c68221 */ /* 0x000fe20000010100 */
[----:B------:R-:W-:Y:S01]  /*5610*/  ISETP.LE.U32.AND P5, PT, R0, UR4, PT ;  /* 0x0000000400007c0c */ /* 0x000fe2000bfa3070 */
[----:B------:R-:W-:Y:S01]  /*5620*/  MUFU.EX2 R195, R31 ;  /* 0x0000001f00c37308 */ /* 0x000fe20000000800 */
[----:B------:R-:W-:Y:S01]  /*5630*/  @!P3 FSEL R67, R67, -INF , !P6 ;  /* 0xff8000004343b808 */ /* 0x000fe20007000000 */
[--C-:B------:R-:W-:Y:S01]  /*5640*/  FFMA.FTZ R66, R66, c[0x0][0x23c], -R115.reuse ;  /* 0x00008f0042427a23 */ /* 0x100fe20000010873 */
[----:B------:R-:W-:Y:S01]  /*5650*/  LOP3.LUT R5, R5, 0xff, RZ, 0xc0, !PT ;  /* 0x000000ff05057812 */ /* 0x000fe200078ec0ff */
[----:B------:R-:W-:Y:S01]  /*5660*/  @!P2 FADD.FTZ R200, -R200, -RZ ;  /* 0x800000ffc8c8a221 */ /* 0x000fe20000010100 */
[----:B------:R-:W-:Y:S01]  /*5670*/  SHF.R.U32.HI R8, RZ, 0x10, R126 ;  /* 0x00000010ff087819 */ /* 0x000fe2000001167e */
[----:B------:R-:W-:Y:S01]  /*5680*/  FFMA.FTZ R115, R67, c[0x0][0x23c], -R115 ;  /* 0x00008f0043737a23 */ /* 0x000fe20000010873 */
[----:B------:R-:W-:Y:S02]  /*5690*/  LOP3.LUT R0, R143, 0xffff, RZ, 0xc0, !PT ;  /* 0x0000ffff8f007812 */ /* 0x000fe400078ec0ff */
[----:B------:R-:W-:Y:S01]  /*56a0*/  LOP3.LUT R6, R126, 0xffff, RZ, 0xc0, !PT ;  /* 0x0000ffff7e067812 */ /* 0x000fe200078ec0ff */
[----:B------:R-:W-:Y:S01]  /*56b0*/  MUFU.EX2 R167, R36 ;  /* 0x0000002400a77308 */ /* 0x000fe20000000800 */
[----:B------:R-:W-:Y:S01]  /*56c0*/  ISETP.LE.U32.AND P6, PT, R5, UR4, PT ;  /* 0x0000000405007c0c */ /* 0x000fe2000bfc3070 */
[----:B------:R-:W-:Y:S01]  /*56d0*/  @!P5 FADD.FTZ R196, -R196, -RZ ;  /* 0x800000ffc4c4d221 */ /* 0x000fe20000010100 */
[----:B------:R-:W-:Y:S02]  /*56e0*/  LOP3.LUT R7, R126, 0xff, RZ, 0xc0, !PT ;  /* 0x000000ff7e077812 */ /* 0x000fe400078ec0ff */
[----:B------:R-:W-:Y:S02]  /*56f0*/  SHF.R.U32.HI R5, RZ, 0x8, R0 ;  /* 0x00000008ff057819 */ /* 0x000fe40000011600 */
[----:B------:R-:W-:Y:S02]  /*5700*/  SHF.R.U32.HI R126, RZ, 0x18, R126 ;  /* 0x00000018ff7e7819 */ /* 0x000fe4000001167e */
[--C-:B------:R-:W-:Y:S01]  /*5710*/  SHF.R.U32.HI R0, RZ, 0x18, R143.reuse ;  /* 0x00000018ff007819 */ /* 0x100fe2000001168f */
[----:B------:R-:W-:Y:S01]  /*5720*/  MUFU.EX2 R166, R37 ;  /* 0x0000002500a67308 */ /* 0x000fe20000000800 */
[----:B------:R-:W-:Y:S02]  /*5730*/  LOP3.LUT R5, R5, 0xffff, RZ, 0xc0, !PT ;  /* 0x0000ffff05057812 */ /* 0x000fe400078ec0ff */
[----:B------:R-:W-:Y:S01]  /*5740*/  LOP3.LUT R4, R143, 0xff, RZ, 0xc0, !PT ;  /* 0x000000ff8f047812 */ /* 0x000fe200078ec0ff */
[----:B------:R-:W-:Y:S01]  /*5750*/  @!P6 FADD.FTZ R201, -R201, -RZ ;  /* 0x800000ffc9c9e221 */ /* 0x000fe20000010100 */
[----:B------:R-:W-:Y:S02]  /*5760*/  ISETP.LE.U32.AND P0, PT, R0, UR4, PT ;  /* 0x0000000400007c0c */ /* 0x000fe4000bf03070 */
[----:B------:R-:W-:Y:S02]  /*5770*/  ISETP.LE.U32.AND P3, PT, R4, UR4, PT ;  /* 0x0000000404007c0c */ /* 0x000fe4000bf63070 */
[----:B------:R-:W-:Y:S01]  /*5780*/  ISETP.LE.U32.AND P5, PT, R5, UR4, PT ;  /* 0x0000000405007c0c */ /* 0x000fe2000bfa3070 */
[----:B------:R-:W-:Y:S01]  /*5790*/  MUFU.EX2 R171, R38 ;  /* 0x0000002600ab7308 */ /* 0x000fe20000000800 */
[----:B------:R-:W-:Y:S02]  /*57a0*/  SHF.R.U32.HI R4, RZ, 0x10, R143 ;  /* 0x00000010ff047819 */ /* 0x000fe4000001168f */
[----:B------:R-:W-:Y:S01]  /*57b0*/  LOP3.LUT R11, R124, 0xffff, RZ, 0xc0, !PT ;  /* 0x0000ffff7c0b7812 */ /* 0x000fe200078ec0ff */
[----:B------:R3:W2:Y:S01]  /*57c0*/  LDG.E R143, [R14.64+0x100] ;  /* 0x000100240e8f7981 */ /* 0x0006a2000c1e1900 */
[----:B------:R-:W-:Y:S02]  /*57d0*/  LOP3.LUT R0, R4, 0xff, RZ, 0xc0, !PT ;  /* 0x000000ff04007812 */ /* 0x000fe400078ec0ff */
[----:B------:R-:W-:Y:S01]  /*57e0*/  LOP3.LUT R4, R8, 0xff, RZ, 0xc0, !PT ;  /* 0x000000ff08047812 */ /* 0x000fe200078ec0ff */
[----:B------:R-:W-:Y:S01]  /*57f0*/  @!P0 FADD.FTZ R209, -R209, -RZ ;  /* 0x800000ffd1d18221 */ /* 0x000fe20000010100 */
[----:B------:R-:W-:Y:S01]  /*5800*/  ISETP.LE.U32.AND P6, PT, R0, UR4, PT ;  /* 0x0000000400007c0c */ /* 0x000fe2000bfc3070 */
[----:B------:R-:W-:Y:S01]  /*5810*/  @!P3 FADD.FTZ R204, -R204, -RZ ;  /* 0x800000ffccccb221 */ /* 0x000fe20000010100 */
[----:B------:R-:W-:Y:S01]  /*5820*/  SHF.R.U32.HI R0, RZ, 0x8, R6 ;  /* 0x00000008ff007819 */ /* 0x000fe20000011606 */
[----:B------:R-:W-:Y:S01]  /*5830*/  @!P5 FADD.FTZ R205, -R205, -RZ ;  /* 0x800000ffcdcdd221 */ /* 0x000fe20000010100 */
[----:B------:R-:W-:Y:S01]  /*5840*/  ISETP.LE.U32.AND P5, PT, R4, UR4, PT ;  /* 0x0000000404007c0c */ /* 0x000fe2000bfa3070 */
[----:B------:R-:W-:Y:S01]  /*5850*/  MUFU.EX2 R170, R39 ;  /* 0x0000002700aa7308 */ /* 0x000fe20000000800 */
[----:B------:R-:W-:Y:S02]  /*5860*/  ISETP.LE.U32.AND P0, PT, R126, UR4, PT ;  /* 0x000000047e007c0c */ /* 0x000fe4000bf03070 */
[----:B------:R-:W-:Y:S02]  /*5870*/  LOP3.LUT R0, R0, 0xffff, RZ, 0xc0, !PT ;  /* 0x0000ffff00007812 */ /* 0x000fe400078ec0ff */
[----:B------:R-:W-:Y:S02]  /*5880*/  SHF.R.U32.HI R124, RZ, 0x10, R124 ;  /* 0x00000010ff7c7819 */ /* 0x000fe4000001167c */
[----:B------:R-:W-:Y:S01]  /*5890*/  ISETP.LE.U32.AND P3, PT, R0, UR4, PT ;  /* 0x0000000400007c0c */ /* 0x000fe2000bf63070 */
[----:B------:R-:W-:Y:S01]  /*58a0*/  @!P6 FADD.FTZ R208, -R208, -RZ ;  /* 0x800000ffd0d0e221 */ /* 0x000fe20000010100 */
[----:B------:R-:W-:Y:S01]  /*58b0*/  SHF.R.U32.HI R0, RZ, 0x8, R11 ;  /* 0x00000008ff007819 */ /* 0x000fe2000001160b */
[----:B------:R-:W-:Y:S01]  /*58c0*/  MUFU.EX2 R173, R41 ;  /* 0x0000002900ad7308 */ /* 0x000fe20000000800 */
[----:B------:R-:W-:Y:S01]  /*58d0*/  LOP3.LUT R4, R124, 0xff, RZ, 0xc0, !PT ;  /* 0x000000ff7c047812 */ /* 0x000fe200078ec0ff */
[----:B------:R-:W-:Y:S01]  /*58e0*/  @!P5 FADD.FTZ R206, -R206, -RZ ;  /* 0x800000ffceced221 */ /* 0x000fe20000010100 */
[----:B------:R-:W-:Y:S01]  /*58f0*/  LOP3.LUT R0, R0, 0xffff, RZ, 0xc0, !PT ;  /* 0x0000ffff00007812 */ /* 0x000fe200078ec0ff */
[----:B------:R-:W-:Y:S01]  /*5900*/  @!P0 FADD.FTZ R207, -R207, -RZ ;  /* 0x800000ffcfcf8221 */ /* 0x000fe20000010100 */
[----:B------:R-:W-:Y:S02]  /*5910*/  ISETP.LE.U32.AND P0, PT, R4, UR4, PT ;  /* 0x0000000404007c0c */ /* 0x000fe4000bf03070 */
[----:B------:R-:W-:Y:S02]  /*5920*/  ISETP.LE.U32.AND P5, PT, R0, UR4, PT ;  /* 0x0000000400007c0c */ /* 0x000fe4000bfa3070 */
[----:B------:R-:W-:Y:S01]  /*5930*/  LOP3.LUT R0, R152, 0xff, RZ, 0xc0, !PT ;  /* 0x000000ff98007812 */ /* 0x000fe200078ec0ff */
[----:B------:R-:W-:Y:S01]  /*5940*/  @!P3 FADD.FTZ R202, -R202, -RZ ;  /* 0x800000ffcacab221 */ /* 0x000fe20000010100 */
[----:B------:R-:W-:Y:S01]  /*5950*/  LOP3.LUT R4, R152, 0xffff, RZ, 0xc0, !PT ;  /* 0x0000ffff98047812 */ /* 0x000fe200078ec0ff */
[----:B------:R-:W-:Y:S01]  /*5960*/  MUFU.EX2 R176, R40 ;  /* 0x0000002800b07308 */ /* 0x000fe20000000800 */
[----:B------:R-:W-:Y:S02]  /*5970*/  ISETP.LE.U32.AND P1, PT, R0, UR4, PT ;  /* 0x0000000400007c0c */ /* 0x000fe4000bf23070 */
[----:B------:R-:W-:Y:S02]  /*5980*/  SHF.R.U32.HI R5, RZ, 0x10, R152 ;  /* 0x00000010ff057819 */ /* 0x000fe40000011698 */
[----:B------:R-:W-:Y:S01]  /*5990*/  SHF.R.U32.HI R6, RZ, 0x8, R4 ;  /* 0x00000008ff067819 */ /* 0x000fe20000011604 */
[----:B------:R-:W-:Y:S01]  /*59a0*/  @!P0 FADD.FTZ R193, -R193, -RZ ;  /* 0x800000ffc1c18221 */ /* 0x000fe20000010100 */
[----:B------:R-:W-:Y:S01]  /*59b0*/  LOP3.LUT R4, R5, 0xff, RZ, 0xc0, !PT ;  /* 0x000000ff05047812 */ /* 0x000fe200078ec0ff */
[----:B----4-:R-:W-:Y:S01]  /*59c0*/  @!P5 FADD.FTZ R186, -R186, -RZ ;  /* 0x800000ffbabad221 */ /* 0x010fe20000010100 */
[----:B------:R-:W-:Y:S01]  /*59d0*/  LOP3.LUT R0, R6, 0xffff, RZ, 0xc0, !PT ;  /* 0x0000ffff06007812 */ /* 0x000fe200078ec0ff */
[----:B------:R-:W-:Y:S01]  /*59e0*/  MUFU.EX2 R180, R43 ;  /* 0x0000002b00b47308 */ /* 0x000fe20000000800 */
[----:B------:R-:W-:Y:S02]  /*59f0*/  ISETP.LE.U32.AND P5, PT, R4, UR4, PT ;  /* 0x0000000404007c0c */ /* 0x000fe4000bfa3070 */
[----:B------:R-:W-:Y:S01]  /*5a00*/  ISETP.LE.U32.AND P0, PT, R0, UR4, PT ;  /* 0x0000000400007c0c */ /* 0x000fe2000bf03070 */
[----:B------:R-:W-:Y:S01]  /*5a10*/  @!P1 FADD.FTZ R182, -R182, -RZ ;  /* 0x800000ffb6b69221 */ /* 0x000fe20000010100 */
[C---:B------:R-:W-:Y:S02]  /*5a20*/  LOP3.LUT R4, R153.reuse, 0xff, RZ, 0xc0, !PT ;  /* 0x000000ff99047812 */ /* 0x040fe400078ec0ff */
[----:B------:R-:W-:Y:S02]  /*5a30*/  LOP3.LUT R0, R153, 0xffff, RZ, 0xc0, !PT ;  /* 0x0000ffff99007812 */ /* 0x000fe400078ec0ff */
[----:B------:R-:W-:Y:S01]  /*5a40*/  SHF.R.U32.HI R5, RZ, 0x18, R152 ;  /* 0x00000018ff057819 */ /* 0x000fe20000011698 */
[----:B------:R-:W-:Y:S01]  /*5a50*/  MUFU.EX2 R168, R45 ;  /* 0x0000002d00a87308 */ /* 0x000fe20000000800 */
[----:B------:R-:W-:Y:S02]  /*5a60*/  ISETP.LE.U32.AND P1, PT, R4, UR4, PT ;  /* 0x0000000404007c0c */ /* 0x000fe4000bf23070 */
[----:B------:R-:W-:Y:S01]  /*5a70*/  SHF.R.U32.HI R0, RZ, 0x8, R0 ;  /* 0x00000008ff007819 */ /* 0x000fe20000011600 */
[----:B-1----:R-:W-:Y:S01]  /*5a80*/  @!P5 FADD.FTZ R187, -R187, -RZ ;  /* 0x800000ffbbbbd221 */ /* 0x002fe20000010100 */
[----:B------:R-:W-:Y:S01]  /*5a90*/  ISETP.LE.U32.AND P4, PT, R5, UR4, PT ;  /* 0x0000000405007c0c */ /* 0x000fe2000bf83070 */
[----:B------:R-:W-:Y:S01]  /*5aa0*/  @!P0 FADD.FTZ R183, -R183, -RZ ;  /* 0x800000ffb7b78221 */ /* 0x000fe20000010100 */
[----:B------:R-:W-:Y:S02]  /*5ab0*/  LOP3.LUT R0, R0, 0xffff, RZ, 0xc0, !PT ;  /* 0x0000ffff00007812 */ /* 0x000fe400078ec0ff */
[--C-:B------:R-:W-:Y:S01]  /*5ac0*/  SHF.R.U32.HI R4, RZ, 0x10, R153.reuse ;  /* 0x00000010ff047819 */ /* 0x100fe20000011699 */
[----:B------:R-:W-:Y:S01]  /*5ad0*/  MUFU.EX2 R152, R60 ;  /* 0x0000003c00987308 */ /* 0x000fe20000000800 */
[----:B------:R-:W-:Y:S02]  /*5ae0*/  LOP3.LUT R10, R120, 0xff, RZ, 0xc0, !PT ;  /* 0x000000ff780a7812 */ /* 0x000fe400078ec0ff */
[----:B------:R-:W-:Y:S01]  /*5af0*/  ISETP.LE.U32.AND P0, PT, R0, UR4, PT ;  /* 0x0000000400007c0c */ /* 0x000fe2000bf03070 */
[----:B------:R-:W-:Y:S01]  /*5b00*/  @!P1 FADD.FTZ R191, -R191, -RZ ;  /* 0x800000ffbfbf9221 */ /* 0x000fe20000010100 */
[----:B------:R-:W-:Y:S02]  /*5b10*/  LOP3.LUT R0, R4, 0xff, RZ, 0xc0, !PT ;  /* 0x000000ff04007812 */ /* 0x000fe400078ec0ff */
[----:B------:R-:W-:Y:S01]  /*5b20*/  SHF.R.U32.HI R4, RZ, 0x18, R153 ;  /* 0x00000018ff047819 */ /* 0x000fe20000011699 */
[----:B------:R-:W-:Y:S01]  /*5b30*/  @!P4 FADD.FTZ R184, -R184, -RZ ;  /* 0x800000ffb8b8c221 */ /* 0x000fe20000010100 */
[----:B------:R-:W-:Y:S01]  /*5b40*/  ISETP.LE.U32.AND P6, PT, R10, UR4, PT ;  /* 0x000000040a007c0c */ /* 0x000fe2000bfc3070 */
[----:B------:R-:W-:Y:S01]  /*5b50*/  MUFU.EX2 R179, R47 ;  /* 0x0000002f00b37308 */ /* 0x000fe20000000800 */
[----:B------:R-:W-:Y:S02]  /*5b60*/  LOP3.LUT R19, R120, 0xffff, RZ, 0xc0, !PT ;  /* 0x0000ffff78137812 */ /* 0x000fe400078ec0ff */
[----:B------:R-:W-:Y:S02]  /*5b70*/  ISETP.LE.U32.AND P1, PT, R4, UR4, PT ;  /* 0x0000000404007c0c */ /* 0x000fe4000bf23070 */
[----:B------:R-:W-:Y:S02]  /*5b80*/  ISETP.LE.U32.AND P4, PT, R0, UR4, PT ;  /* 0x0000000400007c0c */ /* 0x000fe4000bf83070 */
[----:B------:R-:W-:Y:S02]  /*5b90*/  SHF.R.U32.HI R0, RZ, 0x8, R19 ;  /* 0x00000008ff007819 */ /* 0x000fe40000011613 */
[--C-:B------:R-:W-:Y:S01]  /*5ba0*/  SHF.R.U32.HI R12, RZ, 0x18, R120.reuse ;  /* 0x00000018ff0c7819 */ /* 0x100fe20000011678 */
[----:B------:R-:W1:Y:S01]  /*5bb0*/  MUFU.EX2 R190, R25 ;  /* 0x0000001900be7308 */ /* 0x000e620000000800 */
[----:B------:R-:W-:Y:S01]  /*5bc0*/  SHF.R.U32.HI R120, RZ, 0x10, R120 ;  /* 0x00000010ff787819 */ /* 0x000fe20000011678 */
[----:B------:R-:W-:Y:S01]  /*5bd0*/  @!P6 FADD.FTZ R188, -R188, -RZ ;  /* 0x800000ffbcbce221 */ /* 0x000fe20000010100 */
[----:B------:R-:W-:Y:S02]  /*5be0*/  ISETP.LE.U32.AND P2, PT, R7, UR4, PT ;  /* 0x0000000407007c0c */ /* 0x000fe4000bf43070 */
[----:B------:R-:W-:Y:S01]  /*5bf0*/  LOP3.LUT R0, R0, 0xffff, RZ, 0xc0, !PT ;  /* 0x0000ffff00007812 */ /* 0x000fe200078ec0ff */
[----:B------:R-:W-:Y:S01]  /*5c00*/  @!P1 FADD.FTZ R197, -R197, -RZ ;  /* 0x800000ffc5c59221 */ /* 0x000fe20000010100 */
[----:B------:R-:W-:Y:S02]  /*5c10*/  LOP3.LUT R4, R120, 0xff, RZ, 0xc0, !PT ;  /* 0x000000ff78047812 */ /* 0x000fe400078ec0ff */
[----:B------:R-:W-:Y:S01]  /*5c20*/  ISETP.LE.U32.AND P6, PT, R0, UR4, PT ;  /* 0x0000000400007c0c */ /* 0x000fe2000bfc3070 */
[----:B------:R-:W-:Y:S01]  /*5c30*/  MUFU.EX2 R178, R46 ;  /* 0x0000002e00b27308 */ /* 0x000fe20000000800 */
[----:B------:R-:W-:Y:S02]  /*5c40*/  ISETP.LE.U32.AND P1, PT, R4, UR4, PT ;  /* 0x0000000404007c0c */ /* 0x000fe4000bf23070 */
[C---:B------:R-:W-:Y:S02]  /*5c50*/  LOP3.LUT R18, R122.reuse, 0xffff, RZ, 0xc0, !PT ;  /* 0x0000ffff7a127812 */ /* 0x040fe400078ec0ff */
[----:B------:R-:W-:Y:S01]  /*5c60*/  LOP3.LUT R9, R122, 0xff, RZ, 0xc0, !PT ;  /* 0x000000ff7a097812 */ /* 0x000fe200078ec0ff */
[----:B------:R-:W-:Y:S01]  /*5c70*/  @!P2 FADD.FTZ R203, -R203, -RZ ;  /* 0x800000ffcbcba221 */ /* 0x000fe20000010100 */
[--C-:B------:R-:W-:Y:S02]  /*5c80*/  SHF.R.U32.HI R13, RZ, 0x18, R122.reuse ;  /* 0x00000018ff0d7819 */ /* 0x100fe4000001167a */
[----:B------:R-:W-:Y:S01]  /*5c90*/  SHF.R.U32.HI R122, RZ, 0x10, R122 ;  /* 0x00000010ff7a7819 */ /* 0x000fe2000001167a */
[----:B------:R-:W4:Y:S01]  /*5ca0*/  MUFU.EX2 R199, R26 ;  /* 0x0000001a00c77308 */ /* 0x000f220000000800 */
[----:B------:R-:W-:Y:S01]  /*5cb0*/  SHF.R.U32.HI R0, RZ, 0x8, R18 ;  /* 0x00000008ff007819 */ /* 0x000fe20000011612 */
[----:B------:R-:W-:Y:S01]  /*5cc0*/  @!P6 FADD.FTZ R185, -R185, -RZ ;  /* 0x800000ffb9b9e221 */ /* 0x000fe20000010100 */
[----:B------:R-:W-:Y:S01]  /*5cd0*/  ISETP.LE.U32.AND P2, PT, R12, UR4, PT ;  /* 0x000000040c007c0c */ /* 0x000fe2000bf43070 */
[----:B------:R-:W-:Y:S01]  /*5ce0*/  @!P1 FADD.FTZ R194, -R194, -RZ ;  /* 0x800000ffc2c29221 */ /* 0x000fe20000010100 */
[----:B------:R-:W-:Y:S01]  /*5cf0*/  LOP3.LUT R4, R122, 0xff, RZ, 0xc0, !PT ;  /* 0x000000ff7a047812 */ /* 0x000fe200078ec0ff */
[----:B-1----:R-:W-:Y:S01]  /*5d00*/  @!P0 FADD.FTZ R190, -R190, -RZ ;  /* 0x800000ffbebe8221 */ /* 0x002fe20000010100 */
[----:B------:R-:W-:Y:S02]  /*5d10*/  LOP3.LUT R0, R0, 0xffff, RZ, 0xc0, !PT ;  /* 0x0000ffff00007812 */ /* 0x000fe400078ec0ff */
[----:B------:R-:W-:Y:S01]  /*5d20*/  ISETP.LE.U32.AND P6, PT, R4, UR4, PT ;  /* 0x0000000404007c0c */ /* 0x000fe2000bfc3070 */
[----:B------:R-:W-:Y:S01]  /*5d30*/  MUFU.EX2 R153, R52 ;  /* 0x0000003400997308 */ /* 0x000fe20000000800 */
[----:B------:R-:W-:Y:S02]  /*5d40*/  ISETP.LE.U32.AND P1, PT, R0, UR4, PT ;  /* 0x0000000400007c0c */ /* 0x000fe4000bf23070 */
[C---:B------:R-:W-:Y:S02]  /*5d50*/  LOP3.LUT R0, R154.reuse, 0xffff, RZ, 0xc0, !PT ;  /* 0x0000ffff9a007812 */ /* 0x040fe400078ec0ff */
[----:B------:R-:W-:Y:S01]  /*5d60*/  ISETP.LE.U32.AND P5, PT, R13, UR4, PT ;  /* 0x000000040d007c0c */ /* 0x000fe2000bfa3070 */
[----:B------:R-:W-:Y:S01]  /*5d70*/  @!P2 FADD.FTZ R195, -R195, -RZ ;  /* 0x800000ffc3c3a221 */ /* 0x000fe20000010100 */
[----:B------:R-:W-:Y:S02]  /*5d80*/  LOP3.LUT R4, R154, 0xff, RZ, 0xc0, !PT ;  /* 0x000000ff9a047812 */ /* 0x000fe400078ec0ff */
[----:B------:R-:W-:Y:S01]  /*5d90*/  SHF.R.U32.HI R0, RZ, 0x8, R0 ;  /* 0x00000008ff007819 */ /* 0x000fe20000011600 */
[----:B------:R-:W-:Y:S01]  /*5da0*/  MUFU.EX2 R160, R57 ;  /* 0x0000003900a07308 */ /* 0x000fe20000000800 */
[----:B------:R-:W-:Y:S01]  /*5db0*/  ISETP.LE.U32.AND P3, PT, R9, UR4, PT ;  /* 0x0000000409007c0c */ /* 0x000fe2000bf63070 */
[----:B------:R-:W-:Y:S01]  /*5dc0*/  @!P6 FADD.FTZ R177, -R177, -RZ ;  /* 0x800000ffb1b1e221 */ /* 0x000fe20000010100 */
[----:B------:R-:W-:Y:S01]  /*5dd0*/  ISETP.LE.U32.AND P2, PT, R4, UR4, PT ;  /* 0x0000000404007c0c */ /* 0x000fe2000bf43070 */
[----:B----4-:R-:W-:Y:S01]  /*5de0*/  @!P4 FADD.FTZ R199, -R199, -RZ ;  /* 0x800000ffc7c7c221 */ /* 0x010fe20000010100 */
[----:B------:R-:W-:Y:S01]  /*5df0*/  LOP3.LUT R0, R0, 0xffff, RZ, 0xc0, !PT ;  /* 0x0000ffff00007812 */ /* 0x000fe200078ec0ff */
[----:B------:R-:W-:Y:S01]  /*5e00*/  @!P1 FADD.FTZ R172, -R172, -RZ ;  /* 0x800000ffacac9221 */ /* 0x000fe20000010100 */
[--C-:B------:R-:W-:Y:S01]  /*5e10*/  SHF.R.U32.HI R4, RZ, 0x10, R154.reuse ;  /* 0x00000010ff047819 */ /* 0x100fe2000001169a */
[----:B------:R-:W-:Y:S01]  /*5e20*/  @!P5 FADD.FTZ R174, -R174, -RZ ;  /* 0x800000ffaeaed221 */ /* 0x000fe20000010100 */
[----:B------:R-:W-:Y:S01]  /*5e30*/  ISETP.LE.U32.AND P6, PT, R0, UR4, PT ;  /* 0x0000000400007c0c */ /* 0x000fe2000bfc3070 */
[----:B------:R-:W-:Y:S01]  /*5e40*/  MUFU.EX2 R162, R56 ;  /* 0x0000003800a27308 */ /* 0x000fe20000000800 */
[----:B------:R-:W-:Y:S02]  /*5e50*/  LOP3.LUT R4, R4, 0xff, RZ, 0xc0, !PT ;  /* 0x000000ff04047812 */ /* 0x000fe400078ec0ff */
[----:B------:R-:W-:Y:S01]  /*5e60*/  SHF.R.U32.HI R5, RZ, 0x18, R154 ;  /* 0x00000018ff057819 */ /* 0x000fe2000001169a */
[----:B------:R-:W-:Y:S01]  /*5e70*/  @!P3 FADD.FTZ R175, -R175, -RZ ;  /* 0x800000ffafafb221 */ /* 0x000fe20000010100 */
[----:B------:R-:W-:Y:S01]  /*5e80*/  LOP3.LUT R0, R155, 0xffff, RZ, 0xc0, !PT ;  /* 0x0000ffff9b007812 */ /* 0x000fe200078ec0ff */
[----:B------:R-:W-:Y:S01]  /*5e90*/  @!P2 FADD.FTZ R167, -R167, -RZ ;  /* 0x800000ffa7a7a221 */ /* 0x000fe20000010100 */
[----:B------:R-:W-:Y:S02]  /*5ea0*/  LOP3.LUT R7, R150, 0xffff, RZ, 0xc0, !PT ;  /* 0x0000ffff96077812 */ /* 0x000fe400078ec0ff */
[----:B------:R-:W-:Y:S01]  /*5eb0*/  ISETP.LE.U32.AND P5, PT, R4, UR4, PT ;  /* 0x0000000404007c0c */ /* 0x000fe2000bfa3070 */
[----:B------:R-:W-:Y:S01]  /*5ec0*/  MUFU.EX2 R154, R112 ;  /* 0x00000070009a7308 */ /* 0x000fe20000000800 */
[----:B------:R-:W-:Y:S01]  /*5ed0*/  SHF.R.U32.HI R0, RZ, 0x8, R0 ;  /* 0x00000008ff007819 */ /* 0x000fe20000011600 */
[----:B------:R-:W-:Y:S01]  /*5ee0*/  @!P6 FADD.FTZ R166, -R166, -RZ ;  /* 0x800000ffa6a6e221 */ /* 0x000fe20000010100 */
[----:B------:R-:W-:Y:S02]  /*5ef0*/  LOP3.LUT R4, R155, 0xff, RZ, 0xc0, !PT ;  /* 0x000000ff9b047812 */ /* 0x000fe400078ec0ff */
[----:B------:R-:W-:Y:S02]  /*5f00*/  LOP3.LUT R6, R150, 0xff, RZ, 0xc0, !PT ;  /* 0x000000ff96067812 */ /* 0x000fe400078ec0ff */
[----:B------:R-:W-:Y:S02]  /*5f10*/  ISETP.LE.U32.AND P3, PT, R5, UR4, PT ;  /* 0x0000000405007c0c */ /* 0x000fe4000bf63070 */
[----:B------:R-:W-:Y:S01]  /*5f20*/  ISETP.LE.U32.AND P2, PT, R4, UR4, PT ;  /* 0x0000000404007c0c */ /* 0x000fe2000bf43070 */
[----:B------:R-:W-:Y:S01]  /*5f30*/  MUFU.EX2 R151, R53 ;  /* 0x0000003500977308 */ /* 0x000fe20000000800 */
[----:B------:R-:W-:Y:S01]  /*5f40*/  LOP3.LUT R4, R0, 0xffff, RZ, 0xc0, !PT ;  /* 0x0000ffff00047812 */ /* 0x000fe200078ec0ff */
[----:B------:R-:W-:Y:S01]  /*5f50*/  @!P5 FADD.FTZ R171, -R171, -RZ ;  /* 0x800000ffababd221 */ /* 0x000fe20000010100 */
[--C-:B------:R-:W-:Y:S02]  /*5f60*/  SHF.R.U32.HI R5, RZ, 0x10, R155.reuse ;  /* 0x00000010ff057819 */ /* 0x100fe4000001169b */
[----:B------:R-:W-:Y:S02]  /*5f70*/  ISETP.LE.U32.AND P6, PT, R4, UR4, PT ;  /* 0x0000000404007c0c */ /* 0x000fe4000bfc3070 */
[----:B------:R-:W-:Y:S02]  /*5f80*/  LOP3.LUT R0, R5, 0xff, RZ, 0xc0, !PT ;  /* 0x000000ff05007812 */ /* 0x000fe400078ec0ff */
[----:B------:R-:W-:Y:S01]  /*5f90*/  SHF.R.U32.HI R4, RZ, 0x18, R155 ;  /* 0x00000018ff047819 */ /* 0x000fe2000001169b */
[----:B------:R-:W-:Y:S01]  /*5fa0*/  @!P3 FADD.FTZ R170, -R170, -RZ ;  /* 0x800000ffaaaab221 */ /* 0x000fe20000010100 */
[--C-:B------:R-:W-:Y:S01]  /*5fb0*/  SHF.R.U32.HI R9, RZ, 0x18, R150.reuse ;  /* 0x00000018ff097819 */ /* 0x100fe20000011696 */
[----:B------:R-:W-:Y:S01]  /*5fc0*/  @!P2 FADD.FTZ R176, -R176, -RZ ;  /* 0x800000ffb0b0a221 */ /* 0x000fe20000010100 */
[----:B------:R-:W-:Y:S01]  /*5fd0*/  ISETP.LE.U32.AND P5, PT, R0, UR4, PT ;  /* 0x0000000400007c0c */ /* 0x000fe2000bfa3070 */
[----:B------:R-:W1:Y:S01]  /*5fe0*/  MUFU.EX2 R155, R55 ;  /* 0x00000037009b7308 */ /* 0x000e620000000800 */
[----:B------:R-:W-:Y:S02]  /*5ff0*/  SHF.R.U32.HI R0, RZ, 0x8, R7 ;  /* 0x00000008ff007819 */ /* 0x000fe40000011607 */
[----:B------:R-:W-:Y:S01]  /*6000*/  ISETP.LE.U32.AND P3, PT, R4, UR4, PT ;  /* 0x0000000404007c0c */ /* 0x000fe2000bf63070 */
[----:B------:R-:W-:Y:S01]  /*6010*/  @!P6 FADD.FTZ R173, -R173, -RZ ;  /* 0x800000ffadade221 */ /* 0x000fe20000010100 */
[----:B------:R-:W-:Y:S02]  /*6020*/  LOP3.LUT R0, R0, 0xffff, RZ, 0xc0, !PT ;  /* 0x0000ffff00007812 */ /* 0x000fe400078ec0ff */
[----:B------:R-:W-:Y:S02]  /*6030*/  ISETP.LE.U32.AND P2, PT, R9, UR4, PT ;  /* 0x0000000409007c0c */ /* 0x000fe4000bf43070 */
[----:B------:R-:W-:Y:S01]  /*6040*/  SHF.R.U32.HI R150, RZ, 0x10, R150 ;  /* 0x00000010ff967819 */ /* 0x000fe20000011696 */
[----:B------:R-:W-:Y:S01]  /*6050*/  MUFU.EX2 R169, R44 ;  /* 0x0000002c00a97308 */ /* 0x000fe20000000800 */
[----:B------:R-:W-:Y:S01]  /*6060*/  ISETP.LE.U32.AND P6, PT, R0, UR4, PT ;  /* 0x0000000400007c0c */ /* 0x000fe2000bfc3070 */
[----:B------:R-:W-:Y:S01]  /*6070*/  @!P5 FADD.FTZ R181, -R181, -RZ ;  /* 0x800000ffb5b5d221 */ /* 0x000fe20000010100 */
[----:B------:R-:W-:Y:S02]  /*6080*/  LOP3.LUT R4, R150, 0xff, RZ, 0xc0, !PT ;  /* 0x000000ff96047812 */ /* 0x000fe400078ec0ff */
[----:B------:R-:W-:Y:S01]  /*6090*/  LOP3.LUT R0, R20, 0xff, RZ, 0xc0, !PT ;  /* 0x000000ff14007812 */ /* 0x000fe200078ec0ff */
[----:B------:R-:W-:Y:S01]  /*60a0*/  @!P3 FADD.FTZ R180, -R180, -RZ ;  /* 0x800000ffb4b4b221 */ /* 0x000fe20000010100 */
[----:B------:R-:W-:Y:S02]  /*60b0*/  ISETP.LE.U32.AND P5, PT, R4, UR4, PT ;  /* 0x0000000404007c0c */ /* 0x000fe4000bfa3070 */
[----:B------:R-:W-:Y:S01]  /*60c0*/  ISETP.LE.U32.AND P3, PT, R0, UR4, PT ;  /* 0x0000000400007c0c */ /* 0x000fe2000bf63070 */
[----:B------:R-:W-:Y:S01]  /*60d0*/  MUFU.EX2 R150, R114 ;  /* 0x0000007200967308 */ /* 0x000fe20000000800 */
[----:B------:R-:W-:Y:S01]  /*60e0*/  SHF.R.U32.HI R4, RZ, 0x8, R144 ;  /* 0x00000008ff047819 */ /* 0x000fe20000011690 */
[----:B------:R-:W-:Y:S01]  /*60f0*/  @!P2 FADD.FTZ R179, -R179, -RZ ;  /* 0x800000ffb3b3a221 */ /* 0x000fe20000010100 */
[----:B------:R-:W-:Y:S01]  /*6100*/  ISETP.LE.U32.AND P0, PT, R16, UR4, PT ;  /* 0x0000000410007c0c */ /* 0x000fe2000bf03070 */
[----:B------:R3:W4:Y:S01]  /*6110*/  LDG.E R144, [R14.64+0x20] ;  /* 0x000020240e907981 */ /* 0x000722000c1e1900 */
[----:B------:R-:W-:Y:S01]  /*6120*/  LOP3.LUT R0, R4, 0xffff, RZ, 0xc0, !PT ;  /* 0x0000ffff04007812 */ /* 0x000fe200078ec0ff */
[----:B------:R-:W-:Y:S01]  /*6130*/  @!P6 FADD.FTZ R168, -R168, -RZ ;  /* 0x800000ffa8a8e221 */ /* 0x000fe20000010100 */
[----:B------:R-:W-:Y:S02]  /*6140*/  LOP3.LUT R4, R159, 0xff, RZ, 0xc0, !PT ;  /* 0x000000ff9f047812 */ /* 0x000fe400078ec0ff */
[----:B------:R-:W-:Y:S01]  /*6150*/  ISETP.LE.U32.AND P6, PT, R0, UR4, PT ;  /* 0x0000000400007c0c */ /* 0x000fe2000bfc3070 */
[----:B------:R-:W-:Y:S01]  /*6160*/  @!P5 FADD.FTZ R178, -R178, -RZ ;  /* 0x800000ffb2b2d221 */ /* 0x000fe20000010100 */
[--C-:B------:R-:W-:Y:S01]  /*6170*/  SHF.R.U32.HI R0, RZ, 0x18, R159.reuse ;  /* 0x00000018ff007819 */ /* 0x100fe2000001169f */
[----:B------:R-:W-:Y:S01]  /*6180*/  @!P3 FADD.FTZ R163, -R163, -RZ ;  /* 0x800000ffa3a3b221 */ /* 0x000fe20000010100 */
[----:B------:R-:W-:Y:S01]  /*6190*/  LOP3.LUT R13, R148, 0xffff, RZ, 0xc0, !PT ;  /* 0x0000ffff940d7812 */ /* 0x000fe200078ec0ff */
[----:B------:R-:W3:Y:S01]  /*61a0*/  MUFU.EX2 R165, R58 ;  /* 0x0000003a00a57308 */ /* 0x000ee20000000800 */
[----:B------:R-:W-:Y:S01]  /*61b0*/  ISETP.LE.U32.AND P2, PT, R0, UR4, PT ;  /* 0x0000000400007c0c */ /* 0x000fe2000bf43070 */
[----:B------:R-:W-:Y:S01]  /*61c0*/  @!P0 FADD.FTZ R157, -R157, -RZ ;  /* 0x800000ff9d9d8221 */ /* 0x000fe20000010100 */
[----:B------:R-:W-:Y:S02]  /*61d0*/  LOP3.LUT R0, R159, 0xffff, RZ, 0xc0, !PT ;  /* 0x0000ffff9f007812 */ /* 0x000fe400078ec0ff */
[----:B------:R-:W-:Y:S02]  /*61e0*/  ISETP.LE.U32.AND P5, PT, R4, UR4, PT ;  /* 0x0000000404007c0c */ /* 0x000fe4000bfa3070 */
[----:B------:R-:W-:Y:S01]  /*61f0*/  SHF.R.U32.HI R0, RZ, 0x8, R0 ;  /* 0x00000008ff007819 */ /* 0x000fe20000011600 */
[----:B------:R-:W-:Y:S01]  /*6200*/  @!P6 FADD.FTZ R156, -R156, -RZ ;  /* 0x800000ff9c9ce221 */ /* 0x000fe20000010100 */
[----:B------:R-:W-:Y:S01]  /*6210*/  LOP3.LUT R4, R164, 0xff, RZ, 0xc0, !PT ;  /* 0x000000ffa4047812 */ /* 0x000fe200078ec0ff */
[----:B------:R-:W-:Y:S01]  /*6220*/  MUFU.EX2 R149, R64 ;  /* 0x0000004000957308 */ /* 0x000fe20000000800 */
[----:B------:R-:W-:Y:S02]  /*6230*/  LOP3.LUT R0, R0, 0xffff, RZ, 0xc0, !PT ;  /* 0x0000ffff00007812 */ /* 0x000fe400078ec0ff */
[----:B------:R-:W-:Y:S01]  /*6240*/  ISETP.LE.U32.AND P4, PT, R17, UR4, PT ;  /* 0x0000000411007c0c */ /* 0x000fe2000bf83070 */
[----:B-1----:R-:W-:Y:S01]  /*6250*/  @!P2 FADD.FTZ R155, -R155, -RZ ;  /* 0x800000ff9b9ba221 */ /* 0x002fe20000010100 */
[----:B------:R-:W-:Y:S02]  /*6260*/  ISETP.LE.U32.AND P6, PT, R0, UR4, PT ;  /* 0x0000000400007c0c */ /* 0x000fe4000bfc3070 */
[----:B------:R-:W-:Y:S01]  /*6270*/  SHF.R.U32.HI R0, RZ, 0x10, R164 ;  /* 0x00000010ff007819 */ /* 0x000fe200000116a4 */
[----:B------:R-:W-:Y:S01]  /*6280*/  @!P5 FADD.FTZ R153, -R153, -RZ ;  /* 0x800000ff9999d221 */ /* 0x000fe20000010100 */
[----:B------:R-:W-:Y:S01]  /*6290*/  ISETP.LE.U32.AND P0, PT, R4, UR4, PT ;  /* 0x0000000404007c0c */ /* 0x000fe2000bf03070 */
[----:B------:R-:W-:Y:S01]  /*62a0*/  MUFU.EX2 R158, R54 ;  /* 0x00000036009e7308 */ /* 0x000fe20000000800 */
[----:B------:R-:W-:Y:S02]  /*62b0*/  LOP3.LUT R0, R0, 0xff, RZ, 0xc0, !PT ;  /* 0x000000ff00007812 */ /* 0x000fe400078ec0ff */
[----:B------:R-:W-:Y:S02]  /*62c0*/  LOP3.LUT R4, R164, 0xffff, RZ, 0xc0, !PT ;  /* 0x0000ffffa4047812 */ /* 0x000fe400078ec0ff */
[----:B------:R-:W-:Y:S01]  /*62d0*/  LOP3.LUT R8, R146, 0xff, RZ, 0xc0, !PT ;  /* 0x000000ff92087812 */ /* 0x000fe200078ec0ff */
[----:B------:R-:W-:Y:S01]  /*62e0*/  @!P4 FADD.FTZ R161, -R161, -RZ ;  /* 0x800000ffa1a1c221 */ /* 0x000fe20000010100 */
[----:B------:R-:W-:Y:S01]  /*62f0*/  SHF.R.U32.HI R4, RZ, 0x8, R4 ;  /* 0x00000008ff047819 */ /* 0x000fe20000011604 */
[----:B------:R-:W-:Y:S01]  /*6300*/  @!P6 FADD.FTZ R151, -R151, -RZ ;  /* 0x800000ff9797e221 */ /* 0x000fe20000010100 */
[----:B------:R-:W-:Y:S02]  /*6310*/  ISETP.LE.U32.AND P6, PT, R0, UR4, PT ;  /* 0x0000000400007c0c */ /* 0x000fe4000bfc3070 */
[----:B------:R-:W-:Y:S01]  /*6320*/  LOP3.LUT R10, R146, 0xffff, RZ, 0xc0, !PT ;  /* 0x0000ffff920a7812 */ /* 0x000fe200078ec0ff */
[----:B------:R-:W-:Y:S01]  /*6330*/  @!P0 FADD.FTZ R162, -R162, -RZ ;  /* 0x800000ffa2a28221 */ /* 0x000fe20000010100 */
[----:B------:R-:W-:Y:S01]  /*6340*/  SHF.R.U32.HI R5, RZ, 0x10, R159 ;  /* 0x00000010ff057819 */ /* 0x000fe2000001169f */
[----:B------:R-:W-:Y:S01]  /*6350*/  MUFU.EX2 R147, R66 ;  /* 0x0000004200937308 */ /* 0x000fe20000000800 */
[----:B------:R-:W-:Y:S02]  /*6360*/  LOP3.LUT R4, R4, 0xffff, RZ, 0xc0, !PT ;  /* 0x0000ffff04047812 */ /* 0x000fe400078ec0ff */
[--C-:B------:R-:W-:Y:S02]  /*6370*/  SHF.R.U32.HI R17, RZ, 0x18, R146.reuse ;  /* 0x00000018ff117819 */ /* 0x100fe40000011692 */
[----:B------:R-:W-:Y:S02]  /*6380*/  ISETP.LE.U32.AND P4, PT, R4, UR4, PT ;  /* 0x0000000404007c0c */ /* 0x000fe4000bf83070 */
[----:B------:R-:W-:Y:S01]  /*6390*/  SHF.R.U32.HI R146, RZ, 0x10, R146 ;  /* 0x00000010ff927819 */ /* 0x000fe20000011692 */
[----:B---3--:R-:W-:Y:S01]  /*63a0*/  @!P6 FADD.FTZ R165, -R165, -RZ ;  /* 0x800000ffa5a5e221 */ /* 0x008fe20000010100 */
[----:B------:R-:W-:Y:S01]  /*63b0*/  SHF.R.U32.HI R11, RZ, 0x10, R148 ;  /* 0x00000010ff0b7819 */ /* 0x000fe20000011694 */
[----:B------:R-:W-:Y:S01]  /*63c0*/  MUFU.EX2 R159, R62 ;  /* 0x0000003e009f7308 */ /* 0x000fe20000000800 */
[----:B------:R-:W-:Y:S02]  /*63d0*/  SHF.R.U32.HI R4, RZ, 0x8, R10 ;  /* 0x00000008ff047819 */ /* 0x000fe4000001160a */
[----:B------:R-:W-:Y:S02]  /*63e0*/  LOP3.LUT R12, R148, 0xff, RZ, 0xc0, !PT ;  /* 0x000000ff940c7812 */ /* 0x000fe400078ec0ff */
[----:B------:R-:W-:Y:S02]  /*63f0*/  LOP3.LUT R0, R4, 0xffff, RZ, 0xc0, !PT ;  /* 0x0000ffff04007812 */ /* 0x000fe400078ec0ff */
[----:B------:R-:W-:Y:S01]  /*6400*/  LOP3.LUT R4, R146, 0xff, RZ, 0xc0, !PT ;  /* 0x000000ff92047812 */ /* 0x000fe200078ec0ff */
[----:B------:R-:W-:Y:S01]  /*6410*/  @!P4 FADD.FTZ R160, -R160, -RZ ;  /* 0x800000ffa0a0c221 */ /* 0x000fe20000010100 */
[----:B------:R-:W-:Y:S01]  /*6420*/  ISETP.LE.U32.AND P2, PT, R0, UR4, PT ;  /* 0x0000000400007c0c */ /* 0x000fe2000bf43070 */
[----:B------:R-:W1:Y:S01]  /*6430*/  MUFU.EX2 R146, R115 ;  /* 0x0000007300927308 */ /* 0x000e620000000800 */
[----:B------:R-:W-:Y:S02]  /*6440*/  SHF.R.U32.HI R16, RZ, 0x18, R148 ;  /* 0x00000018ff107819 */ /* 0x000fe40000011694 */
[----:B------:R-:W-:Y:S02]  /*6450*/  SHF.R.U32.HI R0, RZ, 0x18, R164 ;  /* 0x00000018ff007819 */ /* 0x000fe400000116a4 */
[----:B------:R-:W-:Y:S02]  /*6460*/  ISETP.LE.U32.AND P5, PT, R17, UR4, PT ;  /* 0x0000000411007c0c */ /* 0x000fe4000bfa3070 */
[----:B------:R-:W-:Y:S02]  /*6470*/  ISETP.LE.U32.AND P4, PT, R0, UR4, PT ;  /* 0x0000000400007c0c */ /* 0x000fe4000bf83070 */
[----:B------:R-:W-:Y:S01]  /*6480*/  ISETP.LE.U32.AND P0, PT, R16, UR4, PT ;  /* 0x0000000410007c0c */ /* 0x000fe2000bf03070 */
[----:B------:R-:W3:Y:S01]  /*6490*/  MUFU.EX2 R148, R117 ;  /* 0x0000007500947308 */ /* 0x000ee20000000800 */
[----:B------:R-:W-:Y:S02]  /*64a0*/  SHF.R.U32.HI R0, RZ, 0x8, R13 ;  /* 0x00000008ff007819 */ /* 0x000fe4000001160d */
[----:B------:R-:W-:Y:S02]  /*64b0*/  ISETP.LE.U32.AND P1, PT, R6, UR4, PT ;  /* 0x0000000406007c0c */ /* 0x000fe4000bf23070 */
[----:B------:R-:W-:Y:S02]  /*64c0*/  LOP3.LUT R0, R0, 0xffff, RZ, 0xc0, !PT ;  /* 0x0000ffff00007812 */ /* 0x000fe400078ec0ff */
[----:B------:R-:W-:Y:S02]  /*64d0*/  LOP3.LUT R5, R5, 0xff, RZ, 0xc0, !PT ;  /* 0x000000ff05057812 */ /* 0x000fe400078ec0ff */
[----:B------:R-:W-:Y:S01]  /*64e0*/  F2FP.RELU.PACK_AB R7, R196, R198 ;  /* 0x000000c6c407723e */ /* 0x000fe200000008ff */
[----:B------:R-:W2:Y:S01]  /*64f0*/  MUFU.EX2 R164, R59 ;  /* 0x0000003b00a47308 */ /* 0x000ea20000000800 */
[----:B------:R-:W-:Y:S01]  /*6500*/  ISETP.LE.U32.AND P3, PT, R5, UR4, PT ;  /* 0x0000000405007c0c */ /* 0x000fe2000bf63070 */
[----:B------:R-:W-:Y:S01]  /*6510*/  @!P0 FADD.FTZ R154, -R154, -RZ ;  /* 0x800000ff9a9a8221 */ /* 0x000fe20000010100 */
[----:B------:R-:W-:Y:S01]  /*6520*/  FSETP.GE.FTZ.AND P0, PT, R182, RZ, PT ;  /* 0x000000ffb600720b */ /* 0x000fe20003f16000 */
[----:B------:R2:W-:Y:S01]  /*6530*/  STS [R216+0x12000], R7 ;  /* 0x01200007d8007388 */ /* 0x0005e20000000800 */
[----:B------:R-:W-:Y:S01]  /*6540*/  LOP3.LUT R5, R11, 0xff, RZ, 0xc0, !PT ;  /* 0x000000ff0b057812 */ /* 0x000fe200078ec0ff */
[----:B------:R-:W-:Y:S01]  /*6550*/  @!P1 FADD.FTZ R169, -R169, -RZ ;  /* 0x800000ffa9a99221 */ /* 0x000fe20000010100 */
[----:B------:R-:W-:Y:S01]  /*6560*/  ISETP.LE.U32.AND P1, PT, R8, UR4, PT ;  /* 0x0000000408007c0c */ /* 0x000fe2000bf23070 */
[----:B-1----:R-:W-:Y:S01]  /*6570*/  @!P5 FADD.FTZ R146, -R146, -RZ ;  /* 0x800000ff9292d221 */ /* 0x002fe20000010100 */
[----:B------:R-:W-:Y:S02]  /*6580*/  F2FP.RELU.PACK_AB R6, R200, R201 ;  /* 0x000000c9c806723e */ /* 0x000fe400000008ff */
[----:B------:R-:W-:Y:S02]  /*6590*/  ISETP.LE.U32.AND P6, PT, R4, UR4, PT ;  /* 0x0000000404007c0c */ /* 0x000fe4000bfc3070 */
[----:B------:R-:W-:Y:S01]  /*65a0*/  F2FP.RELU.PACK_AB R4, R192, R193 ;  /* 0x000000c1c004723e */ /* 0x000fe200000008ff */
[----:B------:R1:W-:Y:S01]  /*65b0*/  STS [R216+0x12400], R6 ;  /* 0x01240006d8007388 */ /* 0x0003e20000000800 */
[----:B------:R-:W-:Y:S01]  /*65c0*/  F2FP.RELU.PACK_AB R8, R183, R182 ;  /* 0x000000b6b708723e */ /* 0x000fe200000008ff */
[----:B---3--:R-:W-:Y:S01]  /*65d0*/  @!P2 FADD.FTZ R148, -R148, -RZ ;  /* 0x800000ff9494a221 */ /* 0x008fe20000010100 */
[----:B------:R-:W-:Y:S01]  /*65e0*/  ISETP.LE.U32.AND P2, PT, R0, UR4, PT ;  /* 0x0000000400007c0c */ /* 0x000fe2000bf43070 */
[----:B------:R3:W-:Y:S01]  /*65f0*/  STS [R217+0x12400], R4 ;  /* 0x01240004d9007388 */ /* 0x0007e20000000800 */
[----:B------:R-:W-:Y:S01]  /*6600*/  @!P3 FADD.FTZ R158, -R158, -RZ ;  /* 0x800000ff9e9eb221 */ /* 0x000fe20000010100 */
[----:B------:R-:W-:Y:S01]  /*6610*/  ISETP.LE.U32.AND P3, PT, R12, UR4, PT ;  /* 0x000000040c007c0c */ /* 0x000fe2000bf63070 */
[----:B------:R-:W-:Y:S01]  /*6620*/  @!P1 FADD.FTZ R149, -R149, -RZ ;  /* 0x800000ff95959221 */ /* 0x000fe20000010100 */
[----:B------:R-:W-:Y:S01]  /*6630*/  ISETP.LE.U32.AND P1, PT, R5, UR4, PT ;  /* 0x0000000405007c0c */ /* 0x000fe2000bf23070 */
[----:B------:R4:W4:Y:S01]  /*6640*/  LDG.E R0, [R14.64+0x120] ;  /* 0x000120240e007981 */ /* 0x000922000c1e1900 */
[----:B------:R-:W-:Y:S01]  /*6650*/  F2FP.RELU.PACK_AB R5, R186, R189 ;  /* 0x000000bdba05723e */ /* 0x000fe200000008ff */
[----:B------:R-:W-:Y:S02]  /*6660*/  @!P6 FADD.FTZ R147, -R147, -RZ ;  /* 0x800000ff9393e221 */ /* 0x000fe40000010100 */
[----:B--2---:R-:W-:Y:S01]  /*6670*/  @!P4 FADD.FTZ R164, -R164, -RZ ;  /* 0x800000ffa4a4c221 */ /* 0x004fe20000010100 */
[----:B------:R-:W-:Y:S01]  /*6680*/  FSETP.GE.FTZ.AND P4, PT, R198, RZ, PT ;  /* 0x000000ffc600720b */ /* 0x000fe20003f96000 */
[----:B------:R2:W-:Y:S01]  /*6690*/  STS [R217+0x12000], R5 ;  /* 0x01200005d9007388 */ /* 0x0005e20000000800 */
[----:B------:R-:W-:Y:S01]  /*66a0*/  F2FP.RELU.PACK_AB R7, R205, R204 ;  /* 0x000000cccd07723e */ /* 0x000fe200000008ff */
[----:B------:R-:W-:Y:S01]  /*66b0*/  @!P2 FADD.FTZ R150, -R150, -RZ ;  /* 0x800000ff9696a221 */ /* 0x000fe20000010100 */
[----:B------:R-:W-:Y:S01]  /*66c0*/  FSETP.GE.FTZ.AND P2, PT, R189, RZ, PT ;  /* 0x000000ffbd00720b */ /* 0x000fe20003f56000 */
[----:B------:R-:W-:Y:S01]  /*66d0*/  @!P3 FADD.FTZ R152, -R152, -RZ ;  /* 0x800000ff9898b221 */ /* 0x000fe20000010100 */
[----:B------:R-:W-:Y:S01]  /*66e0*/  FSETP.GE.FTZ.AND P3, PT, R196, RZ, PT ;  /* 0x000000ffc400720b */ /* 0x000fe20003f76000 */
[----:B------:R2:W-:Y:S01]  /*66f0*/  STS [R216+0x14000], R7 ;  /* 0x01400007d8007388 */ /* 0x0005e20000000800 */
[----:B------:R-:W-:Y:S01]  /*6700*/  @!P1 FADD.FTZ R159, -R159, -RZ ;  /* 0x800000ff9f9f9221 */ /* 0x000fe20000010100 */
[----:B------:R-:W-:Y:S02]  /*6710*/  FSETP.GE.FTZ.AND P1, PT, R186, RZ, PT ;  /* 0x000000ffba00720b */ /* 0x000fe40003f36000 */
[----:B-1----:R-:W-:Y:S02]  /*6720*/  F2FP.RELU.PACK_AB R6, R209, R208 ;  /* 0x000000d0d106723e */ /* 0x002fe400000008ff */
[----:B---3--:R-:W-:Y:S03]  /*6730*/  F2FP.RELU.PACK_AB R4, R207, R206 ;  /* 0x000000cecf04723e */ /* 0x008fe600000008ff */
[----:B------:R1:W-:Y:S04]  /*6740*/  STS [R216+0x14400], R6 ;  /* 0x01440006d8007388 */ /* 0x0003e80000000800 */
[----:B------:R3:W-:Y:S01]  /*6750*/  STS [R217+0x14400], R4 ;  /* 0x01440004d9007388 */ /* 0x0007e20000000800 */
[----:B--2---:R-:W-:Y:S05]  /*6760*/  F2FP.RELU.PACK_AB R5, R202, R203 ;  /* 0x000000cbca05723e */ /* 0x004fea00000008ff */
[----:B------:R2:W-:Y:S01]  /*6770*/  STS [R217+0x14000], R5 ;  /* 0x01400005d9007388 */ /* 0x0005e20000000800 */
[----:B------:R-:W-:Y:S03]  /*6780*/  F2FP.RELU.PACK_AB R7, R184, R187 ;  /* 0x000000bbb807723e */ /* 0x000fe600000008ff */
[----:B------:R2:W-:Y:S04]  /*6790*/  STS [R218+0x12000], R8 ;  /* 0x01200008da007388 */ /* 0x0005e80000000800 */
[----:B------:R2:W-:Y:S01]  /*67a0*/  STS [R218+0x12400], R7 ;  /* 0x01240007da007388 */ /* 0x0005e20000000800 */
[----:B-1----:R-:W-:Y:S02]  /*67b0*/  F2FP.RELU.PACK_AB R6, R190, R191 ;  /* 0x000000bfbe06723e */ /* 0x002fe400000008ff */
[----:B---3--:R-:W-:Y:S05]  /*67c0*/  F2FP.RELU.PACK_AB R4, R174, R177 ;  /* 0x000000b1ae04723e */ /* 0x008fea00000008ff */
[----:B------:R1:W-:Y:S01]  /*67d0*/  STS [R215+0x12400], R4 ;  /* 0x01240004d7007388 */ /* 0x0003e20000000800 */
[----:B--2---:R-:W-:Y:S02]  /*67e0*/  F2FP.RELU.PACK_AB R5, R172, R175 ;  /* 0x000000afac05723e */ /* 0x004fe400000008ff */
[----:B------:R-:W-:Y:S03]  /*67f0*/  F2FP.RELU.PACK_AB R8, R170, R171 ;  /* 0x000000abaa08723e */ /* 0x000fe600000008ff */
[----:B------:R2:W-:Y:S01]  /*6800*/  STS [R215+0x12000], R5 ;  /* 0x01200005d7007388 */ /* 0x0005e20000000800 */
[----:B------:R-:W-:Y:S03]  /*6810*/  F2FP.RELU.PACK_AB R7, R197, R199 ;  /* 0x000000c7c507723e */ /* 0x000fe600000008ff */
[----:B------:R3:W-:Y:S04]  /*6820*/  STS [R218+0x14000], R6 ;  /* 0x01400006da007388 */ /* 0x0007e80000000800 */
[----:B------:R3:W-:Y:S01]  /*6830*/  STS [R218+0x14400], R7 ;  /* 0x01440007da007388 */ /* 0x0007e20000000800 */
[----:B-1----:R-:W-:Y:S02]  /*6840*/  F2FP.RELU.PACK_AB R4, R166, R167 ;  /* 0x000000a7a604723e */ /* 0x002fe400000008ff */
[----:B--2---:R-:W-:Y:S02]  /*6850*/  F2FP.RELU.PACK_AB R5, R195, R194 ;  /* 0x000000c2c305723e */ /* 0x004fe400000008ff */
[----:B---3--:R-:W-:Y:S03]  /*6860*/  F2FP.RELU.PACK_AB R6, R185, R188 ;  /* 0x000000bcb906723e */ /* 0x008fe600000008ff */
[----:B------:R1:W-:Y:S01]  /*6870*/  STS [R215+0x14400], R5 ;  /* 0x01440005d7007388 */ /* 0x0003e20000000800 */
[----:B------:R-:W-:Y:S03]  /*6880*/  F2FP.RELU.PACK_AB R7, R173, R176 ;  /* 0x000000b0ad07723e */ /* 0x000fe600000008ff */
[----:B------:R2:W-:Y:S04]  /*6890*/  STS [R215+0x14000], R6 ;  /* 0x01400006d7007388 */ /* 0x0005e80000000800 */
[----:B------:R3:W-:Y:S04]  /*68a0*/  STS [R211+0x12000], R4 ;  /* 0x01200004d3007388 */ /* 0x0007e80000000800 */
[----:B------:R3:W-:Y:S01]  /*68b0*/  STS [R211+0x12400], R8 ;  /* 0x01240008d3007388 */ /* 0x0007e20000000800 */
[----:B-1----:R-:W-:Y:S02]  /*68c0*/  F2FP.RELU.PACK_AB R5, R156, R157 ;  /* 0x0000009d9c05723e */ /* 0x002fe400000008ff */
[----:B--2---:R-:W-:Y:S03]  /*68d0*/  F2FP.RELU.PACK_AB R6, R180, R181 ;  /* 0x000000b5b406723e */ /* 0x004fe600000008ff */
[----:B------:R1:W-:Y:S01]  /*68e0*/  STS [R212+0x12000], R5 ;  /* 0x01200005d4007388 */ /* 0x0003e20000000800 */
[----:B---3--:R-:W-:Y:S02]  /*68f0*/  F2FP.RELU.PACK_AB R4, R161, R163 ;  /* 0x000000a3a104723e */ /* 0x008fe400000008ff */
[----:B------:R-:W-:Y:S03]  /*6900*/  F2FP.RELU.PACK_AB R8, R168, R169 ;  /* 0x000000a9a808723e */ /* 0x000fe600000008ff */
[----:B------:R2:W-:Y:S04]  /*6910*/  STS [R212+0x12400], R4 ;  /* 0x01240004d4007388 */ /* 0x0005e80000000800 */
[----:B------:R3:W-:Y:S04]  /*6920*/  STS [R211+0x14000], R7 ;  /* 0x01400007d3007388 */ /* 0x0007e80000000800 */
[----:B------:R3:W-:Y:S04]  /*6930*/  STS [R211+0x14400], R6 ;  /* 0x01440006d3007388 */ /* 0x0007e80000000800 */
[----:B------:R3:W-:Y:S01]  /*6940*/  STS [R212+0x14000], R8 ;  /* 0x01400008d4007388 */ /* 0x0007e20000000800 */
[----:B-1----:R-:W-:Y:S02]  /*6950*/  F2FP.RELU.PACK_AB R5, R155, R158 ;  /* 0x0000009e9b05723e */ /* 0x002fe400000008ff */
[----:B--2---:R-:W-:Y:S02]  /*6960*/  F2FP.RELU.PACK_AB R4, R148, R149 ;  /* 0x000000959404723e */ /* 0x004fe400000008ff */
[----:B---3--:R-:W-:Y:S02]  /*6970*/  F2FP.RELU.PACK_AB R7, R179, R178 ;  /* 0x000000b2b307723e */ /* 0x008fe400000008ff */
[----:B------:R-:W-:Y:S03]  /*6980*/  F2FP.RELU.PACK_AB R6, R151, R153 ;  /* 0x000000999706723e */ /* 0x000fe600000008ff */
        /* <DEDUP_REMOVED lines=9> */
[----:B------:R-:W-:Y:S03]  /*6a20*/  F2FP.RELU.PACK_AB R4, R154, R159 ;  /* 0x0000009f9a04723e */ /* 0x000fe600000008ff */
[----:B------:R-:W-:Y:S04]  /*6a30*/  STS [R214+0x14000], R8 ;  /* 0x01400008d6007388 */ /* 0x000fe80000000800 */
[----:B------:R-:W-:Y:S04]  /*6a40*/  STS [R214+0x14400], R7 ;  /* 0x01440007d6007388 */ /* 0x000fe80000000800 */
[----:B------:R-:W-:Y:S04]  /*6a50*/  STS [R213+0x14000], R5 ;  /* 0x01400005d5007388 */ /* 0x000fe80000000800 */
[----:B------:R-:W-:Y:S04]  /*6a60*/  STS [R213+0x14400], R4 ;  /* 0x01440004d5007388 */ /* 0x000fe80000000800 */
[----:B------:R-:W-:Y:S08]  /*6a70*/  LDSM.16.M88.4 R64, [R134+0x4000] ;  /* 0x004000008640783b */ /* 0x000ff00000000200 */
[----:B------:R-:W1:Y:S08]  /*6a80*/  LDSM.16.M88.4 R16, [R128+0x8000] ;  /* 0x008000008010783b */ /* 0x000e700000000200 */
[----:B------:R-:W2:Y:S08]  /*6a90*/  LDSM.16.M88.4 R60, [R134+0x5000] ;  /* 0x00500000863c783b */ /* 0x000eb00000000200 */
[----:B------:R-:W3:Y:S08]  /*6aa0*/  LDSM.16.M88.4 R32, [R128+0x8400] ;  /* 0x008400008020783b */ /* 0x000ef00000000200 */
[----:B------:R-:W3:Y:S08]  /*6ab0*/  LDSM.16.M88.4 R48, [R128+0x8800] ;  /* 0x008800008030783b */ /* 0x000ef00000000200 */
[----:B------:R-:W3:Y:S01]  /*6ac0*/  LDSM.16.M88.4 R100, [R128+0x8c00] ;  /* 0x008c00008064783b */ /* 0x000ee20000000200 */
[-C--:B-1----:R-:W-:Y:S07]  /*6ad0*/  HMMA.16816.F32 R4, R64, R16.reuse, RZ ;  /* 0x000000104004723c */ /* 0x082fee00000018ff */
[----:B------:R-:W-:Y:S01]  /*6ae0*/  LDSM.16.M88.4 R104, [R135+0x4000] ;  /* 0x004000008768783b */ /* 0x000fe20000000200 */
[C---:B--2---:R-:W-:Y:S07]  /*6af0*/  HMMA.16816.F32 R8, R60.reuse, R16, RZ ;  /* 0x000000103c08723c */ /* 0x044fee00000018ff */
[----:B------:R-:W1:Y:S01]  /*6b00*/  LDSM.16.M88.4 R108, [R129+0x8000] ;  /* 0x00800000816c783b */ /* 0x000e620000000200 */
[-C--:B----4-:R-:W-:Y:S07]  /*6b10*/  HMMA.16816.F32 R12, R60, R18.reuse, RZ ;  /* 0x000000123c0c723c */ /* 0x090fee00000018ff */
[----:B------:R-:W2:Y:S01]  /*6b20*/  LDSM.16.M88.4 R112, [R135+0x5000] ;  /* 0x005000008770783b */ /* 0x000ea20000000200 */
[C---:B------:R-:W-:Y:S07]  /*6b30*/  HMMA.16816.F32 R16, R64.reuse, R18, RZ ;  /* 0x000000124010723c */ /* 0x040fee00000018ff */
[----:B------:R-:W4:Y:S01]  /*6b40*/  LDSM.16.M88.4 R116, [R129+0x8400] ;  /* 0x008400008174783b */ /* 0x000f220000000200 */
[-C--:B---3--:R-:W-:Y:S07]  /*6b50*/  HMMA.16816.F32 R20, R64, R32.reuse, RZ ;  /* 0x000000204014723c */ /* 0x088fee00000018ff */
[----:B------:R-:W3:Y:S01]  /*6b60*/  LDSM.16.M88.4 R120, [R129+0x8800] ;  /* 0x008800008178783b */ /* 0x000ee20000000200 */
[C---:B------:R-:W-:Y:S07]  /*6b70*/  HMMA.16816.F32 R24, R60.reuse, R32, RZ ;  /* 0x000000203c18723c */ /* 0x040fee00000018ff */
[----:B------:R-:W1:Y:S01]  /*6b80*/  LDSM.16.M88.4 R124, [R129+0x8c00] ;  /* 0x008c0000817c783b */ /* 0x000e620000000200 */
        /* <DEDUP_REMOVED lines=13> */
[C---:B------:R-:W-:Y:S01]  /*6c60*/  FADD.FTZ R101, -R145.reuse, R4 ;  /* 0x0000000491657221 */ /* 0x040fe20000010100 */
[C---:B------:R-:W-:Y:S03]  /*6c70*/  HMMA.16816.F32 R16, R104.reuse, R110, R16 ;  /* 0x0000006e6810723c */ /* 0x040fe60000001810 */
[C---:B------:R-:W-:Y:S04]  /*6c80*/  FADD.FTZ R100, -R145.reuse, R5 ;  /* 0x0000000591647221 */ /* 0x040fe80000010100 */
[----:B------:R-:W-:Y:S01]  /*6c90*/  FADD.FTZ R10, -R0, R10 ;  /* 0x0000000a000a7221 */ /* 0x000fe20000010100 */
[-C--:B----4-:R-:W-:Y:S08]  /*6ca0*/  HMMA.16816.F32 R20, R104, R116.reuse, R20 ;  /* 0x000000746814723c */ /* 0x090ff00000001814 */
[C---:B------:R-:W-:Y:S08]  /*6cb0*/  HMMA.16816.F32 R24, R112.reuse, R116, R24 ;  /* 0x000000747018723c */ /* 0x040ff00000001818 */
[----:B------:R-:W-:Y:S01]  /*6cc0*/  FADD.FTZ R5, -R145, R17 ;  /* 0x0000001191057221 */ /* 0x000fe20000010100 */
[-C--:B------:R-:W-:Y:S01]  /*6cd0*/  FSEL R17, R100, R145.reuse, P3 ;  /* 0x0000009164117208 */ /* 0x080fe20001800000 */
[-C--:B------:R-:W-:Y:S01]  /*6ce0*/  HMMA.16816.F32 R28, R112, R118.reuse, R28 ;  /* 0x00000076701c723c */ /* 0x080fe2000000181c */
        /* <DEDUP_REMOVED lines=8> */
[C---:B------:R-:W-:Y:S01]  /*6d70*/  HMMA.16816.F32 R32, R104.reuse, R118, R32 ;  /* 0x000000766820723c */ /* 0x040fe20000001820 */
[----:B------:R-:W-:Y:S02]  /*6d80*/  FSETP.GE.FTZ.AND P2, PT, R172, RZ, PT ;  /* 0x000000ffac00720b */ /* 0x000fe40003f56000 */
[----:B------:R-:W-:Y:S01]  /*6d90*/  FMUL.FTZ R189, R189, R16 ;  /* 0x00000010bdbd7220 */ /* 0x000fe20000410000 */
[-C--:B------:R-:W-:Y:S01]  /*6da0*/  FSEL R4, R4, R145.reuse, P0 ;  /* 0x0000009104047208 */ /* 0x080fe20000000000 */
[----:B------:R-:W-:Y:S01]  /*6db0*/  FADD.FTZ R19, -R144, R19 ;  /* 0x0000001390137221 */ /* 0x000fe20000010100 */
[----:B------:R-:W-:Y:S01]  /*6dc0*/  FSETP.GE.FTZ.AND P0, PT, R166, RZ, PT ;  /* 0x000000ffa600720b */ /* 0x000fe20003f16000 */
[----:B------:R-:W-:Y:S01]  /*6dd0*/  FADD.FTZ R18, -R144, R18 ;  /* 0x0000001290127221 */ /* 0x000fe20000010100 */
[-C--:B---3--:R-:W-:Y:S01]  /*6de0*/  HMMA.16816.F32 R36, R104, R120.reuse, R36 ;  /* 0x000000786824723c */ /* 0x088fe20000001824 */
[----:B------:R-:W-:Y:S03]  /*6df0*/  FMUL.FTZ R182, R182, R4 ;  /* 0x00000004b6b67220 */ /* 0x000fe60000410000 */
[C---:B------:R-:W-:Y:S01]  /*6e00*/  FADD.FTZ R23, -R144.reuse, R23 ;  /* 0x0000001790177221 */ /* 0x040fe20000010100 */
[-C--:B------:R-:W-:Y:S01]  /*6e10*/  FSEL R20, R101, R145.reuse, P4 ;  /* 0x0000009165147208 */ /* 0x080fe20002000000 */
[----:B------:R-:W-:Y:S01]  /*6e20*/  FADD.FTZ R22, -R144, R22 ;  /* 0x0000001690167221 */ /* 0x000fe20000010100 */
[----:B------:R-:W-:Y:S01]  /*6e30*/  FSETP.GE.FTZ.AND P4, PT, R183, RZ, PT ;  /* 0x000000ffb700720b */ /* 0x000fe20003f96000 */
[----:B------:R-:W-:Y:S01]  /*6e40*/  FADD.FTZ R26, -R0, R26 ;  /* 0x0000001a001a7221 */ /* 0x000fe20000010100 */
[C---:B------:R-:W-:Y:S03]  /*6e50*/  HMMA.16816.F32 R40, R112.reuse, R120, R40 ;  /* 0x000000787028723c */ /* 0x040fe60000001828 */
[----:B------:R-:W-:Y:S02]  /*6e60*/  FMUL.FTZ R198, R198, R20 ;  /* 0x00000014c6c67220 */ /* 0x000fe40000410000 */
[C---:B------:R-:W-:Y:S02]  /*6e70*/  FADD.FTZ R20, -R145.reuse, R21 ;  /* 0x0000001591147221 */ /* 0x040fe40000010100 */
[C---:B------:R-:W-:Y:S01]  /*6e80*/  FADD.FTZ R17, -R145.reuse, R32 ;  /* 0x0000002091117221 */ /* 0x040fe20000010100 */
[-C--:B------:R-:W-:Y:S01]  /*6e90*/  HMMA.16816.F32 R44, R112, R122.reuse, R44 ;  /* 0x0000007a702c723c */ /* 0x080fe2000000182c */
[----:B------:R-:W-:Y:S03]  /*6ea0*/  FADD.FTZ R16, -R145, R33 ;  /* 0x0000002191107221 */ /* 0x000fe60000010100 */
[C---:B------:R-:W-:Y:S01]  /*6eb0*/  FADD.FTZ R35, -R144.reuse, R35 ;  /* 0x0000002390237221 */ /* 0x040fe20000010100 */
[-C--:B------:R-:W-:Y:S01]  /*6ec0*/  FSEL R17, R17, R145.reuse, P3 ;  /* 0x0000009111117208 */ /* 0x080fe20001800000 */
[----:B------:R-:W-:Y:S01]  /*6ed0*/  FADD.FTZ R34, -R144, R34 ;  /* 0x0000002290227221 */ /* 0x000fe20000010100 */
[-C--:B------:R-:W-:Y:S01]  /*6ee0*/  FSEL R16, R16, R145.reuse, P2 ;  /* 0x0000009110107208 */ /* 0x080fe20001000000 */
[----:B------:R-:W-:Y:S01]  /*6ef0*/  FADD.FTZ R4, -R145, R37 ;  /* 0x0000002591047221 */ /* 0x000fe20000010100 */
[----:B------:R-:W-:Y:S01]  /*6f00*/  FSETP.GE.FTZ.AND P3, PT, R156, RZ, PT ;  /* 0x000000ff9c00720b */ /* 0x000fe20003f76000 */
[C---:B------:R-:W-:Y:S01]  /*6f10*/  HMMA.16816.F32 R48, R104.reuse, R122, R48 ;  /* 0x0000007a6830723c */ /* 0x040fe20000001830 */
[----:B------:R-:W-:Y:S01]  /*6f20*/  FSETP.GE.FTZ.AND P2, PT, R153, RZ, PT ;  /* 0x000000ff9900720b */ /* 0x000fe20003f56000 */
[----:B------:R-:W-:Y:S01]  /*6f30*/  FADD.FTZ R5, -R145, R36 ;  /* 0x0000002491057221 */ /* 0x000fe20000010100 */
[-C--:B------:R-:W-:Y:S01]  /*6f40*/  FSEL R4, R4, R145.reuse, P0 ;  /* 0x0000009104047208 */ /* 0x080fe20000000000 */
[----:B------:R-:W-:Y:S01]  /*6f50*/  FADD.FTZ R39, -R144, R39 ;  /* 0x0000002790277221 */ /* 0x000fe20000010100 */
[----:B------:R-:W-:Y:S01]  /*6f60*/  FSETP.GE.FTZ.AND P0, PT, R148, RZ, PT ;  /* 0x000000ff9400720b */ /* 0x000fe20003f16000 */
[----:B------:R-:W-:Y:S01]  /*6f70*/  FADD.FTZ R38, -R144, R38 ;  /* 0x0000002690267221 */ /* 0x000fe20000010100 */
[-C--:B------:R-:W-:Y:S01]  /*6f80*/  FSEL R5, R5, R145.reuse, P1 ;  /* 0x0000009105057208 */ /* 0x080fe20000800000 */
[----:B------:R-:W-:Y:S01]  /*6f90*/  FMUL.FTZ R166, R166, R4 ;  /* 0x00000004a6a67220 */ /* 0x000fe20000410000 */
[-C--:B------:R-:W-:Y:S01]  /*6fa0*/  HMMA.16816.F32 R52, R104, R124.reuse, R52 ;  /* 0x0000007c6834723c */ /* 0x080fe20000001834 */
[----:B------:R-:W-:Y:S02]  /*6fb0*/  FSETP.GE.FTZ.AND P1, PT, R157, RZ, PT ;  /* 0x000000ff9d00720b */ /* 0x000fe40003f36000 */
[----:B------:R-:W-:Y:S01]  /*6fc0*/  FADD.FTZ R4, -R144, R7 ;  /* 0x0000000790047221 */ /* 0x000fe20000010100 */
[----:B------:R-:W-:Y:S01]  /*6fd0*/  FSEL R20, R20, R145, P4 ;  /* 0x0000009114147208 */ /* 0x000fe20002000000 */
[----:B------:R-:W-:Y:S01]  /*6fe0*/  FMUL.FTZ R167, R167, R5 ;  /* 0x00000005a7a77220 */ /* 0x000fe20000410000 */
[----:B------:R-:W-:Y:S01]  /*6ff0*/  FSETP.GE.FTZ.AND P4, PT, R158, RZ, PT ;  /* 0x000000ff9e00720b */ /* 0x000fe20003f96000 */
[----:B------:R-:W-:Y:S01]  /*7000*/  FADD.FTZ R5, -R144, R6 ;  /* 0x0000000690057221 */ /* 0x000fe20000010100 */
[C---:B------:R-:W-:Y:S01]  /*7010*/  HMMA.16816.F32 R56, R112.reuse, R124, R56 ;  /* 0x0000007c7038723c */ /* 0x040fe20000001838 */
[----:B------:R-:W-:Y:S03]  /*7020*/  FMUL.FTZ R183, R183, R20 ;  /* 0x00000014b7b77220 */ /* 0x000fe60000410000 */
[----:B------:R-:W-:Y:S02]  /*7030*/  FADD.FTZ R45, -R143, R45 ;  /* 0x0000002d8f2d7221 */ /* 0x000fe40000010100 */
[----:B------:R-:W-:Y:S02]  /*7040*/  FMUL.FTZ R175, R175, R17 ;  /* 0x00000011afaf7220 */ /* 0x000fe40000410000 */
[-C--:B------:R-:W-:Y:S01]  /*7050*/  HMMA.16816.F32 R60, R112, R126.reuse, R60 ;  /* 0x0000007e703c723c */ /* 0x080fe2000000183c */
[C---:B------:R-:W-:Y:S03]  /*7060*/  FADD.FTZ R48, -R145.reuse, R48 ;  /* 0x0000003091307221 */ /* 0x040fe60000010100 */
[----:B------:R-:W-:Y:S02]  /*7070*/  FADD.FTZ R49, -R145, R49 ;  /* 0x0000003191317221 */ /* 0x000fe40000010100 */
[-C--:B------:R-:W-:Y:S01]  /*7080*/  FSEL R48, R48, R145.reuse, P1 ;  /* 0x0000009130307208 */ /* 0x080fe20000800000 */
[C---:B------:R-:W-:Y:S01]  /*7090*/  FADD.FTZ R51, -R144.reuse, R51 ;  /* 0x0000003390337221 */ /* 0x040fe20000010100 */
[----:B------:R-:W-:Y:S01]  /*70a0*/  FSETP.GE.FTZ.AND P1, PT, R151, RZ, PT ;  /* 0x000000ff9700720b */ /* 0x000fe20003f36000 */
[----:B------:R-:W-:Y:S03]  /*70b0*/  HMMA.16816.F32 R64, R104, R126, R64 ;  /* 0x0000007e6840723c */ /* 0x000fe60000001840 */
[-C--:B------:R-:W-:Y:S01]  /*70c0*/  FSEL R49, R49, R145.reuse, P3 ;  /* 0x0000009131317208 */ /* 0x080fe20001800000 */
[----:B------:R-:W-:Y:S01]  /*70d0*/  FADD.FTZ R53, -R145, R53 ;  /* 0x0000003591357221 */ /* 0x000fe20000010100 */
[----:B------:R-:W-:Y:S01]  /*70e0*/  FSETP.GE.FTZ.AND P3, PT, R155, RZ, PT ;  /* 0x000000ff9b00720b */ /* 0x000fe20003f76000 */
[----:B------:R-:W-:Y:S02]  /*70f0*/  FADD.FTZ R52, -R145, R52 ;  /* 0x0000003491347221 */ /* 0x000fe40000010100 */
[C---:B------:R-:W-:Y:S01]  /*7100*/  FADD.FTZ R50, -R144.reuse, R50 ;  /* 0x0000003290327221 */ /* 0x040fe20000010100 */
[-C--:B------:R-:W-:Y:S02]  /*7110*/  FSEL R53, R53, R145.reuse, P1 ;  /* 0x0000009135357208 */ /* 0x080fe40000800000 */
[----:B------:R-:W-:Y:S01]  /*7120*/  FSETP.GE.FTZ.AND P1, PT, R149, RZ, PT ;  /* 0x000000ff9500720b */ /* 0x000fe20003f36000 */
[----:B------:R-:W-:Y:S01]  /*7130*/  FADD.FTZ R6, -R144, R55 ;  /* 0x0000003790067221 */ /* 0x000fe20000010100 */
[----:B------:R-:W-:Y:S01]  /*7140*/  FSEL R52, R52, R145, P2 ;  /* 0x0000009134347208 */ /* 0x000fe20001000000 */
        /* <DEDUP_REMOVED lines=10> */
[----:B------:R-:W-:Y:S02]  /*71f0*/  FADD.FTZ R64, -R145, R64 ;  /* 0x0000004091407221 */ /* 0x000fe40000010100 */
[----:B------:R-:W-:Y:S02]  /*7200*/  FADD.FTZ R6, -R143, R13 ;  /* 0x0000000d8f067221 */ /* 0x000fe40000010100 */
[----:B------:R-:W-:Y:S01]  /*7210*/  FMUL.FTZ R158, R158, R7 ;  /* 0x000000079e9e7220 */ /* 0x000fe20000410000 */
[----:B------:R-:W-:Y:S01]  /*7220*/  FSEL R64, R64, R145, P1 ;  /* 0x0000009140407208 */ /* 0x000fe20000800000 */
[----:B------:R-:W-:Y:S01]  /*7230*/  @P0 FADD.FTZ R145, -R145, R65 ;  /* 0x0000004191910221 */ /* 0x000fe20000010100 */
[----:B------:R-:W-:Y:S01]  /*7240*/  FSETP.GE.FTZ.AND P0, PT, R200, RZ, PT ;  /* 0x000000ffc800720b */ /* 0x000fe20003f16000 */
[----:B------:R-:W-:Y:S01]  /*7250*/  FADD.FTZ R7, -R143, R12 ;  /* 0x0000000c8f077221 */ /* 0x000fe20000010100 */
[----:B------:R-:W-:Y:S01]  /*7260*/  FSETP.GE.FTZ.AND P1, PT, R201, RZ, PT ;  /* 0x000000ffc900720b */ /* 0x000fe20003f36000 */
[----:B------:R-:W-:Y:S01]  /*7270*/  FADD.FTZ R60, -R143, R60 ;  /* 0x0000003c8f3c7221 */ /* 0x000fe20000010100 */
[----:B------:R-:W-:Y:S01]  /*7280*/  FSEL R4, R4, R144, P0 ;  /* 0x0000009004047208 */ /* 0x000fe20000000000 */
        /* <DEDUP_REMOVED lines=35> */
[-C--:B------:R-:W-:Y:S01]  /*74c0*/  FSEL R38, R38, R144.reuse, P1 ;  /* 0x0000009026267208 */ /* 0x080fe20000800000 */
[----:B------:R-:W-:Y:S01]  /*74d0*/  FMUL.FTZ R170, R170, R39 ;  /* 0x00000027aaaa7220 */ /* 0x000fe20000410000 */
[----:B------:R-:W-:Y:S02]  /*74e0*/  FSETP.GE.FTZ.AND P1, PT, R163, RZ, PT ;  /* 0x000000ffa300720b */ /* 0x000fe40003f36000 */
[----:B------:R-:W-:Y:S01]  /*74f0*/  FSEL R51, R51, R144, P0 ;  /* 0x0000009033337208 */ /* 0x000fe20000000000 */
[----:B------:R-:W-:Y:S01]  /*7500*/  FMUL.FTZ R171, R171, R38 ;  /* 0x00000026abab7220 */ /* 0x000fe20000410000 */
[----:B------:R-:W-:Y:S02]  /*7510*/  FSETP.GE.FTZ.AND P0, PT, R204, RZ, PT ;  /* 0x000000ffcc00720b */ /* 0x000fe40003f16000 */
[----:B------:R-:W-:Y:S01]  /*7520*/  FSEL R50, R50, R144, P1 ;  /* 0x0000009032327208 */ /* 0x000fe20000800000 */
[----:B------:R-:W-:Y:S01]  /*7530*/  FMUL.FTZ R51, R161, R51 ;  /* 0x00000033a1337220 */ /* 0x000fe20000410000 */
[----:B------:R-:W-:Y:S02]  /*7540*/  FSETP.GE.FTZ.AND P1, PT, R146, RZ, PT ;  /* 0x000000ff9200720b */ /* 0x000fe40003f36000 */
[-C--:B------:R-:W-:Y:S01]  /*7550*/  FSEL R4, R4, R143.reuse, P0 ;  /* 0x0000008f04047208 */ /* 0x080fe20000000000 */
[----:B------:R-:W-:Y:S01]  /*7560*/  FMUL.FTZ R50, R163, R50 ;  /* 0x00000032a3327220 */ /* 0x000fe20000410000 */
[----:B------:R-:W-:Y:S02]  /*7570*/  FSEL R5, R5, R144, P2 ;  /* 0x0000009005057208 */ /* 0x000fe40001000000 */
[----:B------:R-:W-:Y:S01]  /*7580*/  FSETP.GE.FTZ.AND P0, PT, R190, RZ, PT ;  /* 0x000000ffbe00720b */ /* 0x000fe20003f16000 */
[----:B------:R-:W-:Y:S01]  /*7590*/  FMUL.FTZ R23, R204, R4 ;  /* 0x00000004cc177220 */ /* 0x000fe20000410000 */
[----:B------:R-:W-:Y:S01]  /*75a0*/  FSETP.GE.FTZ.AND P2, PT, R202, RZ, PT ;  /* 0x000000ffca00720b */ /* 0x000fe20003f56000 */
[----:B------:R-:W-:Y:S01]  /*75b0*/  FADD.FTZ R4, -R143, R25 ;  /* 0x000000198f047221 */ /* 0x000fe20000010100 */
[----:B------:R-:W-:Y:S01]  /*75c0*/  FSEL R7, R7, R143, P3 ;  /* 0x0000008f07077208 */ /* 0x000fe20001800000 */
[----:B------:R-:W-:Y:S01]  /*75d0*/  FMUL.FTZ R147, R147, R5 ;  /* 0x0000000593937220 */ /* 0x000fe20000410000 */
[-C--:B------:R-:W-:Y:S01]  /*75e0*/  FSEL R6, R6, R143.reuse, P2 ;  /* 0x0000008f06067208 */ /* 0x080fe20001000000 */
[----:B------:R-:W-:Y:S01]  /*75f0*/  FADD.FTZ R5, -R143, R24 ;  /* 0x000000188f057221 */ /* 0x000fe20000010100 */
[-C--:B------:R-:W-:Y:S01]  /*7600*/  FSEL R4, R4, R143.reuse, P0 ;  /* 0x0000008f04047208 */ /* 0x080fe20000000000 */
[----:B------:R-:W-:Y:S01]  /*7610*/  @P1 FADD.FTZ R144, -R144, R67 ;  /* 0x0000004390901221 */ /* 0x000fe20000010100 */
        /* <DEDUP_REMOVED lines=15> */
[----:B------:R-:W-:Y:S01]  /*7710*/  FADD.FTZ R5, -R143, R41 ;  /* 0x000000298f057221 */ /* 0x000fe20000010100 */
[-C--:B------:R-:W-:Y:S01]  /*7720*/  FSEL R8, R8, R143.reuse, P4 ;  /* 0x0000008f08087208 */ /* 0x080fe20002000000 */
        /* <DEDUP_REMOVED lines=18> */
[----:B------:R-:W-:Y:S01]  /*7850*/  FADD.FTZ R5, -R0, R14 ;  /* 0x0000000e00057221 */ /* 0x000fe20000010100 */
[-C--:B------:R-:W-:Y:S01]  /*7860*/  FSEL R57, R57, R143.reuse, P1 ;  /* 0x0000008f39397208 */ /* 0x080fe20000800000 */
[----:B------:R-:W-:Y:S01]  /*7870*/  FMUL.FTZ R144, R146, R144 ;  /* 0x0000009092907220 */ /* 0x000fe20000410000 */
[----:B------:R-:W-:Y:S01]  /*7880*/  FSETP.GE.FTZ.AND P1, PT, R208, RZ, PT ;  /* 0x000000ffd000720b */ /* 0x000fe20003f36000 */
[----:B------:R-:W-:Y:S01]  /*7890*/  FMUL.FTZ R56, R162, R56 ;  /* 0x00000038a2387220 */ /* 0x000fe20000410000 */
[----:B------:R-:W-:Y:S01]  /*78a0*/  FSEL R60, R60, R143, P2 ;  /* 0x0000008f3c3c7208 */ /* 0x000fe20001000000 */
[----:B------:R-:W-:Y:S01]  /*78b0*/  FMUL.FTZ R57, R160, R57 ;  /* 0x00000039a0397220 */ /* 0x000fe20000410000 */
[----:B------:R-:W-:Y:S02]  /*78c0*/  FSETP.GE.FTZ.AND P2, PT, R207, RZ, PT ;  /* 0x000000ffcf00720b */ /* 0x000fe40003f56000 */
[-C--:B------:R-:W-:Y:S01]  /*78d0*/  FSEL R8, R8, R143.reuse, P4 ;  /* 0x0000008f08087208 */ /* 0x080fe20002000000 */
[----:B------:R-:W-:Y:S01]  /*78e0*/  FMUL.FTZ R60, R152, R60 ;  /* 0x0000003c983c7220 */ /* 0x000fe20000410000 */
[----:B------:R-:W-:Y:S01]  /*78f0*/  FSEL R45, R45, R143, P3 ;  /* 0x0000008f2d2d7208 */ /* 0x000fe20001800000 */
[----:B------:R-:W-:Y:S01]  /*7900*/  @P0 FADD.FTZ R143, -R143, R61 ;  /* 0x0000003d8f8f0221 */ /* 0x000fe20000010100 */
        /* <DEDUP_REMOVED lines=8> */
[-C--:B------:R-:W-:Y:S02]  /*7990*/  FSEL R6, R6, R0.reuse, P1 ;  /* 0x0000000006067208 */ /* 0x080fe40000800000 */
        /* <DEDUP_REMOVED lines=24> */
[-C--:B------:R-:W-:Y:S02]  /*7b20*/  FSEL R4, R4, R0.reuse, P0 ;  /* 0x0000000004047208 */ /* 0x080fe40000000000 */
[----:B------:R-:W-:Y:S02]  /*7b30*/  FSETP.GE.FTZ.AND P0, PT, R179, RZ, PT ;  /* 0x000000ffb300720b */ /* 0x000fe40003f16000 */
        /* <DEDUP_REMOVED lines=8> */
[----:B------:R-:W-:Y:S01]  /*7bc0*/  PLOP3.LUT P0, PT, PT, PT, UP2, 0x80, 0x0 ;  /* 0x000000000000781c */ /* 0x000fe20003f0f028 */
[----:B------:R-:W-:Y:S01]  /*7bd0*/  FMUL.FTZ R8, R181, R6 ;  /* 0x00000006b5087220 */ /* 0x000fe20000410000 */
[----:B------:R-:W-:Y:S01]  /*7be0*/  FSETP.GE.FTZ.AND P4, PT, R165, RZ, PT ;  /* 0x000000ffa500720b */ /* 0x000fe20003f96000 */
[----:B------:R-:W-:Y:S01]  /*7bf0*/  FADD.FTZ R6, -R0, R58 ;  /* 0x0000003a00067221 */ /* 0x000fe20000010100 */
[----:B------:R-:W-:Y:S01]  /*7c00*/  FSETP.GE.FTZ.AND P3, PT, R164, RZ, PT ;  /* 0x000000ffa400720b */ /* 0x000fe20003f76000 */
[----:B------:R-:W-:Y:S01]  /*7c10*/  FMUL.FTZ R7, R179, R7 ;  /* 0x00000007b3077220 */ /* 0x000fe20000410000 */
[----:B------:R-:W-:Y:S01]  /*7c20*/  FSETP.GE.FTZ.AND P2, PT, R159, RZ, PT ;  /* 0x000000ff9f00720b */ /* 0x000fe20003f56000 */
[----:B------:R-:W-:Y:S01]  /*7c30*/  IMAD.MOV.U32 R58, RZ, RZ, R224 ;  /* 0x000000ffff3a7224 */ /* 0x000fe200078e00e0 */
[-C--:B------:R-:W-:Y:S01]  /*7c40*/  FSEL R6, R6, R0.reuse, P4 ;  /* 0x0000000006067208 */ /* 0x080fe20002000000 */
[----:B------:R-:W-:Y:S01]  /*7c50*/  IMAD.MOV.U32 R59, RZ, RZ, R219 ;  /* 0x000000ffff3b7224 */ /* 0x000fe200078e00db */
[-C--:B------:R-:W-:Y:S02]  /*7c60*/  FSEL R5, R5, R0.reuse, P3 ;  /* 0x0000000005057208 */ /* 0x080fe40001800000 */
        /* <DEDUP_REMOVED lines=40> */
.L_x_446:
        /* <DEDUP_REMOVED lines=148> */
.L_x_447:
[----:B------:R-:W-:Y:S01]  /*8830*/  LDSM.16.M88.4 R16, [R131] ;  /* 0x000000008310783b */ /* 0x000fe20000000200 */
[----:B-1----:R-:W-:Y:S01]  /*8840*/  @P0 IADD3 R4, R228, -0x80, RZ ;  /* 0xffffff80e4040810 */ /* 0x002fe20007ffe0ff */
[----:B------:R-:W-:Y:S01]  /*8850*/  IMAD.U32 R57, RZ, RZ, UR24 ;  /* 0x00000018ff397e24 */ /* 0x000fe2000f8e00ff */
        /* <DEDUP_REMOVED lines=9> */
[----:B------:R-:W-:Y:S03]  /*88f0*/  @UP2 UMOV UR14, UR5 ;  /* 0x00000005000e2c82 */ /* 0x000fe60008000000 */
        /* <DEDUP_REMOVED lines=204> */
[----:B------:R-:W-:Y:S07]  /*95c0*/  @!UPT UIADD3 URZ, URZ, URZ, URZ ;  /* 0x0000003f3f3ff290 */ /* 0x000fee000fffe03f */
[----:B------:R-:W-:Y:S01]  /*95d0*/  BAR.SYNC.DEFER_BLOCKING 0x0 ;  /* 0x0000000000007b1d */ /* 0x000fe20000010000 */
[----:B------:R-:W-:Y:S01]  /*95e0*/  FMUL.FTZ R84, R84, c[0x0][0x2e0] ;  /* 0x0000b80054547a20 */ /* 0x000fe20000410000 */
[----:B------:R-:W-:Y:S01]  /*95f0*/  UISETP.NE.AND UP0, UPT, UR40, -0x1, UPT ;  /* 0xffffffff2800788c */ /* 0x000fe2000bf05270 */
[----:B------:R-:W-:-:S02]  /*9600*/  FMUL.FTZ R17, R85, c[0x0][0x2e0] ;  /* 0x0000b80055117a20 */ /* 0x000fc40000410000 */
[----:B------:R-:W-:Y:S01]  /*9610*/  FMUL.FTZ R86, R86, c[0x0][0x2e0] ;  /* 0x0000b80056567a20 */ /* 0x000fe20000410000 */
[----:B------:R-:W-:Y:S01]  /*9620*/  ULDC.64 UR14, c[0x0][0x3a0] ;  /* 0x0000e800000e7ab9 */ /* 0x000fe20000000a00 */
[----:B------:R-:W-:Y:S01]  /*9630*/  FMUL.FTZ R16, R87, c[0x0][0x2e0] ;  /* 0x0000b80057107a20 */ /* 0x000fe20000410000 */
[----:B------:R-:W-:Y:S01]  /*9640*/  F2FP.PACK_AB R17, R17, R84 ;  /* 0x000000541111723e */ /* 0x000fe200000000ff */
        /* <DEDUP_REMOVED lines=17> */
[----:B------:R1:W-:Y:S01]  /*9760*/  STS [R239], R17 ;  /* 0x00000011ef007388 */ /* 0x0003e20000000800 */
[----:B------:R-:W-:Y:S01]  /*9770*/  FMUL.FTZ R11, R93, c[0x0][0x2e0] ;  /* 0x0000b8005d0b7a20 */ /* 0x000fe20000410000 */
[----:B------:R-:W-:Y:S01]  /*9780*/  F2FP.PACK_AB R14, R14, R90 ;  /* 0x0000005a0e0e723e */ /* 0x000fe200000000ff */
[----:B------:R-:W-:Y:S01]  /*9790*/  FMUL.FTZ R94, R94, c[0x0][0x2e0] ;  /* 0x0000b8005e5e7a20 */ /* 0x000fe20000410000 */
[----:B------:R1:W-:Y:S01]  /*97a0*/  STS [R239+0x200], R16 ;  /* 0x00020010ef007388 */ /* 0x0003e20000000800 */
        /* <DEDUP_REMOVED lines=34> */
[----:B------:R-:W-:Y:S01]  /*99d0*/  @UP0 UMOV UR13, UR4 ;  /* 0x00000004000d0c82 */ /* 0x000fe20008000000 */
[----:B------:R1:W-:Y:S02]  /*99e0*/  STS [R240+0x2000], R5 ;  /* 0x00200005f0007388 */ /* 0x0003e40000000800 */
[----:B------:R-:W-:-:S02]  /*99f0*/  F2FP.PACK_AB R0, R0, R78 ;  /* 0x0000004e0000723e */ /* 0x000fc400000000ff */
        /* <DEDUP_REMOVED lines=19> */
.L_x_449:
        /* <DEDUP_REMOVED lines=18> */
.L_x_450:
        /* <DEDUP_REMOVED lines=43> */
.L_x_452:
[----:B--2---:R-:W-:Y:S05]  /*9f00*/  BSYNC B0 ;  /* 0x0000000000007941 */ /* 0x004fea0003800000 */
.L_x_451:
        /* <DEDUP_REMOVED lines=14> */
.L_x_454:
[----:B------:R-:W-:Y:S05]  /*9ff0*/  BSYNC B0 ;  /* 0x0000000000007941 */ /* 0x000fea0003800000 */
.L_x_453:
        /* <DEDUP_REMOVED lines=25> */
.L_x_456:
[----:B------:R-:W-:Y:S05]  /*a190*/  BSYNC B0 ;  /* 0x0000000000007941 */ /* 0x000fea0003800000 */
.L_x_455:
        /* <DEDUP_REMOVED lines=11> */
.L_x_429:
[----:B------:R-:W-:Y:S05]  /*a250*/  BSYNC B1 ;  /* 0x0000000000017941 */ /* 0x000fea0003800000 */
.L_x_415:
        /* <DEDUP_REMOVED lines=11> */
.L_x_457:
[----:B------:R-:W-:Y:S05]  /*a310*/  EXIT ;  /* 0x000000000000794d */ /* 0x000fea0003800000 */
.L_x_459:
        /* <DEDUP_REMOVED lines=14> */
.L_x_700:


//--------------------- .text._ZN5flash44flash_bwd_dq_dk_dv_loop_seqk_parallel_kernelI23Flash_bwd_kernel_traitsILi32ELi128ELi128ELi8ELi4ELi4ELi4ELb0ELb0EN7cutlass6half_tE19Flash_kernel_traitsILi32ELi128ELi128ELi8ES3_EELb0ELb1ELb0ELb0ELb0ELb0ELb1EEEvNS_16Flash_bwd_paramsE --------------------------
	.section	.text._ZN5flash44flash_bwd_dq_dk_dv_loop_seqk_parallel_kernelI23Flash_bwd_kernel_traitsILi32ELi128ELi128ELi8ELi4ELi4ELi4ELb0ELb0EN7cutlass6half_tE19Flash_kernel_traitsILi32ELi128ELi128ELi8ES3_EELb0ELb1ELb0ELb0ELb0ELb0ELb1EEEvNS_16Flash_bwd_paramsE,"ax",@progbits
	.sectioninfo	@"SHI_REGISTERS=255"
	.align	128
        .global         _ZN5flash44flash_bwd_dq_dk_dv_loop_seqk_parallel_kernelI23Flash_bwd_kernel_traitsILi32ELi128ELi128ELi8ELi4ELi4ELi4ELb0ELb0EN7cutlass6half_tE19Flash_kernel_traitsILi32ELi128ELi128ELi8ES3_EELb0ELb1ELb0ELb0ELb0ELb0ELb1EEEvNS_16Flash_bwd_paramsE
        .type           _ZN5flash44flash_bwd_dq_dk_dv_loop_seqk_parallel_kernelI23Flash_bwd_kernel_traitsILi32ELi128ELi128ELi8ELi4ELi4ELi4ELb0ELb0EN7cutlass6half_tE19Flash_kernel_traitsILi32ELi128ELi128ELi8ES3_EELb0ELb1ELb0ELb0ELb0ELb0ELb1EEEvNS_16Flash_bwd_paramsE,@function
        .size           _ZN5flash44flash_bwd_dq_dk_dv_loop_seqk_parallel_kernelI23Flash_bwd_kernel_traitsILi32ELi128ELi128ELi8ELi4ELi4ELi4ELb0ELb0EN7cutlass6half_tE19Flash_kernel_traitsILi32ELi128ELi128ELi8ES3_EELb0ELb1ELb0ELb0ELb0ELb0ELb1EEEvNS_16Flash_bwd_paramsE,(.L_x_701 - _ZN5flash44flash_bwd_dq_dk_dv_loop_seqk_parallel_kernelI23Flash_bwd_kernel_traitsILi32ELi128ELi128ELi8ELi4ELi4ELi4ELb0ELb0EN7cutlass6half_tE19Flash_kernel_traitsILi32ELi128ELi128ELi8ES3_EELb0ELb1ELb0ELb0ELb0ELb0ELb1EEEvNS_16Flash_bwd_paramsE)
        .other          _ZN5flash44flash_bwd_dq_dk_dv_loop_seqk_parallel_kernelI23Flash_bwd_kernel_traitsILi32ELi128ELi128ELi8ELi4ELi4ELi4ELb0ELb0EN7cutlass6half_tE19Flash_kernel_traitsILi32ELi128ELi128ELi8ES3_EELb0ELb1ELb0ELb0ELb0ELb0ELb1EEEvNS_16Flash_bwd_paramsE,@"STO_CUDA_ENTRY STV_DEFAULT"
_ZN5flash44flash_bwd_dq_dk_dv_loop_seqk_parallel_kernelI23Flash_bwd_kernel_traitsILi32ELi128ELi128ELi8ELi4ELi4ELi4ELb0ELb0EN7cutlass6half_tE19Flash_kernel_traitsILi32ELi128ELi128ELi8ES3_EELb0ELb1ELb0ELb0ELb0ELb0ELb1EEEvNS_16Flash_bwd_paramsE:
.text._ZN5flash44flash_bwd_dq_dk_dv_loop_seqk_parallel_kernelI23Flash_bwd_kernel_traitsILi32ELi128ELi128ELi8ELi4ELi4ELi4ELb0ELb0EN7cutlass6half_tE19Flash_kernel_traitsILi32ELi128ELi128ELi8ES3_EELb0ELb1ELb0ELb0ELb0ELb0ELb1EEEvNS_16Flash_bwd_paramsE:
        /* <DEDUP_REMOVED lines=268> */
.L_x_504:
        /* <DEDUP_REMOVED lines=54> */
.L_x_460:
        /* <DEDUP_REMOVED lines=59> */
.L_x_462:
        /* <DEDUP_REMOVED lines=18> */
.L_x_463:
        /* <DEDUP_REMOVED lines=84> */
.L_x_464:
[----:B------:R-:W2:Y:S02]  /*1e30*/  LDL R0, [R1+0x58] ;  /* 0x0000580001007983 */ /* 0x000ea40000100800 */
[----:B--2---:R1:W2:Y:S01]  /*1e40*/  R2UR UR4, R0 ;  /* 0x00000000000473c2 */ /* 0x0042a200000e0000 */
[----:B------:R-:W-:-:S07]  /*1e50*/  DEPBAR.LE SB1, 0x0, {2} ;  /* 0x000090040000791a */ /* 0x000fce0000000000 */
.L_x_465:
        /* <DEDUP_REMOVED lines=110> */
.L_x_467:
        /* <DEDUP_REMOVED lines=18> */
.L_x_468:
        /* <DEDUP_REMOVED lines=29> */
.L_x_470:
[----:B------:R-:W-:Y:S05]  /*2830*/  BSYNC B0 ;  /* 0x0000000000007941 */ /* 0x000fea0003800000 */
.L_x_469:
        /* <DEDUP_REMOVED lines=14> */
.L_x_472:
[----:B------:R-:W-:Y:S05]  /*2920*/  BSYNC B0 ;  /* 0x0000000000007941 */ /* 0x000fea0003800000 */
.L_x_471:
        /* <DEDUP_REMOVED lines=25> */
.L_x_474:
[----:B------:R-:W-:Y:S05]  /*2ac0*/  BSYNC B0 ;  /* 0x0000000000007941 */ /* 0x000fea0003800000 */
.L_x_473:
        /* <DEDUP_REMOVED lines=12> */
.L_x_466:
[----:B------:R-:W2:Y:S01]  /*2b90*/  LDL R8, [R1+0x20] ;  /* 0x0000200001087983 */ /* 0x000ea20000100800 */
[----:B------:R-:W-:Y:S01]  /*2ba0*/  PLOP3.LUT P0, PT, PT, PT, UP6, 0x80, 0x0 ;  /* 0x000000000000781c */ /* 0x000fe20003f0f068 */
[----:B------:R-:W-:Y:S01]  /*2bb0*/  ULEA.HI UR33, UR4, UR4, URZ, 0x1 ;  /* 0x0000000404217291 */ /* 0x000fe2000f8f083f */
[----:B------:R-:W-:Y:S03]  /*2bc0*/  BSSY B0, `(.L_x_476) ;  /* 0x0000015000007945 */ /* 0x000fe60003800000 */
[----:B------:R-:W-:-:S04]  /*2bd0*/  ULOP3.LUT UR33, UR33, 0xfffffffe, URZ, 0xc0, !UPT ;  /* 0xfffffffe21217892 */ /* 0x000fc8000f8ec03f */
[----:B------:R-:W-:-:S04]  /*2be0*/  UIADD3 UR33, UR4, -UR33, URZ ;  /* 0x8000002104217290 */ /* 0x000fc8000fffe03f */
[----:B------:R-:W-:Y:S02]  /*2bf0*/  UISETP.NE.AND UP0, UPT, UR33, 0x1, UPT ;  /* 0x000000012100788c */ /* 0x000fe4000bf05270 */
[----:B------:R-:W-:Y:S01]  /*2c00*/  UIMAD UR33, UR4, -0x80, UR14 ;  /* 0xffffff80042178a4 */ /* 0x000fe2000f8e020e */
[----:B------:R-:W-:Y:S05]  /*2c10*/  @P0 BAR.SYNC.DEFER_BLOCKING 0x0 ;  /* 0x0000000000000b1d */ /* 0x000fea0000010000 */
[----:B------:R-:W-:Y:S01]  /*2c20*/  ISETP.GE.AND P1, PT, R3, UR33, PT ;  /* 0x0000002103007c0c */ /* 0x000fe2000bf26270 */
[----:B--2---:R-:W-:-:S12]  /*2c30*/  IMAD.SHL.U32 R0, R8, 0x2, RZ ;  /* 0x0000000208007824 */ /* 0x004fd800078e00ff */
        /* <DEDUP_REMOVED lines=13> */
.L_x_477:
[----:B------:R-:W-:Y:S05]  /*2d10*/  BSYNC B0 ;  /* 0x0000000000007941 */ /* 0x000fea0003800000 */
.L_x_476:
        /* <DEDUP_REMOVED lines=16> */
.L_x_479:
[----:B------:R-:W-:Y:S05]  /*2e20*/  BSYNC B0 ;  /* 0x0000000000007941 */ /* 0x000fea0003800000 */
.L_x_478:
        /* <DEDUP_REMOVED lines=20> */
.L_x_481:
[----:B------:R-:W-:Y:S05]  /*2f70*/  BSYNC B0 ;  /* 0x0000000000007941 */ /* 0x000fea0003800000 */
.L_x_480:
        /* <DEDUP_REMOVED lines=20> */
.L_x_483:
[----:B------:R-:W-:Y:S05]  /*30c0*/  BSYNC B0 ;  /* 0x0000000000007941 */ /* 0x000fea0003800000 */
.L_x_482:
[----:B------:R-:W5:Y:S01]  /*30d0*/  LDL R18, [R1+0x2c] ;  /* 0x00002c0001127983 */ /* 0x000f620000100800 */
[----:B------:R-:W-:Y:S01]  /*30e0*/  ULDC.64 UR38, c[0x0][0x198] ;  /* 0x0000660000267ab9 */ /* 0x000fe20000000a00 */
[----:B------:R-:W-:Y:S01]  /*30f0*/  IMAD.U32 R13, RZ, RZ, UR8 ;  /* 0x00000008ff0d7e24 */ /* 0x000fe2000f8e00ff */
[----:B------:R-:W-:Y:S01]  /*3100*/  UIMAD UR38, UR37, UR38, URZ ;  /* 0x00000026252672a4 */ /* 0x000fe2000f8e023f */
[----:B------:R-:W-:Y:S02]  /*3110*/  IMAD.MOV.U32 R12, RZ, RZ, 0x7f800000 ;  /* 0x7f800000ff0c7424 */ /* 0x000fe400078e00ff */
[----:B-1----:R-:W-:Y:S01]  /*3120*/  IMAD.WIDE.U32 R6, R13, c[0x0][0x198], R218 ;  /* 0x000066000d067a25 */ /* 0x002fe200078e00da */
[----:B------:R-:W-:-:S03]  /*3130*/  UIMAD UR38, UR8, UR39, UR38 ;  /* 0x00000027082672a4 */ /* 0x000fc6000f8e0226 */
[----:B------:R-:W-:Y:S01]  /*3140*/  IMAD.MOV.U32 R19, RZ, RZ, 0x7f800000 ;  /* 0x7f800000ff137424 */ /* 0x000fe200078e00ff */
[----:B------:R-:W-:Y:S01]  /*3150*/  IADD3 R8, P1, R6, UR44, RZ ;  /* 0x0000002c06087c10 */ /* 0x000fe2000ff3e0ff */
[----:B------:R-:W-:Y:S02]  /*3160*/  IMAD.MOV.U32 R20, RZ, RZ, 0x7f800000 ;  /* 0x7f800000ff147424 */ /* 0x000fe400078e00ff */
[----:B------:R-:W-:Y:S02]  /*3170*/  IMAD.U32 R5, RZ, RZ, UR38 ;  /* 0x00000026ff057e24 */ /* 0x000fe4000f8e00ff */
[----:B------:R-:W-:-:S03]  /*3180*/  IMAD.MOV.U32 R21, RZ, RZ, 0x7f800000 ;  /* 0x7f800000ff157424 */ /* 0x000fc600078e00ff */
[----:B------:R-:W-:Y:S02]  /*3190*/  IADD3.X R9, R7, UR45, R5, P1, !PT ;  /* 0x0000002d07097c10 */ /* 0x000fe40008ffe405 */
[C---:B-----5:R-:W-:Y:S02]  /*31a0*/  IADD3 R5, R18.reuse, 0x48, RZ ;  /* 0x0000004812057810 */ /* 0x060fe40007ffe0ff */
[C---:B------:R-:W-:Y:S02]  /*31b0*/  IADD3 R6, R18.reuse, 0x8, RZ ;  /* 0x0000000812067810 */ /* 0x040fe40007ffe0ff */
[----:B------:R-:W-:Y:S02]  /*31c0*/  ISETP.GE.AND P2, PT, R5, UR33, PT ;  /* 0x0000002105007c0c */ /* 0x000fe4000bf46270 */
[----:B------:R-:W-:Y:S02]  /*31d0*/  IADD3 R7, R18, 0x40, RZ ;  /* 0x0000004012077810 */ /* 0x000fe40007ffe0ff */
[----:B------:R-:W-:-:S02]  /*31e0*/  ISETP.GE.AND P4, PT, R6, UR33, PT ;  /* 0x0000002106007c0c */ /* 0x000fc4000bf86270 */
[----:B------:R-:W-:Y:S01]  /*31f0*/  ISETP.GE.AND P3, PT, R7, UR33, PT ;  /* 0x0000002107007c0c */ /* 0x000fe2000bf66270 */
[C---:B------:R-:W-:Y:S01]  /*3200*/  IMAD.SHL.U32 R7, R18.reuse, 0x4, RZ ;  /* 0x0000000412077824 */ /* 0x040fe200078e00ff */
[----:B------:R-:W-:Y:S02]  /*3210*/  SHF.R.S32.HI R6, RZ, 0x1f, R5 ;  /* 0x0000001fff067819 */ /* 0x000fe40000011405 */
[----:B------:R-:W-:Y:S02]  /*3220*/  SHF.R.S32.HI R15, RZ, 0x1f, R18 ;  /* 0x0000001fff0f7819 */ /* 0x000fe40000011412 */
[----:B------:R-:W-:Y:S02]  /*3230*/  ISETP.GE.AND P5, PT, R18, UR33, PT ;  /* 0x0000002112007c0c */ /* 0x000fe4000bfa6270 */
[----:B------:R-:W-:-:S04]  /*3240*/  @!P2 LEA R10, P1, R5, UR10, 0x2 ;  /* 0x0000000a050aac11 */ /* 0x000fc8000f8210ff */
[----:B------:R-:W-:Y:S02]  /*3250*/  @!P2 LEA.HI.X R11, R5, UR9, R6, 0x2, P1 ;  /* 0x00000009050bac11 */ /* 0x000fe400088f1406 */
[----:B------:R-:W-:Y:S02]  /*3260*/  IADD3 R6, P1, R7, UR10, RZ ;  /* 0x0000000a07067c10 */ /* 0x000fe4000ff3e0ff */
[----:B------:R-:W-:Y:S01]  /*3270*/  SHF.L.U64.HI R5, R18, 0x2, R15 ;  /* 0x0000000212057819 */ /* 0x000fe2000001020f */
[----:B------:R-:W5:Y:S03]  /*3280*/  @!P2 LDG.E R12, [R10.64] ;  /* 0x000000220a0ca981 */ /* 0x000f66000c1e1900 */
[----:B------:R-:W-:-:S05]  /*3290*/  IADD3.X R7, R5, UR9, RZ, P1, !PT ;  /* 0x0000000905077c10 */ /* 0x000fca0008ffe4ff */
[----:B--2---:R1:W2:Y:S04]  /*32a0*/  @!P3 LDG.E R19, [R6.64+0x100] ;  /* 0x000100220613b981 */ /* 0x0042a8000c1e1900 */
[----:B---3--:R1:W3:Y:S04]  /*32b0*/  @!P4 LDG.E R20, [R6.64+0x20] ;  /* 0x000020220614c981 */ /* 0x0082e8000c1e1900 */
[----:B----4-:R1:W4:Y:S01]  /*32c0*/  @!P5 LDG.E R21, [R6.64] ;  /* 0x000000220615d981 */ /* 0x010322000c1e1900 */
[----:B------:R-:W-:-:S06]  /*32d0*/  UIMAD UR33, UR11, -0x80, UR5 ;  /* 0xffffff800b2178a4 */ /* 0x000fcc000f8e0205 */
[----:B------:R-:W-:Y:S01]  /*32e0*/  ISETP.GE.AND P3, PT, R3, UR33, PT ;  /* 0x0000002103007c0c */ /* 0x000fe2000bf66270 */
[----:B------:R-:W-:-:S12]  /*32f0*/  IMAD R5, R14, c[0x0][0x1b0], RZ ;  /* 0x00006c000e057a24 */ /* 0x000fd800078e02ff */
[----:B------:R-:W-:Y:S04]  /*3300*/  @P3 STS [R0+0x6000], RZ ;  /* 0x006000ff00003388 */ /* 0x000fe80000000800 */
[----:B------:R-:W-:Y:S04]  /*3310*/  @P3 STS [R0+0x6004], RZ ;  /* 0x006004ff00003388 */ /* 0x000fe80000000800 */
[----:B------:R-:W-:Y:S01]  /*3320*/  @P3 STS.64 [R0+0x6008], RZ ;  /* 0x006008ff00003388 */ /* 0x000fe20000000a00 */
[C---:B------:R-:W-:Y:S01]  /*3330*/  IMAD R5, R4.reuse, c[0x0][0x1b4], R5 ;  /* 0x00006d0004057a24 */ /* 0x040fe200078e0205 */
[----:B------:R-:W-:Y:S01]  /*3340*/  BSSY B0, `(.L_x_484) ;  /* 0x0000019000007945 */ /* 0x000fe20003800000 */
[----:B-1----:R-:W-:Y:S01]  /*3350*/  IMAD.WIDE.U32 R6, R4, c[0x0][0x1b0], R8 ;  /* 0x00006c0004067a25 */ /* 0x002fe200078e0008 */
[----:B-----5:R1:W-:Y:S04]  /*3360*/  STL [R1+0x4], R12 ;  /* 0x0000040c01007387 */ /* 0x0203e80000100800 */
[----:B--2---:R2:W-:Y:S04]  /*3370*/  STL [R1], R19 ;  /* 0x0000001301007387 */ /* 0x0045e80000100800 */
[----:B---3--:R2:W-:Y:S04]  /*3380*/  STL [R1+0xc], R20 ;  /* 0x00000c1401007387 */ /* 0x0085e80000100800 */
[----:B----4-:R2:W-:Y:S01]  /*3390*/  STL [R1+0x8], R21 ;  /* 0x0000081501007387 */ /* 0x0105e20000100800 */
[----:B-1----:R-:W-:Y:S01]  /*33a0*/  IMAD.IADD R12, R7, 0x1, R5 ;  /* 0x00000001070c7824 */ /* 0x002fe200078e0205 */
        /* <DEDUP_REMOVED lines=18> */
.L_x_485:
[----:B------:R-:W-:Y:S05]  /*34d0*/  BSYNC B0 ;  /* 0x0000000000007941 */ /* 0x000fea0003800000 */
.L_x_484:
        /* <DEDUP_REMOVED lines=20> */
.L_x_487:
[----:B------:R-:W-:Y:S05]  /*3620*/  BSYNC B0 ;  /* 0x0000000000007941 */ /* 0x000fea0003800000 */
.L_x_486:
[----:B------:R-:W-:Y:S01]  /*3630*/  ULDC.64 UR38, c[0x0][0x1a0] ;  /* 0x0000680000267ab9 */ /* 0x000fe20000000a00 */
[----:B---3--:R-:W-:Y:S01]  /*3640*/  IMAD.WIDE.U32 R6, R13, c[0x0][0x1a0], R218 ;  /* 0x000068000d067a25 */ /* 0x008fe200078e00da */
        /* <DEDUP_REMOVED lines=31> */
.L_x_489:
[----:B------:R-:W-:Y:S05]  /*3840*/  BSYNC B0 ;  /* 0x0000000000007941 */ /* 0x000fea0003800000 */
.L_x_488:
        /* <DEDUP_REMOVED lines=19> */
.L_x_491:
[----:B------:R-:W-:Y:S05]  /*3980*/  BSYNC B0 ;  /* 0x0000000000007941 */ /* 0x000fea0003800000 */
.L_x_490:
[----:B-1-34-:R-:W-:Y:S01]  /*3990*/  IMAD.U32 R0, RZ, RZ, UR14 ;  /* 0x0000000eff007e24 */ /* 0x01afe2000f8e00ff */
[C---:B------:R-:W-:Y:S01]  /*39a0*/  IADD3 R3, R18.reuse, 0x1, RZ ;  /* 0x0000000112037810 */ /* 0x040fe20007ffe0ff */
[----:B------:R-:W0:Y:S01]  /*39b0*/  LDGDEPBAR ;  /* 0x00000000000079af */ /* 0x000e220000000000 */
[----:B------:R-:W-:Y:S01]  /*39c0*/  SHF.L.U64.HI R5, R18, 0x2, R15 ;  /* 0x0000000212057819 */ /* 0x000fe2000001020f */
[C---:B------:R-:W-:Y:S01]  /*39d0*/  IMAD.SHL.U32 R122, R130.reuse, 0x2, RZ ;  /* 0x00000002827a7824 */ /* 0x040fe200078e00ff */
[----:B------:R-:W-:Y:S01]  /*39e0*/  IADD3 R4, R3, UR5, -R0 ;  /* 0x0000000503047c10 */ /* 0x000fe2000fffe800 */
[----:B------:R-:W-:Y:S01]  /*39f0*/  UIADD3 UR33, UR14, 0x80, UR8 ;  /* 0x000000800e217890 */ /* 0x000fe2000fffe008 */
[----:B------:R-:W-:Y:S01]  /*3a00*/  IADD3 R3, R130, 0x1000, RZ ;  /* 0x0000100082037810 */ /* 0x000fe20007ffe0ff */
[----:B------:R-:W-:Y:S01]  /*3a10*/  IMAD.MOV.U32 R196, RZ, RZ, R134 ;  /* 0x000000ffffc47224 */ /* 0x000fe200078e0086 */
        /* <DEDUP_REMOVED lines=27> */
[----:B-1----:R-:W-:-:S05]  /*3bd0*/  IMAD.SHL.U32 R4, R18, 0x4, RZ ;  /* 0x0000000412047824 */ /* 0x002fca00078e00ff */
[----:B------:R3:W-:Y:S04]  /*3be0*/  STL [R1+0x14], R4 ;  /* 0x0000140401007387 */ /* 0x0007e80000100800 */
[----:B------:R3:W-:Y:S02]  /*3bf0*/  STL [R1+0x10], R0 ;  /* 0x0000100001007387 */ /* 0x0007e40000100800 */
.L_x_494:
[----:B---3--:R-:W3:Y:S01]  /*3c00*/  LDL R0, [R1+0x1c] ;  /* 0x00001c0001007983 */ /* 0x008ee20000100800 */
        /* <DEDUP_REMOVED lines=34> */
[----:B-1----:R-:W3:Y:S04]  /*3e30*/  LDL R68, [R1+0x24] ;  /* 0x0000240001447983 */ /* 0x002ee80000100800 */
[----:B----4-:R-:W4:Y:S04]  /*3e40*/  LDL R3, [R1+0x8] ;  /* 0x0000080001037983 */ /* 0x010f280000100800 */
[----:B--2---:R-:W2:Y:S01]  /*3e50*/  LDL R2, [R1+0xc] ;  /* 0x00000c0001027983 */ /* 0x004ea20000100800 */
[----:B------:R-:W-:Y:S04]  /*3e60*/  DEPBAR.LE SB0, 0x0 ;  /* 0x000080000000791a */ /* 0x000fe80000000000 */
[----:B------:R-:W-:Y:S08]  /*3e70*/  BAR.SYNC.DEFER_BLOCKING 0x0 ;  /* 0x0000000000007b1d */ /* 0x000ff00000010000 */
[----:B------:R-:W-:Y:S08]  /*3e80*/  LDSM.16.M88.4 R64, [R118] ;  /* 0x000000007640783b */ /* 0x000ff00000000200 */
[----:B------:R-:W1:Y:S08]  /*3e90*/  LDSM.16.M88.4 R16, [R117+0x6000] ;  /* 0x006000007510783b */ /* 0x000e700000000200 */
[----:B------:R-:W1:Y:S08]  /*3ea0*/  LDSM.16.M88.4 R60, [R118+0x1000] ;  /* 0x00100000763c783b */ /* 0x000e700000000200 */
[----:B------:R-:W1:Y:S08]  /*3eb0*/  LDSM.16.M88.4 R32, [R117+0x6400] ;  /* 0x006400007520783b */ /* 0x000e700000000200 */
[----:B------:R-:W1:Y:S08]  /*3ec0*/  LDSM.16.M88.4 R48, [R117+0x6800] ;  /* 0x006800007530783b */ /* 0x000e700000000200 */
[----:B------:R-:W3:Y:S01]  /*3ed0*/  LDSM.16.M88.4 R100, [R117+0x6c00] ;  /* 0x006c00007564783b */ /* 0x000ee20000000200 */
[-C--:B-1----:R-:W-:Y:S07]  /*3ee0*/  HMMA.16816.F32 R4, R64, R16.reuse, RZ ;  /* 0x000000104004723c */ /* 0x082fee00000018ff */
[----:B------:R-:W-:Y:S01]  /*3ef0*/  LDSM.16.M88.4 R104, [R112] ;  /* 0x000000007068783b */ /* 0x000fe20000000200 */
[C---:B------:R-:W-:Y:S07]  /*3f00*/  HMMA.16816.F32 R8, R60.reuse, R16, RZ ;  /* 0x000000103c08723c */ /* 0x040fee00000018ff */
[----:B------:R-:W1:Y:S01]  /*3f10*/  LDSM.16.M88.4 R108, [R116+0x6000] ;  /* 0x00600000746c783b */ /* 0x000e620000000200 */
[-C--:B------:R-:W-:Y:S07]  /*3f20*/  HMMA.16816.F32 R12, R60, R18.reuse, RZ ;  /* 0x000000123c0c723c */ /* 0x080fee00000018ff */
[----:B------:R-:W1:Y:S01]  /*3f30*/  LDSM.16.M88.4 R112, [R112+0x1000] ;  /* 0x001000007070783b */ /* 0x000e620000000200 */
        /* <DEDUP_REMOVED lines=9> */
[-C--:B---3--:R-:W-:Y:S01]  /*3fd0*/  HMMA.16816.F32 R52, R64, R100.reuse, RZ ;  /* 0x000000644034723c */ /* 0x088fe200000018ff */
[----:B------:R-:W-:Y:S03]  /*3fe0*/  @!P0 IADD3 R131, R0, UR8, RZ ;  /* 0x0000000800838c10 */ /* 0x000fe6000fffe0ff */
[----:B------:R-:W-:Y:S04]  /*3ff0*/  MOV R0, UR11 ;  /* 0x0000000b00007c02 */ /* 0x000fe80008000f00 */
[C---:B------:R-:W-:Y:S08]  /*4000*/  HMMA.16816.F32 R56, R60.reuse, R100, RZ ;  /* 0x000000643c38723c */ /* 0x040ff000000018ff */
[-C--:B------:R-:W-:Y:S08]  /*4010*/  HMMA.16816.F32 R60, R60, R102.reuse, RZ ;  /* 0x000000663c3c723c */ /* 0x080ff000000018ff */
[----:B------:R-:W-:Y:S08]  /*4020*/  HMMA.16816.F32 R64, R64, R102, RZ ;  /* 0x000000664040723c */ /* 0x000ff000000018ff */
[-C--:B-1----:R-:W-:Y:S08]  /*4030*/  HMMA.16816.F32 R4, R104, R108.reuse, R4 ;  /* 0x0000006c6804723c */ /* 0x082ff00000001804 */
[C---:B------:R-:W-:Y:S08]  /*4040*/  HMMA.16816.F32 R8, R112.reuse, R108, R8 ;  /* 0x0000006c7008723c */ /* 0x040ff00000001808 */
[-C--:B------:R-:W-:Y:S08]  /*4050*/  HMMA.16816.F32 R12, R112, R110.reuse, R12 ;  /* 0x0000006e700c723c */ /* 0x080ff0000000180c */
[C---:B------:R-:W-:Y:S04]  /*4060*/  HMMA.16816.F32 R16, R104.reuse, R110, R16 ;  /* 0x0000006e6810723c */ /* 0x040fe80000001810 */
[----:B------:R-:W-:Y:S02]  /*4070*/  FMUL.FTZ R4, R4, c[0x0][0x2ec] ;  /* 0x0000bb0004047a20 */ /* 0x000fe40000410000 */
[----:B------:R-:W-:Y:S02]  /*4080*/  FMUL.FTZ R5, R5, c[0x0][0x2ec] ;  /* 0x0000bb0005057a20 */ /* 0x000fe40000410000 */
[----:B------:R-:W1:Y:S01]  /*4090*/  MUFU.TANH R145, R4 ;  /* 0x0000000400917308 */ /* 0x000e620000002400 */
[----:B------:R-:W-:Y:S03]  /*40a0*/  FMUL.FTZ R8, R8, c[0x0][0x2ec] ;  /* 0x0000bb0008087a20 */ /* 0x000fe60000410000 */
[----:B------:R-:W-:Y:S02]  /*40b0*/  FMUL.FTZ R6, R6, c[0x0][0x2ec] ;  /* 0x0000bb0006067a20 */ /* 0x000fe40000410000 */
[----:B------:R-:W-:Y:S02]  /*40c0*/  FMUL.FTZ R7, R7, c[0x0][0x2ec] ;  /* 0x0000bb0007077a20 */ /* 0x000fe40000410000 */
[----:B------:R-:W-:Y:S02]  /*40d0*/  FMUL.FTZ R13, R13, c[0x0][0x2ec] ;  /* 0x0000bb000d0d7a20 */ /* 0x000fe40000410000 */
[----:B------:R1:W-:Y:S01]  /*40e0*/  MUFU.TANH R247, R8 ;  /* 0x0000000800f77308 */ /* 0x0003e20000002400 */
        /* <DEDUP_REMOVED lines=9> */
[----:B------:R-:W-:Y:S02]  /*4180*/  FMUL.FTZ R19, R19, c[0x0][0x2ec] ;  /* 0x0000bb0013137a20 */ /* 0x000fe40000410000 */
[----:B------:R-:W-:Y:S01]  /*4190*/  FMUL.FTZ R18, R18, c[0x0][0x2ec] ;  /* 0x0000bb0012127a20 */ /* 0x000fe20000410000 */
[----:B------:R3:W-:Y:S01]  /*41a0*/  MUFU.TANH R74, R15 ;  /* 0x0000000f004a7308 */ /* 0x0007e20000002400 */
[----:B-1----:R-:W-:Y:S09]  /*41b0*/  MOV R8, R145 ;  /* 0x0000009100087202 */ /* 0x002ff20000000f00 */
[----:B------:R1:W-:Y:S10]  /*41c0*/  MUFU.TANH R143, R16 ;  /* 0x00000010008f7308 */ /* 0x0003f40000002400 */
[----:B------:R-:W2:Y:S01]  /*41d0*/  MUFU.TANH R144, R5 ;  /* 0x0000000500907308 */ /* 0x000ea20000002400 */
[----:B------:R-:W-:Y:S02]  /*41e0*/  @!P0 LEA R0, R0, R68, 0x7 ;  /* 0x0000004400008211 */ /* 0x000fe400078e38ff */
[----:B---3--:R-:W-:Y:S01]  /*41f0*/  @!P0 IMNMX R15, R131, UR5, PT ;  /* 0x00000005830f8c17 */ /* 0x008fe2000b800200 */
[C---:B----4-:R-:W-:Y:S01]  /*4200*/  FMUL.FTZ R13, R3.reuse, 1.4426950216293334961 ;  /* 0x3fb8aa3b030d7820 */ /* 0x050fe20000410000 */
[----:B------:R-:W-:Y:S05]  /*4210*/  FSETP.NEU.FTZ.AND P1, PT, R3, -INF , PT ;  /* 0xff8000000300780b */ /* 0x000fea0003f3d000 */
[----:B------:R3:W-:Y:S01]  /*4220*/  MUFU.TANH R245, R9 ;  /* 0x0000000900f57308 */ /* 0x0007e20000002400 */
[----:B------:R-:W4:Y:S01]  /*4230*/  LDL R3, [R1] ;  /* 0x0000000001037983 */ /* 0x000f220000100800 */
[----:B------:R-:W-:Y:S02]  /*4240*/  FSEL R13, R13, RZ, P1 ;  /* 0x000000ff0d0d7208 */ /* 0x000fe40000800000 */
[CC--:B------:R-:W-:Y:S02]  /*4250*/  @!P0 ISETP.GE.AND P2, PT, R0.reuse, R15.reuse, PT ;  /* 0x0000000f0000820c */ /* 0x0c0fe40003f46270 */
[----:B-1----:R-:W-:Y:S02]  /*4260*/  @!P0 IADD3 R16, R0, 0x1, RZ ;  /* 0x0000000100108810 */ /* 0x002fe40007ffe0ff */
[----:B------:R-:W-:Y:S02]  /*4270*/  @!P0 FSEL R8, R145, -INF , !P2 ;  /* 0xff80000091088808 */ /* 0x000fe40005000000 */
[----:B------:R1:W-:Y:S01]  /*4280*/  MUFU.TANH R243, R12 ;  /* 0x0000000c00f37308 */ /* 0x0003e20000002400 */
[----:B------:R-:W-:Y:S09]  /*4290*/  @!P0 ISETP.GE.AND P1, PT, R16, R15, PT ;  /* 0x0000000f1000820c */ /* 0x000ff20003f26270 */
[----:B------:R-:W1:Y:S01]  /*42a0*/  MUFU.TANH R222, R6 ;  /* 0x0000000600de7308 */ /* 0x000e620000002400 */
[--C-:B---3--:R-:W-:Y:S01]  /*42b0*/  FFMA.FTZ R9, R8, c[0x0][0x23c], -R13.reuse ;  /* 0x00008f0008097a23 */ /* 0x108fe2000001080d */
[----:B--2---:R-:W-:Y:S02]  /*42c0*/  MOV R8, R144 ;  /* 0x0000009000087202 */ /* 0x004fe40000000f00 */
[----:B------:R-:W-:Y:S02]  /*42d0*/  @!P0 FSEL R8, R144, -INF , !P1 ;  /* 0xff80000090088808 */ /* 0x000fe40004800000 */
[C---:B------:R-:W-:Y:S04]  /*42e0*/  FSETP.NEU.FTZ.AND P1, PT, R2.reuse, -INF , PT ;  /* 0xff8000000200780b */ /* 0x040fe80003f3d000 */
[----:B------:R2:W3:Y:S01]  /*42f0*/  MUFU.TANH R221, R7 ;  /* 0x0000000700dd7308 */ /* 0x0004e20000002400 */
[----:B-1----:R-:W-:Y:S02]  /*4300*/  FMUL.FTZ R12, R2, 1.4426950216293334961 ;  /* 0x3fb8aa3b020c7820 */ /* 0x002fe40000410000 */
[----:B------:R-:W4:Y:S03]  /*4310*/  LDL R2, [R1+0x4] ;  /* 0x0000040001027983 */ /* 0x000f260000100800 */
[----:B------:R-:W-:Y:S04]  /*4320*/  FSEL R12, R12, RZ, P1 ;  /* 0x000000ff0c0c7208 */ /* 0x000fe80000800000 */
[----:B------:R1:W-:Y:S10]  /*4330*/  MUFU.TANH R75, R14 ;  /* 0x0000000e004b7308 */ /* 0x0003f40000002400 */
        /* <DEDUP_REMOVED lines=8> */
[----:B---3--:R-:W-:Y:S05]  /*43c0*/  @!P0 IADD3 R11, R131, 0x40, RZ ;  /* 0x00000040830b8810 */ /* 0x008fea0007ffe0ff */
[----:B------:R3:W3:Y:S01]  /*43d0*/  MUFU.TANH R142, R17 ;  /* 0x00000011008e7308 */ /* 0x0006e20000002400 */
[----:B------:R-:W-:Y:S09]  /*43e0*/  @!P0 IMNMX R11, R11, UR5, PT ;  /* 0x000000050b0b8c17 */ /* 0x000ff2000b800200 */
[----:B------:R3:W3:Y:S01]  /*43f0*/  MUFU.TANH R216, R18 ;  /* 0x0000001200d87308 */ /* 0x0006e20000002400 */
[-C--:B--2---:R-:W-:Y:S03]  /*4400*/  HMMA.16816.F32 R20, R104, R4.reuse, R20 ;  /* 0x000000046814723c */ /* 0x084fe60000001814 */
[----:B-1----:R-:W-:Y:S06]  /*4410*/  @!P0 IADD3 R10, R131, 0x48, RZ ;  /* 0x00000048830a8810 */ /* 0x002fec0007ffe0ff */
[----:B------:R-:W1:Y:S03]  /*4420*/  MUFU.TANH R215, R19 ;  /* 0x0000001300d77308 */ /* 0x000e660000002400 */
[----:B------:R-:W-:Y:S01]  /*4430*/  @!P0 IMNMX R10, R10, UR5, PT ;  /* 0x000000050a0a8c17 */ /* 0x000fe2000b800200 */
[C---:B------:R-:W-:Y:S04]  /*4440*/  HMMA.16816.F32 R24, R112.reuse, R4, R24 ;  /* 0x000000047018723c */ /* 0x040fe80000001818 */
[----:B---3--:R-:W-:Y:S03]  /*4450*/  @!P0 IADD3 R17, R0, 0x9, RZ ;  /* 0x0000000900118810 */ /* 0x008fe60007ffe0ff */
[----:B------:R-:W-:Y:S01]  /*4460*/  FFMA.FTZ R5, R8, c[0x0][0x23c], -R13 ;  /* 0x00008f0008057a23 */ /* 0x000fe2000001080d */
[-C--:B------:R-:W-:Y:S03]  /*4470*/  HMMA.16816.F32 R28, R112, R6.reuse, R28 ;  /* 0x00000006701c723c */ /* 0x080fe6000000181c */
[----:B------:R2:W-:Y:S01]  /*4480*/  MUFU.EX2 R233, R5 ;  /* 0x0000000500e97308 */ /* 0x0005e20000000800 */
[----:B------:R-:W-:Y:S02]  /*4490*/  MOV R4, R222 ;  /* 0x000000de00047202 */ /* 0x000fe40000000f00 */
[----:B------:R-:W-:Y:S02]  /*44a0*/  @!P0 FSEL R4, R222, -INF , !P2 ;  /* 0xff800000de048808 */ /* 0x000fe40005000000 */
[----:B------:R-:W-:Y:S01]  /*44b0*/  @!P0 ISETP.GE.AND P2, PT, R0, R11, PT ;  /* 0x0000000b0000820c */ /* 0x000fe20003f46270 */
[C---:B------:R-:W-:Y:S04]  /*44c0*/  HMMA.16816.F32 R32, R104.reuse, R6, R32 ;  /* 0x000000066820723c */ /* 0x040fe80000001820 */
[----:B------:R-:W-:Y:S01]  /*44d0*/  MOV R18, R143 ;  /* 0x0000008f00127202 */ /* 0x000fe20000000f00 */
[----:B------:R-:W-:Y:S02]  /*44e0*/  FMUL.FTZ R20, R20, c[0x0][0x2ec] ;  /* 0x0000bb0014147a20 */ /* 0x000fe40000410000 */
[----:B------:R-:W-:Y:S02]  /*44f0*/  FMUL.FTZ R21, R21, c[0x0][0x2ec] ;  /* 0x0000bb0015157a20 */ /* 0x000fe40000410000 */
[----:B------:R3:W1:Y:S03]  /*4500*/  MUFU.TANH R141, R20 ;  /* 0x00000014008d7308 */ /* 0x0006660000002400 */
[----:B------:R-:W-:Y:S02]  /*4510*/  FMUL.FTZ R26, R26, c[0x0][0x2ec] ;  /* 0x0000bb001a1a7a20 */ /* 0x000fe40000410000 */
[----:B------:R-:W-:Y:S02]  /*4520*/  FMUL.FTZ R27, R27, c[0x0][0x2ec] ;  /* 0x0000bb001b1b7a20 */ /* 0x000fe40000410000 */
[----:B------:R-:W-:Y:S02]  /*4530*/  FMUL.FTZ R22, R22, c[0x0][0x2ec] ;  /* 0x0000bb0016167a20 */ /* 0x000fe40000410000 */
[--C-:B--2---:R-:W-:Y:S01]  /*4540*/  FFMA.FTZ R5, R4, c[0x0][0x23c], -R12.reuse ;  /* 0x00008f0004057a23 */ /* 0x104fe2000001080c */
[----:B------:R-:W-:Y:S01]  /*4550*/  MUFU.TANH R69, R26 ;  /* 0x0000001a00457308 */ /* 0x000fe20000002400 */
[----:B------:R-:W-:Y:S01]  /*4560*/  MOV R4, R221 ;  /* 0x000000dd00047202 */ /* 0x000fe20000000f00 */
[----:B------:R-:W-:Y:S01]  /*4570*/  FMUL.FTZ R23, R23, c[0x0][0x2ec] ;  /* 0x0000bb0017177a20 */ /* 0x000fe20000410000 */
[----:B------:R-:W-:Y:S01]  /*4580*/  @!P0 FSEL R4, R221, -INF , !P1 ;  /* 0xff800000dd048808 */ /* 0x000fe20004800000 */
[----:B------:R-:W-:Y:S02]  /*4590*/  FMUL.FTZ R24, R24, c[0x0][0x2ec] ;  /* 0x0000bb0018187a20 */ /* 0x000fe40000410000 */
[----:B------:R-:W-:Y:S02]  /*45a0*/  FMUL.FTZ R32, R32, c[0x0][0x2ec] ;  /* 0x0000bb0020207a20 */ /* 0x000fe40000410000 */
[----:B------:R-:W-:Y:S02]  /*45b0*/  FFMA.FTZ R4, R4, c[0x0][0x23c], -R12 ;  /* 0x00008f0004047a23 */ /* 0x000fe4000001080c */
[----:B------:R2:W1:Y:S01]  /*45c0*/  MUFU.TANH R140, R21 ;  /* 0x00000015008c7308 */ /* 0x0004620000002400 */
[----:B------:R-:W-:Y:S02]  /*45d0*/  FMUL.FTZ R33, R33, c[0x0][0x2ec] ;  /* 0x0000bb0021217a20 */ /* 0x000fe40000410000 */
[----:B------:R-:W-:Y:S01]  /*45e0*/  FMUL.FTZ R34, R34, c[0x0][0x2ec] ;  /* 0x0000bb0022227a20 */ /* 0x000fe20000410000 */
[----:B---3--:R-:W3:Y:S01]  /*45f0*/  LDL R20, [R1+0x18] ;  /* 0x0000180001147983 */ /* 0x008ee20000100800 */
[----:B------:R-:W-:Y:S02]  /*4600*/  FMUL.FTZ R35, R35, c[0x0][0x2ec] ;  /* 0x0000bb0023237a20 */ /* 0x000fe40000410000 */
[----:B------:R-:W-:Y:S02]  /*4610*/  FMUL.FTZ R25, R25, c[0x0][0x2ec] ;  /* 0x0000bb0019197a20 */ /* 0x000fe40000410000 */
[----:B------:R-:W-:Y:S01]  /*4620*/  FMUL.FTZ R28, R28, c[0x0][0x2ec] ;  /* 0x0000bb001c1c7a20 */ /* 0x000fe20000410000 */
[----:B------:R1:W-:Y:S01]  /*4630*/  MUFU.EX2 R89, R4 ;  /* 0x0000000400597308 */ /* 0x0003e20000000800 */
[----:B------:R-:W-:Y:S02]  /*4640*/  FMUL.FTZ R29, R29, c[0x0][0x2ec] ;  /* 0x0000bb001d1d7a20 */ /* 0x000fe40000410000 */
[----:B------:R-:W-:Y:S02]  /*4650*/  FMUL.FTZ R30, R30, c[0x0][0x2ec] ;  /* 0x0000bb001e1e7a20 */ /* 0x000fe40000410000 */
[----:B------:R-:W-:Y:S05]  /*4660*/  FMUL.FTZ R31, R31, c[0x0][0x2ec] ;  /* 0x0000bb001f1f7a20 */ /* 0x000fea0000410000 */
[----:B------:R4:W-:Y:S01]  /*4670*/  MUFU.EX2 R90, R5 ;  /* 0x00000005005a7308 */ /* 0x0009e20000000800 */
[----:B--2---:R-:W2:Y:S09]  /*4680*/  LDL R21, [R1+0x14] ;  /* 0x0000140001157983 */ /* 0x004eb20000100800 */
[----:B------:R-:W2:Y:S01]  /*4690*/  MUFU.TANH R214, R22 ;  /* 0x0000001600d67308 */ /* 0x000ea20000002400 */
[----:B-1----:R-:W-:Y:S02]  /*46a0*/  MOV R4, R247 ;  /* 0x000000f700047202 */ /* 0x002fe40000000f00 */
[----:B------:R-:W-:Y:S02]  /*46b0*/  @!P0 FSEL R4, R247, -INF , !P2 ;  /* 0xff800000f7048808 */ /* 0x000fe40005000000 */
[-C--:B------:R-:W-:Y:S05]  /*46c0*/  @!P0 ISETP.GE.AND P2, PT, R0, R10.reuse, PT ;  /* 0x0000000a0000820c */ /* 0x080fea0003f46270 */
[----:B------:R-:W-:Y:S10]  /*46d0*/  MUFU.TANH R210, R23 ;  /* 0x0000001700d27308 */ /* 0x000ff40000002400 */
[----:B------:R-:W-:Y:S10]  /*46e0*/  MUFU.TANH R234, R24 ;  /* 0x0000001800ea7308 */ /* 0x000ff40000002400 */
        /* <DEDUP_REMOVED lines=10> */
[C---:B----4-:R-:W-:Y:S01]  /*4790*/  FMUL.FTZ R9, R3.reuse, 1.4426950216293334961 ;  /* 0x3fb8aa3b03097820 */ /* 0x050fe20000410000 */
[----:B------:R-:W-:Y:S04]  /*47a0*/  FSETP.NEU.FTZ.AND P1, PT, R3, -INF , PT ;  /* 0xff8000000300780b */ /* 0x000fe80003f3d000 */
        /* <DEDUP_REMOVED lines=10> */
[----:B----4-:R-:W-:Y:S02]  /*4850*/  MOV R5, R77 ;  /* 0x0000004d00057202 */ /* 0x010fe40000000f00 */
[----:B------:R-:W-:Y:S02]  /*4860*/  FSEL R8, R8, RZ, P1 ;  /* 0x000000ff08087208 */ /* 0x000fe40000800000 */
[----:B------:R-:W-:Y:S02]  /*4870*/  @!P0 ISETP.GE.AND P1, PT, R16, R10, PT ;  /* 0x0000000a1000820c */ /* 0x000fe40003f26270 */
[----:B------:R-:W-:Y:S02]  /*4880*/  @!P0 FSEL R5, R77, -INF , !P2 ;  /* 0xff8000004d058808 */ /* 0x000fe40005000000 */
[----:B------:R-:W-:Y:S02]  /*4890*/  @!P0 IADD3 R16, R0, 0x8, RZ ;  /* 0x0000000800108810 */ /* 0x000fe40007ffe0ff */
[----:B-1----:R-:W-:Y:S01]  /*48a0*/  MOV R4, R76 ;  /* 0x0000004c00047202 */ /* 0x002fe20000000f00 */
[--C-:B------:R-:W-:Y:S01]  /*48b0*/  FFMA.FTZ R5, R5, c[0x0][0x23c], -R8.reuse ;  /* 0x00008f0005057a23 */ /* 0x100fe20000010808 */
[----:B------:R-:W-:Y:S02]  /*48c0*/  @!P0 FSEL R4, R76, -INF , !P1 ;  /* 0xff8000004c048808 */ /* 0x000fe40004800000 */
[----:B------:R-:W-:Y:S01]  /*48d0*/  @!P0 ISETP.GE.AND P1, PT, R16, R11, PT ;  /* 0x0000000b1000820c */ /* 0x000fe20003f26270 */
[----:B------:R-:W-:Y:S02]  /*48e0*/  MUFU.EX2 R81, R5 ;  /* 0x0000000500517308 */ /* 0x000fe40000000800 */
[--C-:B------:R-:W-:Y:S08]  /*48f0*/  FFMA.FTZ R4, R4, c[0x0][0x23c], -R8.reuse ;  /* 0x00008f0004047a23 */ /* 0x100ff00000010808 */
[----:B------:R1:W-:Y:S02]  /*4900*/  MUFU.EX2 R80, R4 ;  /* 0x0000000400507308 */ /* 0x0003e40000000800 */
[----:B-1----:R-:W-:Y:S02]  /*4910*/  MOV R4, R243 ;  /* 0x000000f300047202 */ /* 0x002fe40000000f00 */
[----:B------:R-:W-:Y:S02]  /*4920*/  @!P0 FSEL R4, R243, -INF , !P1 ;  /* 0xff800000f3048808 */ /* 0x000fe40004800000 */
[----:B------:R-:W-:Y:S03]  /*4930*/  @!P0 ISETP.GE.AND P1, PT, R17, R11, PT ;  /* 0x0000000b1100820c */ /* 0x000fe60003f26270 */
[--C-:B------:R-:W-:Y:S01]  /*4940*/  FFMA.FTZ R5, R4, c[0x0][0x23c], -R9.reuse ;  /* 0x00008f0004057a23 */ /* 0x100fe20000010809 */
        /* <DEDUP_REMOVED lines=16> */
[C---:B------:R-:W-:Y:S03]  /*4a50*/  @!P0 ISETP.GE.AND P1, PT, R17.reuse, R15, PT ;  /* 0x0000000f1100820c */ /* 0x040fe60003f26270 */
        /* <DEDUP_REMOVED lines=18> */
[C---:B----4-:R-:W-:Y:S02]  /*4b80*/  @!P0 IADD3 R17, R0.reuse, 0x11, RZ ;  /* 0x0000001100118810 */ /* 0x050fe40007ffe0ff */
[----:B--2---:R-:W-:Y:S04]  /*4b90*/  @!P0 IADD3 R16, R0, 0x10, RZ ;  /* 0x0000001000108810 */ /* 0x004fe80007ffe0ff */
[----:B------:R-:W-:Y:S01]  /*4ba0*/  @!P0 ISETP.GE.AND P1, PT, R16, R15, PT ;  /* 0x0000000f1000820c */ /* 0x000fe20003f26270 */
[-C--:B-1----:R-:W-:Y:S03]  /*4bb0*/  HMMA.16816.F32 R36, R104, R4.reuse, R36 ;  /* 0x000000046824723c */ /* 0x082fe60000001824 */
[----:B------:R-:W-:Y:S02]  /*4bc0*/  MOV R18, R141 ;  /* 0x0000008d00127202 */ /* 0x000fe40000000f00 */
[----:B------:R-:W-:Y:S02]  /*4bd0*/  @!P0 FSEL R18, R141, -INF , !P1 ;  /* 0xff8000008d128808 */ /* 0x000fe40004800000 */
[----:B------:R-:W-:Y:S01]  /*4be0*/  @!P0 ISETP.GE.AND P1, PT, R17, R15, PT ;  /* 0x0000000f1100820c */ /* 0x000fe20003f26270 */
[C---:B------:R-:W-:Y:S04]  /*4bf0*/  HMMA.16816.F32 R40, R112.reuse, R4, R40 ;  /* 0x000000047028723c */ /* 0x040fe80000001828 */
[--C-:B------:R-:W-:Y:S01]  /*4c00*/  FFMA.FTZ R19, R18, c[0x0][0x23c], -R13.reuse ;  /* 0x00008f0012137a23 */ /* 0x100fe2000001080d */
[----:B------:R-:W-:Y:S02]  /*4c10*/  MOV R18, R140 ;  /* 0x0000008c00127202 */ /* 0x000fe40000000f00 */
[----:B------:R-:W-:Y:S01]  /*4c20*/  @!P0 FSEL R18, R140, -INF , !P1 ;  /* 0xff8000008c128808 */ /* 0x000fe20004800000 */
[----:B------:R-:W-:Y:S01]  /*4c30*/  MUFU.EX2 R194, R19 ;  /* 0x0000001300c27308 */ /* 0x000fe20000000800 */
[-C--:B------:R-:W-:Y:S03]  /*4c40*/  HMMA.16816.F32 R44, R112, R6.reuse, R44 ;  /* 0x00000006702c723c */ /* 0x080fe6000000182c */
[----:B------:R-:W-:Y:S01]  /*4c50*/  FFMA.FTZ R5, R18, c[0x0][0x23c], -R13 ;  /* 0x00008f0012057a23 */ /* 0x000fe2000001080d */
[----:B------:R-:W-:Y:S02]  /*4c60*/  @!P0 ISETP.GE.AND P1, PT, R16, R14, PT ;  /* 0x0000000e1000820c */ /* 0x000fe40003f26270 */
[----:B------:R-:W-:Y:S01]  /*4c70*/  MOV R4, R214 ;  /* 0x000000d600047202 */ /* 0x000fe20000000f00 */
[----:B------:R-:W-:Y:S01]  /*4c80*/  FMUL.FTZ R36, R36, c[0x0][0x2ec] ;  /* 0x0000bb0024247a20 */ /* 0x000fe20000410000 */
[----:B------:R-:W-:Y:S01]  /*4c90*/  @!P0 FSEL R4, R214, -INF , !P1 ;  /* 0xff800000d6048808 */ /* 0x000fe20004800000 */
[----:B------:R-:W-:Y:S01]  /*4ca0*/  FMUL.FTZ R37, R37, c[0x0][0x2ec] ;  /* 0x0000bb0025257a20 */ /* 0x000fe20000410000 */
[----:B------:R1:W-:Y:S01]  /*4cb0*/  MUFU.EX2 R193, R5 ;  /* 0x0000000500c17308 */ /* 0x0003e20000000800 */
[----:B------:R-:W-:Y:S01]  /*4cc0*/  @!P0 ISETP.GE.AND P1, PT, R17, R14, PT ;  /* 0x0000000e1100820c */ /* 0x000fe20003f26270 */
[----:B------:R-:W-:Y:S01]  /*4cd0*/  FMUL.FTZ R38, R38, c[0x0][0x2ec] ;  /* 0x0000bb0026267a20 */ /* 0x000fe20000410000 */
[C---:B------:R-:W-:Y:S04]  /*4ce0*/  HMMA.16816.F32 R48, R104.reuse, R6, R48 ;  /* 0x000000066830723c */ /* 0x040fe80000001830 */
[----:B------:R-:W-:Y:S01]  /*4cf0*/  FMUL.FTZ R39, R39, c[0x0][0x2ec] ;  /* 0x0000bb0027277a20 */ /* 0x000fe20000410000 */
[----:B------:R-:W-:Y:S01]  /*4d00*/  MOV R18, R175 ;  /* 0x000000af00127202 */ /* 0x000fe20000000f00 */
[----:B------:R-:W-:Y:S01]  /*4d10*/  FMUL.FTZ R40, R40, c[0x0][0x2ec] ;  /* 0x0000bb0028287a20 */ /* 0x000fe20000410000 */
[----:B------:R-:W-:Y:S01]  /*4d20*/  MUFU.TANH R136, R37 ;  /* 0x0000002500887308 */ /* 0x000fe20000002400 */
[----:B------:R-:W-:Y:S04]  /*4d30*/  FMUL.FTZ R41, R41, c[0x0][0x2ec] ;  /* 0x0000bb0029297a20 */ /* 0x000fe80000410000 */
[----:B------:R-:W-:Y:S02]  /*4d40*/  FMUL.FTZ R42, R42, c[0x0][0x2ec] ;  /* 0x0000bb002a2a7a20 */ /* 0x000fe40000410000 */
[----:B------:R-:W-:Y:S02]  /*4d50*/  FMUL.FTZ R43, R43, c[0x0][0x2ec] ;  /* 0x0000bb002b2b7a20 */ /* 0x000fe40000410000 */
[----:B------:R-:W-:Y:S01]  /*4d60*/  FMUL.FTZ R44, R44, c[0x0][0x2ec] ;  /* 0x0000bb002c2c7a20 */ /* 0x000fe20000410000 */
[----:B------:R-:W2:Y:S01]  /*4d70*/  MUFU.TANH R137, R36 ;  /* 0x0000002400897308 */ /* 0x000ea20000002400 */
[----:B------:R-:W-:Y:S02]  /*4d80*/  FMUL.FTZ R45, R45, c[0x0][0x2ec] ;  /* 0x0000bb002d2d7a20 */ /* 0x000fe40000410000 */
[----:B------:R-:W-:Y:S02]  /*4d90*/  FMUL.FTZ R46, R46, c[0x0][0x2ec] ;  /* 0x0000bb002e2e7a20 */ /* 0x000fe40000410000 */
[--C-:B-1----:R-:W-:Y:S01]  /*4da0*/  FFMA.FTZ R5, R4, c[0x0][0x23c], -R12.reuse ;  /* 0x00008f0004057a23 */ /* 0x102fe2000001080c */
[----:B------:R-:W-:Y:S01]  /*4db0*/  MOV R4, R210 ;  /* 0x000000d200047202 */ /* 0x000fe20000000f00 */
[----:B------:R-:W-:Y:S01]  /*4dc0*/  FMUL.FTZ R47, R47, c[0x0][0x2ec] ;  /* 0x0000bb002f2f7a20 */ /* 0x000fe20000410000 */
[----:B------:R-:W-:Y:S01]  /*4dd0*/  @!P0 FSEL R4, R210, -INF , !P1 ;  /* 0xff800000d2048808 */ /* 0x000fe20004800000 */
[----:B------:R-:W-:Y:S01]  /*4de0*/  FMUL.FTZ R48, R48, c[0x0][0x2ec] ;  /* 0x0000bb0030307a20 */ /* 0x000fe20000410000 */
[----:B------:R-:W-:Y:S01]  /*4df0*/  MUFU.EX2 R231, R5 ;  /* 0x0000000500e77308 */ /* 0x000fe20000000800 */
[----:B------:R-:W-:Y:S01]  /*4e00*/  FMUL.FTZ R49, R49, c[0x0][0x2ec] ;  /* 0x0000bb0031317a20 */ /* 0x000fe20000410000 */
[-C--:B------:R-:W-:Y:S01]  /*4e10*/  @!P0 ISETP.GE.AND P1, PT, R16, R11.reuse, PT ;  /* 0x0000000b1000820c */ /* 0x080fe20003f26270 */
[----:B------:R-:W-:Y:S02]  /*4e20*/  FFMA.FTZ R4, R4, c[0x0][0x23c], -R12 ;  /* 0x00008f0004047a23 */ /* 0x000fe4000001080c */
[----:B------:R-:W-:Y:S02]  /*4e30*/  FMUL.FTZ R50, R50, c[0x0][0x2ec] ;  /* 0x0000bb0032327a20 */ /* 0x000fe40000410000 */
[----:B------:R-:W-:Y:S03]  /*4e40*/  FMUL.FTZ R51, R51, c[0x0][0x2ec] ;  /* 0x0000bb0033337a20 */ /* 0x000fe60000410000 */
[----:B------:R1:W-:Y:S10]  /*4e50*/  MUFU.EX2 R230, R4 ;  /* 0x0000000400e67308 */ /* 0x0003f40000000800 */
[----:B------:R-:W4:Y:S10]  /*4e60*/  MUFU.TANH R190, R38 ;  /* 0x0000002600be7308 */ /* 0x000f340000002400 */
        /* <DEDUP_REMOVED lines=8> */
[-C--:B------:R-:W-:Y:S02]  /*4ef0*/  @!P0 ISETP.GE.AND P1, PT, R16, R10.reuse, PT ;  /* 0x0000000a1000820c */ /* 0x080fe40003f26270 */
        /* <DEDUP_REMOVED lines=26> */
[-C--:B------:R-:W-:Y:S04]  /*50a0*/  @!P0 ISETP.GE.AND P1, PT, R16, R10.reuse, PT ;  /* 0x0000000a1000820c */ /* 0x080fe80003f26270 */
        /* <DEDUP_REMOVED lines=43> */
[-C--:B-1----:R-:W-:Y:S03]  /*5360*/  HMMA.16816.F32 R52, R104, R4.reuse, R52 ;  /* 0x000000046834723c */ /* 0x082fe60000001834 */
[C---:B------:R-:W-:Y:S01]  /*5370*/  @!P0 ISETP.GE.AND P1, PT, R17.reuse, R15, PT ;  /* 0x0000000f1100820c */ /* 0x040fe20003f26270 */
[--C-:B--2---:R-:W-:Y:S01]  /*5380*/  FFMA.FTZ R19, R18, c[0x0][0x23c], -R13.reuse ;  /* 0x00008f0012137a23 */ /* 0x104fe2000001080d */
[----:B------:R-:W-:Y:S02]  /*5390*/  MOV R18, R136 ;  /* 0x0000008800127202 */ /* 0x000fe40000000f00 */
[----:B------:R-:W-:Y:S01]  /*53a0*/  @!P0 FSEL R18, R136, -INF , !P1 ;  /* 0xff80000088128808 */ /* 0x000fe20004800000 */
[C---:B------:R-:W-:Y:S01]  /*53b0*/  HMMA.16816.F32 R56, R112.reuse, R4, R56 ;  /* 0x000000047038723c */ /* 0x040fe20000001838 */
[----:B------:R-:W-:Y:S03]  /*53c0*/  MUFU.EX2 R177, R19 ;  /* 0x0000001300b17308 */ /* 0x000fe60000000800 */
[----:B------:R-:W-:Y:S03]  /*53d0*/  @!P0 ISETP.GE.AND P1, PT, R16, R14, PT ;  /* 0x0000000e1000820c */ /* 0x000fe60003f26270 */
[----:B------:R-:W-:Y:S01]  /*53e0*/  FFMA.FTZ R5, R18, c[0x0][0x23c], -R13 ;  /* 0x00008f0012057a23 */ /* 0x000fe2000001080d */
[----:B------:R-:W-:Y:S01]  /*53f0*/  MOV R4, R190 ;  /* 0x000000be00047202 */ /* 0x000fe20000000f00 */
[-C--:B------:R-:W-:Y:S02]  /*5400*/  HMMA.16816.F32 R60, R112, R6.reuse, R60 ;  /* 0x00000006703c723c */ /* 0x080fe4000000183c */
[----:B------:R1:W-:Y:S01]  /*5410*/  MUFU.EX2 R138, R5 ;  /* 0x00000005008a7308 */ /* 0x0003e20000000800 */
[----:B------:R-:W-:Y:S02]  /*5420*/  @!P0 FSEL R4, R190, -INF , !P1 ;  /* 0xff800000be048808 */ /* 0x000fe40004800000 */
[----:B------:R-:W-:Y:S02]  /*5430*/  @!P0 ISETP.GE.AND P1, PT, R17, R14, PT ;  /* 0x0000000e1100820c */ /* 0x000fe40003f26270 */
[----:B------:R-:W-:Y:S01]  /*5440*/  FMUL.FTZ R52, R52, c[0x0][0x2ec] ;  /* 0x0000bb0034347a20 */ /* 0x000fe20000410000 */
[----:B------:R-:W-:Y:S04]  /*5450*/  HMMA.16816.F32 R64, R104, R6, R64 ;  /* 0x000000066840723c */ /* 0x000fe80000001840 */
[----:B------:R-:W-:Y:S01]  /*5460*/  FMUL.FTZ R53, R53, c[0x0][0x2ec] ;  /* 0x0000bb0035357a20 */ /* 0x000fe20000410000 */
[----:B------:R-:W2:Y:S01]  /*5470*/  MUFU.TANH R162, R52 ;  /* 0x0000003400a27308 */ /* 0x000ea20000002400 */
[----:B------:R-:W-:Y:S01]  /*5480*/  FMUL.FTZ R54, R54, c[0x0][0x2ec] ;  /* 0x0000bb0036367a20 */ /* 0x000fe20000410000 */
[----:B---3--:R-:W-:Y:S01]  /*5490*/  MOV R6, R228 ;  /* 0x000000e400067202 */ /* 0x008fe20000000f00 */
[----:B------:R-:W-:Y:S04]  /*54a0*/  FMUL.FTZ R55, R55, c[0x0][0x2ec] ;  /* 0x0000bb0037377a20 */ /* 0x000fe80000410000 */
[----:B------:R-:W-:Y:S02]  /*54b0*/  FMUL.FTZ R56, R56, c[0x0][0x2ec] ;  /* 0x0000bb0038387a20 */ /* 0x000fe40000410000 */
[----:B------:R-:W-:Y:S01]  /*54c0*/  FMUL.FTZ R57, R57, c[0x0][0x2ec] ;  /* 0x0000bb0039397a20 */ /* 0x000fe20000410000 */
[----:B------:R-:W3:Y:S01]  /*54d0*/  MUFU.TANH R160, R53 ;  /* 0x0000003500a07308 */ /* 0x000ee20000002400 */
        /* <DEDUP_REMOVED lines=11> */
[----:B------:R-:W-:Y:S02]  /*5590*/  FMUL.FTZ R64, R64, c[0x0][0x2ec] ;  /* 0x0000bb0040407a20 */ /* 0x000fe40000410000 */
[----:B------:R-:W-:Y:S02]  /*55a0*/  FMUL.FTZ R65, R65, c[0x0][0x2ec] ;  /* 0x0000bb0041417a20 */ /* 0x000fe40000410000 */
[----:B------:R-:W-:Y:S01]  /*55b0*/  FMUL.FTZ R66, R66, c[0x0][0x2ec] ;  /* 0x0000bb0042427a20 */ /* 0x000fe20000410000 */
[----:B------:R1:W-:Y:S01]  /*55c0*/  MUFU.EX2 R195, R4 ;  /* 0x0000000400c37308 */ /* 0x0003e20000000800 */
[----:B------:R-:W-:Y:S02]  /*55d0*/  FMUL.FTZ R67, R67, c[0x0][0x2ec] ;  /* 0x0000bb0043437a20 */ /* 0x000fe40000410000 */
[----:B------:R-:W-:Y:S07]  /*55e0*/  FMUL.FTZ R63, R63, c[0x0][0x2ec] ;  /* 0x0000bb003f3f7a20 */ /* 0x000fee0000410000 */
[----:B------:R-:W2:Y:S10]  /*55f0*/  MUFU.TANH R174, R54 ;  /* 0x0000003600ae7308 */ /* 0x000eb40000002400 */
        /* <DEDUP_REMOVED lines=9> */
[----:B------:R-:W-:Y:S02]  /*5690*/  MOV R16, R199 ;  /* 0x000000c700107202 */ /* 0x000fe40000000f00 */
[----:B------:R1:W-:Y:S10]  /*56a0*/  MUFU.EX2 R237, R5 ;  /* 0x0000000500ed7308 */ /* 0x0003f40000000800 */
[----:B------:R-:W-:Y:S10]  /*56b0*/  MUFU.TANH R185, R61 ;  /* 0x0000003d00b97308 */ /* 0x000ff40000002400 */
[----:B------:R-:W-:Y:S01]  /*56c0*/  MUFU.TANH R201, R62 ;  /* 0x0000003e00c97308 */ /* 0x000fe20000002400 */
[--C-:B-1----:R-:W-:Y:S01]  /*56d0*/  FFMA.FTZ R5, R4, c[0x0][0x23c], -R9.reuse ;  /* 0x00008f0004057a23 */ /* 0x102fe20000010809 */
        /* <DEDUP_REMOVED lines=8> */
[----:B------:R-:W-:Y:S06]  /*5760*/  @!P0 FSEL R4, R235, -INF , !P1 ;  /* 0xff800000eb048808 */ /* 0x000fec0004800000 */
[----:B------:R1:W-:Y:S01]  /*5770*/  MUFU.EX2 R3, R5 ;  /* 0x0000000500037308 */ /* 0x0003e20000000800 */
[--C-:B------:R-:W-:Y:S09]  /*5780*/  FFMA.FTZ R4, R4, c[0x0][0x23c], -R8.reuse ;  /* 0x00008f0004047a23 */ /* 0x100ff20000010808 */
[----:B------:R2:W-:Y:S10]  /*5790*/  MUFU.EX2 R2, R4 ;  /* 0x0000000400027308 */ /* 0x0005f40000000800 */
[----:B------:R-:W3:Y:S01]  /*57a0*/  MUFU.TANH R189, R56 ;  /* 0x0000003800bd7308 */ /* 0x000ee20000002400 */
[C---:B-1----:R-:W-:Y:S04]  /*57b0*/  @!P0 IADD3 R5, R0.reuse, 0x28, RZ ;  /* 0x0000002800058810 */ /* 0x042fe80007ffe0ff */
[-C--:B------:R-:W-:Y:S05]  /*57c0*/  @!P0 ISETP.GE.AND P1, PT, R5, R11.reuse, PT ;  /* 0x0000000b0500820c */ /* 0x080fea0003f26270 */
[----:B------:R-:W1:Y:S01]  /*57d0*/  MUFU.TANH R187, R57 ;  /* 0x0000003900bb7308 */ /* 0x000e620000002400 */
[----:B------:R-:W-:Y:S02]  /*57e0*/  @!P0 FSEL R16, R199, -INF , !P1 ;  /* 0xff800000c7108808 */ /* 0x000fe40004800000 */
[----:B--2---:R-:W-:Y:S03]  /*57f0*/  @!P0 IADD3 R4, R0, 0x29, RZ ;  /* 0x0000002900048810 */ /* 0x004fe60007ffe0ff */
[--C-:B------:R-:W-:Y:S01]  /*5800*/  FFMA.FTZ R17, R16, c[0x0][0x23c], -R9.reuse ;  /* 0x00008f0010117a23 */ /* 0x100fe20000010809 */
[----:B------:R-:W-:Y:S02]  /*5810*/  @!P0 ISETP.GE.AND P1, PT, R4, R11, PT ;  /* 0x0000000b0400820c */ /* 0x000fe40003f26270 */
[----:B------:R-:W-:Y:S01]  /*5820*/  MOV R16, R198 ;  /* 0x000000c600107202 */ /* 0x000fe20000000f00 */
[----:B------:R-:W2:Y:S01]  /*5830*/  MUFU.TANH R213, R58 ;  /* 0x0000003a00d57308 */ /* 0x000ea20000002400 */
[----:B------:R-:W-:Y:S02]  /*5840*/  @!P0 FSEL R16, R198, -INF , !P1 ;  /* 0xff800000c6108808 */ /* 0x000fe40004800000 */
[-C--:B------:R-:W-:Y:S03]  /*5850*/  @!P0 ISETP.GE.AND P1, PT, R5, R10.reuse, PT ;  /* 0x0000000a0500820c */ /* 0x080fe60003f26270 */
[----:B------:R-:W-:Y:S01]  /*5860*/  FFMA.FTZ R7, R16, c[0x0][0x23c], -R9 ;  /* 0x00008f0010077a23 */ /* 0x000fe20000010809 */
[----:B------:R-:W-:Y:S02]  /*5870*/  @!P0 FSEL R6, R228, -INF , !P1 ;  /* 0xff800000e4068808 */ /* 0x000fe40004800000 */
[----:B------:R-:W-:Y:S01]  /*5880*/  @!P0 ISETP.GE.AND P1, PT, R4, R10, PT ;  /* 0x0000000a0400820c */ /* 0x000fe20003f26270 */
[----:B------:R1:W-:Y:S10]  /*5890*/  MUFU.EX2 R220, R7 ;  /* 0x0000000700dc7308 */ /* 0x0003f40000000800 */
[----:B------:R-:W-:Y:S10]  /*58a0*/  MUFU.TANH R165, R66 ;  /* 0x0000004200a57308 */ /* 0x000ff40000002400 */
[----:B------:R-:W-:Y:S01]  /*58b0*/  MUFU.TANH R164, R67 ;  /* 0x0000004300a47308 */ /* 0x000fe20000002400 */
[--C-:B-1----:R-:W-:Y:S01]  /*58c0*/  FFMA.FTZ R7, R6, c[0x0][0x23c], -R8.reuse ;  /* 0x00008f0006077a23 */ /* 0x102fe20000010808 */
[----:B----4-:R-:W-:Y:S02]  /*58d0*/  MOV R6, R227 ;  /* 0x000000e300067202 */ /* 0x010fe40000000f00 */
[----:B------:R-:W-:Y:S02]  /*58e0*/  @!P0 FSEL R6, R227, -INF , !P1 ;  /* 0xff800000e3068808 */ /* 0x000fe40004800000 */
[-C--:B------:R-:W-:Y:S04]  /*58f0*/  @!P0 ISETP.GE.AND P1, PT, R5, R15.reuse, PT ;  /* 0x0000000f0500820c */ /* 0x080fe80003f26270 */
[----:B------:R-:W-:Y:S01]  /*5900*/  MUFU.TANH R200, R63 ;  /* 0x0000003f00c87308 */ /* 0x000fe20000002400 */
[----:B------:R-:W-:Y:S09]  /*5910*/  FFMA.FTZ R6, R6, c[0x0][0x23c], -R8 ;  /* 0x00008f0006067a23 */ /* 0x000ff20000010808 */
[----:B------:R1:W-:Y:S10]  /*5920*/  MUFU.EX2 R250, R6 ;  /* 0x0000000600fa7308 */ /* 0x0003f40000000800 */
[----:B------:R4:W-:Y:S10]  /*5930*/  MUFU.EX2 R252, R7 ;  /* 0x0000000700fc7308 */ /* 0x0009f40000000800 */
[----:B------:R-:W2:Y:S01]  /*5940*/  MUFU.TANH R212, R59 ;  /* 0x0000003b00d47308 */ /* 0x000ea20000002400 */
[----:B-1----:R-:W-:Y:S02]  /*5950*/  MOV R6, R168 ;  /* 0x000000a800067202 */ /* 0x002fe40000000f00 */
[----:B------:R-:W-:Y:S02]  /*5960*/  @!P0 FSEL R6, R168, -INF , !P1 ;  /* 0xff800000a8068808 */ /* 0x000fe40004800000 */
[----:B------:R-:W-:Y:S05]  /*5970*/  @!P0 ISETP.GE.AND P1, PT, R4, R15, PT ;  /* 0x0000000f0400820c */ /* 0x000fea0003f26270 */
[----:B------:R-:W-:Y:S01]  /*5980*/  MUFU.EX2 R223, R17 ;  /* 0x0000001100df7308 */ /* 0x000fe20000000800 */
[--C-:B----4-:R-:W-:Y:S01]  /*5990*/  FFMA.FTZ R7, R6, c[0x0][0x23c], -R13.reuse ;  /* 0x00008f0006077a23 */ /* 0x110fe2000001080d */
[----:B------:R-:W-:Y:S02]  /*59a0*/  MOV R6, R167 ;  /* 0x000000a700067202 */ /* 0x000fe40000000f00 */
[----:B------:R-:W-:Y:S02]  /*59b0*/  @!P0 FSEL R6, R167, -INF , !P1 ;  /* 0xff800000a7068808 */ /* 0x000fe40004800000 */
[----:B------:R-:W-:Y:S04]  /*59c0*/  @!P0 ISETP.GE.AND P1, PT, R5, R14, PT ;  /* 0x0000000e0500820c */ /* 0x000fe80003f26270 */
[----:B------:R1:W-:Y:S01]  /*59d0*/  MUFU.EX2 R166, R7 ;  /* 0x0000000700a67308 */ /* 0x0003e20000000800 */
[----:B------:R-:W-:Y:S01]  /*59e0*/  MOV R5, R178 ;  /* 0x000000b200057202 */ /* 0x000fe20000000f00 */
[--C-:B------:R-:W-:Y:S01]  /*59f0*/  FFMA.FTZ R6, R6, c[0x0][0x23c], -R13.reuse ;  /* 0x00008f0006067a23 */ /* 0x100fe2000001080d */
[----:B------:R-:W-:Y:S02]  /*5a00*/  @!P0 FSEL R5, R178, -INF , !P1 ;  /* 0xff800000b2058808 */ /* 0x000fe40004800000 */
[----:B------:R-:W-:Y:S02]  /*5a10*/  @!P0 ISETP.GE.AND P1, PT, R4, R14, PT ;  /* 0x0000000e0400820c */ /* 0x000fe40003f26270 */
[----:B------:R-:W-:Y:S02]  /*5a20*/  MOV R4, R176 ;  /* 0x000000b000047202 */ /* 0x000fe40000000f00 */
[----:B------:R-:W-:Y:S01]  /*5a30*/  @!P0 FSEL R4, R176, -INF , !P1 ;  /* 0xff800000b0048808 */ /* 0x000fe20004800000 */
[----:B------:R4:W2:Y:S04]  /*5a40*/  MUFU.EX2 R163, R6 ;  /* 0x0000000600a37308 */ /* 0x0008a80000000800 */
[--C-:B-1----:R-:W-:Y:S01]  /*5a50*/  FFMA.FTZ R7, R4, c[0x0][0x23c], -R12.reuse ;  /* 0x00008f0004077a23 */ /* 0x102fe2000001080c */
[C---:B------:R-:W-:Y:S05]  /*5a60*/  @!P0 IADD3 R4, R0.reuse, 0x31, RZ ;  /* 0x0000003100048810 */ /* 0x040fea0007ffe0ff */
[----:B------:R-:W-:Y:S01]  /*5a70*/  MUFU.EX2 R182, R7 ;  /* 0x0000000700b67308 */ /* 0x000fe20000000800 */
[--C-:B----4-:R-:W-:Y:S01]  /*5a80*/  FFMA.FTZ R6, R5, c[0x0][0x23c], -R12.reuse ;  /* 0x00008f0005067a23 */ /* 0x110fe2000001080c */
[----:B------:R-:W-:Y:S08]  /*5a90*/  @!P0 IADD3 R5, R0, 0x30, RZ ;  /* 0x0000003000058810 */ /* 0x000ff00007ffe0ff */
[----:B------:R1:W2:Y:S01]  /*5aa0*/  MUFU.EX2 R183, R6 ;  /* 0x0000000600b77308 */ /* 0x0002a20000000800 */
[CC--:B------:R-:W-:Y:S02]  /*5ab0*/  @!P0 ISETP.GE.AND P1, PT, R5.reuse, R15.reuse, PT ;  /* 0x0000000f0500820c */ /* 0x0c0fe40003f26270 */
[----:B-1----:R-:W-:Y:S02]  /*5ac0*/  MOV R6, R162 ;  /* 0x000000a200067202 */ /* 0x002fe40000000f00 */
[----:B------:R-:W-:Y:S02]  /*5ad0*/  @!P0 FSEL R6, R162, -INF , !P1 ;  /* 0xff800000a2068808 */ /* 0x000fe40004800000 */
[----:B------:R-:W-:Y:S03]  /*5ae0*/  @!P0 ISETP.GE.AND P1, PT, R4, R15, PT ;  /* 0x0000000f0400820c */ /* 0x000fe60003f26270 */
[--C-:B------:R-:W-:Y:S01]  /*5af0*/  FFMA.FTZ R7, R6, c[0x0][0x23c], -R13.reuse ;  /* 0x00008f0006077a23 */ /* 0x100fe2000001080d */
[----:B---3--:R-:W-:Y:S02]  /*5b00*/  MOV R6, R160 ;  /* 0x000000a000067202 */ /* 0x008fe40000000f00 */
        /* <DEDUP_REMOVED lines=14> */
[----:B------:R-:W-:Y:S02]  /*5bf0*/  MOV R6, R189 ;  /* 0x000000bd00067202 */ /* 0x000fe40000000f00 */
[----:B------:R-:W-:Y:S05]  /*5c00*/  @!P0 FSEL R6, R189, -INF , !P1 ;  /* 0xff800000bd068808 */ /* 0x000fea0004800000 */
[----:B------:R1:W3:Y:S01]  /*5c10*/  MUFU.EX2 R180, R7 ;  /* 0x0000000700b47308 */ /* 0x0002e20000000800 */
[----:B------:R-:W-:Y:S01]  /*5c20*/  @!P0 ISETP.GE.AND P1, PT, R4, R11, PT ;  /* 0x0000000b0400820c */ /* 0x000fe20003f26270 */
[--C-:B-1----:R-:W-:Y:S01]  /*5c30*/  FFMA.FTZ R7, R6, c[0x0][0x23c], -R9.reuse ;  /* 0x00008f0006077a23 */ /* 0x102fe20000010809 */
[----:B------:R-:W-:Y:S02]  /*5c40*/  MOV R6, R187 ;  /* 0x000000bb00067202 */ /* 0x000fe40000000f00 */
[----:B------:R-:W-:Y:S05]  /*5c50*/  @!P0 FSEL R6, R187, -INF , !P1 ;  /* 0xff800000bb068808 */ /* 0x000fea0004800000 */
[----:B------:R1:W-:Y:S01]  /*5c60*/  MUFU.EX2 R217, R7 ;  /* 0x0000000700d97308 */ /* 0x0003e20000000800 */
[-C--:B------:R-:W-:Y:S02]  /*5c70*/  @!P0 ISETP.GE.AND P1, PT, R5, R10.reuse, PT ;  /* 0x0000000a0500820c */ /* 0x080fe40003f26270 */
[----:B--2---:R-:W-:Y:S01]  /*5c80*/  MOV R5, R213 ;  /* 0x000000d500057202 */ /* 0x004fe20000000f00 */
[--C-:B------:R-:W-:Y:S01]  /*5c90*/  FFMA.FTZ R6, R6, c[0x0][0x23c], -R9.reuse ;  /* 0x00008f0006067a23 */ /* 0x100fe20000010809 */
[----:B------:R-:W-:Y:S02]  /*5ca0*/  @!P0 FSEL R5, R213, -INF , !P1 ;  /* 0xff800000d5058808 */ /* 0x000fe40004800000 */
[----:B------:R-:W-:Y:S02]  /*5cb0*/  @!P0 ISETP.GE.AND P1, PT, R4, R10, PT ;  /* 0x0000000a0400820c */ /* 0x000fe40003f26270 */
[C---:B------:R-:W-:Y:S01]  /*5cc0*/  @!P0 IADD3 R4, R0.reuse, 0x38, RZ ;  /* 0x0000003800048810 */ /* 0x040fe20007ffe0ff */
[----:B------:R2:W-:Y:S01]  /*5cd0*/  MUFU.EX2 R211, R6 ;  /* 0x0000000600d37308 */ /* 0x0005e20000000800 */
[----:B------:R-:W-:Y:S02]  /*5ce0*/  @!P0 IADD3 R0, R0, 0x39, RZ ;  /* 0x0000003900008810 */ /* 0x000fe40007ffe0ff */
[CC--:B------:R-:W-:Y:S02]  /*5cf0*/  @!P0 ISETP.GE.AND P6, PT, R4.reuse, R15.reuse, PT ;  /* 0x0000000f0400820c */ /* 0x0c0fe40003fc6270 */
[-C--:B------:R-:W-:Y:S02]  /*5d00*/  @!P0 ISETP.GE.AND P4, PT, R4, R14.reuse, PT ;  /* 0x0000000e0400820c */ /* 0x080fe40003f86270 */
[C---:B------:R-:W-:Y:S02]  /*5d10*/  @!P0 ISETP.GE.AND P5, PT, R0.reuse, R15, PT ;  /* 0x0000000f0000820c */ /* 0x040fe40003fa6270 */
[C---:B------:R-:W-:Y:S02]  /*5d20*/  @!P0 ISETP.GE.AND P3, PT, R0.reuse, R14, PT ;  /* 0x0000000e0000820c */ /* 0x040fe40003f66270 */
[----:B------:R-:W-:Y:S02]  /*5d30*/  @!P0 ISETP.GE.AND P2, PT, R0, R10, PT ;  /* 0x0000000a0000820c */ /* 0x000fe40003f46270 */
[----:B-1----:R-:W-:Y:S02]  /*5d40*/  MOV R7, R115 ;  /* 0x0000007300077202 */ /* 0x002fe40000000f00 */
[----:B------:R-:W-:Y:S01]  /*5d50*/  @!P0 FSEL R7, R115, -INF , !P5 ;  /* 0xff80000073078808 */ /* 0x000fe20006800000 */
[--C-:B--2---:R-:W-:Y:S01]  /*5d60*/  FFMA.FTZ R6, R5, c[0x0][0x23c], -R8.reuse ;  /* 0x00008f0005067a23 */ /* 0x104fe20000010808 */
[----:B------:R-:W-:Y:S02]  /*5d70*/  MOV R5, R212 ;  /* 0x000000d400057202 */ /* 0x000fe40000000f00 */
[----:B------:R-:W-:Y:S01]  /*5d80*/  @!P0 FSEL R5, R212, -INF , !P1 ;  /* 0xff800000d4058808 */ /* 0x000fe20004800000 */
[----:B------:R1:W-:Y:S01]  /*5d90*/  MUFU.EX2 R246, R6 ;  /* 0x0000000600f67308 */ /* 0x0003e20000000800 */
[-C--:B------:R-:W-:Y:S03]  /*5da0*/  @!P0 ISETP.GE.AND P1, PT, R4, R11.reuse, PT ;  /* 0x0000000b0400820c */ /* 0x080fe60003f26270 */
[--C-:B------:R-:W-:Y:S06]  /*5db0*/  FFMA.FTZ R5, R5, c[0x0][0x23c], -R8.reuse ;  /* 0x00008f0005057a23 */ /* 0x100fec0000010808 */
[----:B------:R2:W-:Y:S01]  /*5dc0*/  MUFU.EX2 R244, R5 ;  /* 0x0000000500f47308 */ /* 0x0005e20000000800 */
[----:B-1----:R-:W-:Y:S02]  /*5dd0*/  MOV R6, R186 ;  /* 0x000000ba00067202 */ /* 0x002fe40000000f00 */
[----:B------:R-:W-:Y:S02]  /*5de0*/  @!P0 FSEL R6, R186, -INF , !P1 ;  /* 0xff800000ba068808 */ /* 0x000fe40004800000 */
[----:B------:R-:W-:Y:S02]  /*5df0*/  @!P0 ISETP.GE.AND P1, PT, R0, R11, PT ;  /* 0x0000000b0000820c */ /* 0x000fe40003f26270 */
[----:B------:R-:W-:Y:S01]  /*5e00*/  F2FP.PACK_AB R0, R89, R90 ;  /* 0x0000005a5900723e */ /* 0x000fe200000000ff */
[--C-:B------:R-:W-:Y:S01]  /*5e10*/  FFMA.FTZ R6, R6, c[0x0][0x23c], -R9.reuse ;  /* 0x00008f0006067a23 */ /* 0x100fe20000010809 */
[----:B--2---:R-:W-:Y:S03]  /*5e20*/  MOV R5, R185 ;  /* 0x000000b900057202 */ /* 0x004fe60000000f00 */
[----:B------:R1:W-:Y:S01]  /*5e30*/  STS [R153+0x12400], R0 ;  /* 0x0124000099007388 */ /* 0x0003e20000000800 */
[----:B------:R-:W-:Y:S01]  /*5e40*/  @!P0 FSEL R5, R185, -INF , !P1 ;  /* 0xff800000b9058808 */ /* 0x000fe20004800000 */
[----:B------:R2:W-:Y:S01]  /*5e50*/  MUFU.EX2 R204, R6 ;  /* 0x0000000600cc7308 */ /* 0x0005e20000000800 */
[----:B------:R-:W-:Y:S02]  /*5e60*/  @!P0 ISETP.GE.AND P1, PT, R4, R10, PT ;  /* 0x0000000a0400820c */ /* 0x000fe40003f26270 */
[----:B------:R-:W-:Y:S01]  /*5e70*/  F2FP.PACK_AB R4, R233, R238 ;  /* 0x000000eee904723e */ /* 0x000fe200000000ff */
[----:B------:R-:W-:Y:S01]  /*5e80*/  FFMA.FTZ R9, R5, c[0x0][0x23c], -R9 ;  /* 0x00008f0005097a23 */ /* 0x000fe20000010809 */
[----:B------:R-:W-:Y:S02]  /*5e90*/  MOV R5, R201 ;  /* 0x000000c900057202 */ /* 0x000fe40000000f00 */
[----:B------:R-:W-:Y:S01]  /*5ea0*/  @!P0 FSEL R5, R201, -INF , !P1 ;  /* 0xff800000c9058808 */ /* 0x000fe20004800000 */
[----:B------:R3:W-:Y:S01]  /*5eb0*/  STS [R153+0x12000], R4 ;  /* 0x0120000499007388 */ /* 0x0007e20000000800 */
[----:B------:R-:W-:Y:S01]  /*5ec0*/  IADD3 R132, P1, R21, UR13, RZ ;  /* 0x0000000d15847c10 */ /* 0x000fe2000ff3e0ff */
[----:B------:R-:W-:Y:S02]  /*5ed0*/  MUFU.EX2 R202, R9 ;  /* 0x0000000900ca7308 */ /* 0x000fe40000000800 */
[----:B------:R-:W-:Y:S01]  /*5ee0*/  FFMA.FTZ R5, R5, c[0x0][0x23c], -R8 ;  /* 0x00008f0005057a23 */ /* 0x000fe20000010808 */
[----:B------:R-:W-:Y:S02]  /*5ef0*/  IADD3.X R133, R20, UR12, RZ, P1, !PT ;  /* 0x0000000c14857c10 */ /* 0x000fe40008ffe4ff */
[----:B------:R-:W-:Y:S03]  /*5f00*/  PLOP3.LUT P1, PT, PT, PT, UP3, 0x80, 0x0 ;  /* 0x000000000000781c */ /* 0x000fe60003f2f038 */
[----:B------:R-:W4:Y:S02]  /*5f10*/  LDG.E R114, [R132.64] ;  /* 0x0000002284727981 */ /* 0x000f24000c1e1900 */
[----:B------:R3:W-:Y:S02]  /*5f20*/  MUFU.EX2 R239, R5 ;  /* 0x0000000500ef7308 */ /* 0x0007e40000000800 */
[----:B------:R4:W4:Y:S01]  /*5f30*/  LDG.E R113, [R132.64+0x20] ;  /* 0x0000202284717981 */ /* 0x000922000c1e1900 */
[----:B-1----:R-:W-:Y:S02]  /*5f40*/  F2FP.PACK_AB R0, R240, R241 ;  /* 0x000000f1f000723e */ /* 0x002fe400000000ff */
[----:B--2---:R-:W-:Y:S01]  /*5f50*/  MOV R6, R131 ;  /* 0x0000008300067202 */ /* 0x004fe20000000f00 */
[----:B------:R1:W2:Y:S01]  /*5f60*/  LDG.E R112, [R132.64+0x100] ;  /* 0x0001002284707981 */ /* 0x0002a2000c1e1900 */
[----:B------:R-:W-:Y:S03]  /*5f70*/  @!P0 FSEL R6, R131, -INF , !P6 ;  /* 0xff80000083068808 */ /* 0x000fe60007000000 */
[----:B------:R1:W-:Y:S02]  /*5f80*/  STS [R151+0x12400], R0 ;  /* 0x0124000097007388 */ /* 0x0003e40000000800 */
[--C-:B------:R-:W-:Y:S01]  /*5f90*/  FFMA.FTZ R6, R6, c[0x0][0x23c], -R13.reuse ;  /* 0x00008f0006067a23 */ /* 0x100fe2000001080d */
[----:B---3--:R-:W-:Y:S01]  /*5fa0*/  F2FP.PACK_AB R4, R203, R205 ;  /* 0x000000cdcb04723e */ /* 0x008fe200000000ff */
[----:B------:R-:W-:Y:S01]  /*5fb0*/  FFMA.FTZ R13, R7, c[0x0][0x23c], -R13 ;  /* 0x00008f00070d7a23 */ /* 0x000fe2000001080d */
[----:B------:R-:W-:Y:S01]  /*5fc0*/  F2FP.PACK_AB R7, R230, R231 ;  /* 0x000000e7e607723e */ /* 0x000fe200000000ff */
[----:B------:R3:W-:Y:S02]  /*5fd0*/  MUFU.EX2 R155, R6 ;  /* 0x00000006009b7308 */ /* 0x0007e40000000800 */
[----:B------:R3:W-:Y:S01]  /*5fe0*/  STS [R151+0x12000], R4 ;  /* 0x0120000497007388 */ /* 0x0007e20000000800 */
[----:B------:R-:W-:Y:S07]  /*5ff0*/  F2FP.PACK_AB R5, R87, R88 ;  /* 0x000000585705723e */ /* 0x000fee00000000ff */
[----:B------:R-:W3:Y:S01]  /*6000*/  MUFU.EX2 R154, R13 ;  /* 0x0000000d009a7308 */ /* 0x000ee20000000800 */
[----:B------:R3:W-:Y:S01]  /*6010*/  STS [R153+0x14000], R5 ;  /* 0x0140000599007388 */ /* 0x0007e20000000800 */
[----:B-1----:R-:W-:Y:S02]  /*6020*/  F2FP.PACK_AB R0, R85, R86 ;  /* 0x000000565500723e */ /* 0x002fe400000000ff */
[----:B---3--:R-:W-:Y:S02]  /*6030*/  F2FP.PACK_AB R6, R83, R84 ;  /* 0x000000545306723e */ /* 0x008fe400000000ff */
[----:B------:R-:W-:Y:S05]  /*6040*/  F2FP.PACK_AB R4, R80, R81 ;  /* 0x000000515004723e */ /* 0x000fea00000000ff */
[----:B------:R1:W-:Y:S04]  /*6050*/  STS [R153+0x14400], R4 ;  /* 0x0144000499007388 */ /* 0x0003e80000000800 */
[----:B------:R3:W-:Y:S01]  /*6060*/  STS [R151+0x14000], R0 ;  /* 0x0140000097007388 */ /* 0x0007e20000000800 */
[----:B------:R-:W-:Y:S02]  /*6070*/  MOV R5, R165 ;  /* 0x000000a500057202 */ /* 0x000fe40000000f00 */
[----:B------:R-:W-:Y:S05]  /*6080*/  @!P0 FSEL R5, R165, -INF , !P4 ;  /* 0xff800000a5058808 */ /* 0x000fea0006000000 */
[--C-:B------:R-:W-:Y:S01]  /*6090*/  FFMA.FTZ R9, R5, c[0x0][0x23c], -R12.reuse ;  /* 0x00008f0005097a23 */ /* 0x100fe2000001080c */
[----:B------:R-:W-:Y:S02]  /*60a0*/  MOV R5, R164 ;  /* 0x000000a400057202 */ /* 0x000fe40000000f00 */
[----:B------:R-:W-:Y:S01]  /*60b0*/  @!P0 FSEL R5, R164, -INF , !P3 ;  /* 0xff800000a4058808 */ /* 0x000fe20005800000 */
[----:B------:R-:W-:Y:S04]  /*60c0*/  MUFU.EX2 R172, R9 ;  /* 0x0000000900ac7308 */ /* 0x000fe80000000800 */
[----:B------:R-:W-:Y:S01]  /*60d0*/  FFMA.FTZ R12, R5, c[0x0][0x23c], -R12 ;  /* 0x00008f00050c7a23 */ /* 0x000fe2000001080c */
[----:B------:R-:W-:Y:S02]  /*60e0*/  F2FP.PACK_AB R5, R251, R82 ;  /* 0x00000052fb05723e */ /* 0x000fe400000000ff */
[----:B-1----:R-:W-:Y:S03]  /*60f0*/  F2FP.PACK_AB R4, R78, R79 ;  /* 0x0000004f4e04723e */ /* 0x002fe600000000ff */
[----:B------:R-:W1:Y:S01]  /*6100*/  MUFU.EX2 R170, R12 ;  /* 0x0000000c00aa7308 */ /* 0x000e620000000800 */
[----:B---3--:R-:W-:Y:S01]  /*6110*/  F2FP.PACK_AB R0, R193, R194 ;  /* 0x000000c2c100723e */ /* 0x008fe200000000ff */
[----:B------:R3:W-:Y:S04]  /*6120*/  STS [R151+0x14400], R4 ;  /* 0x0144000497007388 */ /* 0x0007e80000000800 */
[----:B------:R1:W-:Y:S04]  /*6130*/  STS [R152+0x12000], R0 ;  /* 0x0120000098007388 */ /* 0x0003e80000000800 */
[----:B------:R1:W-:Y:S01]  /*6140*/  STS [R152+0x12400], R7 ;  /* 0x0124000798007388 */ /* 0x0003e20000000800 */
[----:B---3--:R-:W-:Y:S02]  /*6150*/  F2FP.PACK_AB R4, R179, R184 ;  /* 0x000000b8b304723e */ /* 0x008fe400000000ff */
[----:B-1----:R-:W-:Y:S03]  /*6160*/  F2FP.PACK_AB R0, R206, R207 ;  /* 0x000000cfce00723e */ /* 0x002fe600000000ff */
[----:B------:R1:W-:Y:S01]  /*6170*/  STS [R150+0x12000], R4 ;  /* 0x0120000496007388 */ /* 0x0003e20000000800 */
[----:B------:R-:W-:Y:S03]  /*6180*/  MOV R7, R200 ;  /* 0x000000c800077202 */ /* 0x000fe60000000f00 */
[----:B------:R3:W-:Y:S01]  /*6190*/  STS [R150+0x12400], R0 ;  /* 0x0124000096007388 */ /* 0x0007e20000000800 */
[----:B------:R-:W-:Y:S03]  /*61a0*/  @!P0 FSEL R7, R200, -INF , !P2 ;  /* 0xff800000c8078808 */ /* 0x000fe60005000000 */
[----:B------:R3:W-:Y:S02]  /*61b0*/  STS [R152+0x14000], R6 ;  /* 0x0140000698007388 */ /* 0x0007e40000000800 */
[----:B------:R-:W-:Y:S01]  /*61c0*/  FFMA.FTZ R8, R7, c[0x0][0x23c], -R8 ;  /* 0x00008f0007087a23 */ /* 0x000fe20000010808 */
[----:B------:R-:W-:Y:S03]  /*61d0*/  F2FP.PACK_AB R7, R195, R197 ;  /* 0x000000c5c307723e */ /* 0x000fe600000000ff */
[----:B------:R-:W3:Y:S01]  /*61e0*/  MUFU.EX2 R226, R8 ;  /* 0x0000000800e27308 */ /* 0x000ee20000000800 */
[----:B-1----:R-:W-:Y:S02]  /*61f0*/  F2FP.PACK_AB R4, R70, R71 ;  /* 0x000000474604723e */ /* 0x002fe400000000ff */
[----:B---3--:R-:W-:Y:S02]  /*6200*/  F2FP.PACK_AB R0, R138, R177 ;  /* 0x000000b18a00723e */ /* 0x008fe400000000ff */
[----:B------:R-:W-:Y:S05]  /*6210*/  F2FP.PACK_AB R6, R72, R73 ;  /* 0x000000494806723e */ /* 0x000fea00000000ff */
[----:B------:R1:W-:Y:S04]  /*6220*/  STS [R152+0x14400], R6 ;  /* 0x0144000698007388 */ /* 0x0003e80000000800 */
[----:B------:R3:W-:Y:S04]  /*6230*/  STS [R150+0x14000], R5 ;  /* 0x0140000596007388 */ /* 0x0007e80000000800 */
[----:B------:R3:W-:Y:S04]  /*6240*/  STS [R150+0x14400], R4 ;  /* 0x0144000496007388 */ /* 0x0007e80000000800 */
[----:B------:R3:W-:Y:S04]  /*6250*/  STS [R146+0x12000], R0 ;  /* 0x0120000092007388 */ /* 0x0007e80000000800 */
[----:B------:R3:W-:Y:S01]  /*6260*/  STS [R146+0x12400], R7 ;  /* 0x0124000792007388 */ /* 0x0007e20000000800 */
[----:B-1----:R-:W-:Y:S02]  /*6270*/  F2FP.PACK_AB R6, R229, R237 ;  /* 0x000000ede506723e */ /* 0x002fe400000000ff */
[----:B---3--:R-:W-:Y:S02]  /*6280*/  F2FP.PACK_AB R5, R2, R3 ;  /* 0x000000030205723e */ /* 0x008fe400000000ff */
[----:B------:R-:W-:Y:S02]  /*6290*/  F2FP.PACK_AB R4, R163, R166 ;  /* 0x000000a6a304723e */ /* 0x000fe400000000ff */
[----:B------:R-:W-:Y:S03]  /*62a0*/  F2FP.PACK_AB R0, R182, R183 ;  /* 0x000000b7b600723e */ /* 0x000fe600000000ff */
[----:B------:R1:W-:Y:S01]  /*62b0*/  STS [R147+0x12000], R4 ;  /* 0x0120000493007388 */ /* 0x0003e20000000800 */
[----:B------:R-:W-:Y:S03]  /*62c0*/  F2FP.PACK_AB R7, R220, R223 ;  /* 0x000000dfdc07723e */ /* 0x000fe600000000ff */
        /* <DEDUP_REMOVED lines=12> */
[----:B------:R3:W-:Y:S01]  /*6390*/  STS [R148+0x12000], R0 ;  /* 0x0120000094007388 */ /* 0x0007e20000000800 */
[----:B-1----:R-:W-:Y:S02]  /*63a0*/  F2FP.PACK_AB R6, R244, R246 ;  /* 0x000000f6f406723e */ /* 0x002fe400000000ff */
[----:B---3--:R-:W-:Y:S02]  /*63b0*/  F2FP.PACK_AB R5, R170, R172 ;  /* 0x000000acaa05723e */ /* 0x008fe400000000ff */
[----:B------:R-:W-:Y:S03]  /*63c0*/  F2FP.PACK_AB R4, R202, R204 ;  /* 0x000000ccca04723e */ /* 0x000fe600000000ff */
[----:B------:R-:W-:Y:S01]  /*63d0*/  STS [R148+0x12400], R5 ;  /* 0x0124000594007388 */ /* 0x000fe20000000800 */
[----:B------:R-:W-:Y:S03]  /*63e0*/  F2FP.PACK_AB R0, R226, R239 ;  /* 0x000000efe200723e */ /* 0x000fe600000000ff */
[----:B------:R-:W-:Y:S04]  /*63f0*/  STS [R149+0x14000], R7 ;  /* 0x0140000795007388 */ /* 0x000fe80000000800 */
[----:B------:R-:W-:Y:S04]  /*6400*/  STS [R149+0x14400], R6 ;  /* 0x0144000695007388 */ /* 0x000fe80000000800 */
[----:B------:R-:W-:Y:S04]  /*6410*/  STS [R148+0x14400], R0 ;  /* 0x0144000094007388 */ /* 0x000fe80000000800 */
[----:B------:R-:W-:Y:S04]  /*6420*/  STS [R148+0x14000], R4 ;  /* 0x0140000494007388 */ /* 0x000fe80000000800 */
[----:B------:R-:W-:Y:S08]  /*6430*/  LDSM.16.M88.4 R64, [R122+0x4000] ;  /* 0x004000007a40783b */ /* 0x000ff00000000200 */
[----:B------:R-:W1:Y:S08]  /*6440*/  LDSM.16.M88.4 R16, [R117+0x8000] ;  /* 0x008000007510783b */ /* 0x000e700000000200 */
[----:B------:R-:W3:Y:S08]  /*6450*/  LDSM.16.M88.4 R60, [R122+0x5000] ;  /* 0x005000007a3c783b */ /* 0x000ef00000000200 */
[----:B------:R-:W2:Y:S08]  /*6460*/  LDSM.16.M88.4 R32, [R117+0x8400] ;  /* 0x008400007520783b */ /* 0x000eb00000000200 */
[----:B------:R-:W2:Y:S08]  /*6470*/  LDSM.16.M88.4 R48, [R117+0x8800] ;  /* 0x008800007530783b */ /* 0x000eb00000000200 */
[----:B------:R-:W2:Y:S01]  /*6480*/  LDSM.16.M88.4 R100, [R117+0x8c00] ;  /* 0x008c00007564783b */ /* 0x000ea20000000200 */
[-C--:B-1----:R-:W-:Y:S07]  /*6490*/  HMMA.16816.F32 R4, R64, R16.reuse, RZ ;  /* 0x000000104004723c */ /* 0x082fee00000018ff */
[----:B------:R-:W-:Y:S01]  /*64a0*/  LDSM.16.M88.4 R104, [R116+0x8000] ;  /* 0x008000007468783b */ /* 0x000fe20000000200 */
[C---:B---3--:R-:W-:Y:S07]  /*64b0*/  HMMA.16816.F32 R8, R60.reuse, R16, RZ ;  /* 0x000000103c08723c */ /* 0x048fee00000018ff */
[----:B------:R-:W-:Y:S01]  /*64c0*/  LDSM.16.M88.4 R108, [R123+0x5000] ;  /* 0x005000007b6c783b */ /* 0x000fe20000000200 */
[-C--:B------:R-:W-:Y:S07]  /*64d0*/  HMMA.16816.F32 R12, R60, R18.reuse, RZ ;  /* 0x000000123c0c723c */ /* 0x080fee00000018ff */
[----:B------:R-:W3:Y:S01]  /*64e0*/  LDG.E R0, [R132.64+0x120] ;  /* 0x0001202284007981 */ /* 0x000ee2000c1e1900 */
[C---:B------:R-:W-:Y:S08]  /*64f0*/  HMMA.16816.F32 R16, R64.reuse, R18, RZ ;  /* 0x000000124010723c */ /* 0x040ff000000018ff */
[-C--:B--2---:R-:W-:Y:S08]  /*6500*/  HMMA.16816.F32 R20, R64, R32.reuse, RZ ;  /* 0x000000204014723c */ /* 0x084ff000000018ff */
        /* <DEDUP_REMOVED lines=11> */
[----:B------:R-:W1:Y:S07]  /*65c0*/  LDSM.16.M88.4 R100, [R123+0x4000] ;  /* 0x004000007b64783b */ /* 0x000e6e0000000200 */
[-C--:B-1----:R-:W-:Y:S08]  /*65d0*/  HMMA.16816.F32 R4, R100, R104.reuse, R4 ;  /* 0x000000686404723c */ /* 0x082ff00000001804 */
[C---:B------:R-:W-:Y:S08]  /*65e0*/  HMMA.16816.F32 R8, R108.reuse, R104, R8 ;  /* 0x000000686c08723c */ /* 0x040ff00000001808 */
[-C--:B------:R-:W-:Y:S08]  /*65f0*/  HMMA.16816.F32 R12, R108, R106.reuse, R12 ;  /* 0x0000006a6c0c723c */ /* 0x080ff0000000180c */
[C---:B------:R-:W-:Y:S01]  /*6600*/  HMMA.16816.F32 R16, R100.reuse, R106, R16 ;  /* 0x0000006a6410723c */ /* 0x040fe20000001810 */
[----:B------:R-:W1:Y:S11]  /*6610*/  LDSM.16.M88.4 R104, [R116+0x8400] ;  /* 0x008400007468783b */ /* 0x000e760000000200 */
[----:B------:R-:W-:Y:S11]  /*6620*/  @!UPT UIADD3 URZ, URZ, URZ, URZ ;  /* 0x0000003f3f3ff290 */ /* 0x000ff6000fffe03f */
[----:B------:R-:W-:Y:S01]  /*6630*/  @!UPT UIADD3 URZ, URZ, URZ, URZ ;  /* 0x0000003f3f3ff290 */ /* 0x000fe2000fffe03f */
[C---:B----4-:R-:W-:Y:S02]  /*6640*/  FADD.FTZ R16, -R114.reuse, R16 ;  /* 0x0000001072107221 */ /* 0x050fe40000010100 */
[----:B------:R-:W-:Y:S01]  /*6650*/  FADD.FTZ R17, -R114, R17 ;  /* 0x0000001172117221 */ /* 0x000fe20000010100 */
[-C--:B-1----:R-:W-:Y:S08]  /*6660*/  HMMA.16816.F32 R20, R100, R104.reuse, R20 ;  /* 0x000000686414723c */ /* 0x082ff00000001814 */
[C---:B------:R-:W-:Y:S08]  /*6670*/  HMMA.16816.F32 R24, R108.reuse, R104, R24 ;  /* 0x000000686c18723c */ /* 0x040ff00000001818 */
[-C--:B------:R-:W-:Y:S08]  /*6680*/  HMMA.16816.F32 R28, R108, R106.reuse, R28 ;  /* 0x0000006a6c1c723c */ /* 0x080ff0000000181c */
[C---:B------:R-:W-:Y:S01]  /*6690*/  HMMA.16816.F32 R32, R100.reuse, R106, R32 ;  /* 0x0000006a6420723c */ /* 0x040fe20000001820 */
[----:B------:R-:W1:Y:S07]  /*66a0*/  LDSM.16.M88.4 R104, [R116+0x8800] ;  /* 0x008800007468783b */ /* 0x000e6e0000000200 */
[-C--:B-1----:R-:W-:Y:S08]  /*66b0*/  HMMA.16816.F32 R36, R100, R104.reuse, R36 ;  /* 0x000000686424723c */ /* 0x082ff00000001824 */
[C---:B------:R-:W-:Y:S08]  /*66c0*/  HMMA.16816.F32 R40, R108.reuse, R104, R40 ;  /* 0x000000686c28723c */ /* 0x040ff00000001828 */
[-C--:B------:R-:W-:Y:S08]  /*66d0*/  HMMA.16816.F32 R44, R108, R106.reuse, R44 ;  /* 0x0000006a6c2c723c */ /* 0x080ff0000000182c */
[C---:B------:R-:W-:Y:S01]  /*66e0*/  HMMA.16816.F32 R48, R100.reuse, R106, R48 ;  /* 0x0000006a6430723c */ /* 0x040fe20000001830 */
[----:B------:R-:W1:Y:S03]  /*66f0*/  LDSM.16.M88.4 R104, [R116+0x8c00] ;  /* 0x008c00007468783b */ /* 0x000e660000000200 */
[----:B---3--:R-:W-:Y:S04]  /*6700*/  FADD.FTZ R11, -R0, R11 ;  /* 0x0000000b000b7221 */ /* 0x008fe80000010100 */
[----:B------:R-:W-:Y:S01]  /*6710*/  FMUL.FTZ R11, R80, R11 ;  /* 0x0000000b500b7220 */ /* 0x000fe20000410000 */
[-C--:B-1----:R-:W-:Y:S08]  /*6720*/  HMMA.16816.F32 R52, R100, R104.reuse, R52 ;  /* 0x000000686434723c */ /* 0x082ff00000001834 */
        /* <DEDUP_REMOVED lines=8> */
[----:B------:R-:W-:Y:S02]  /*67b0*/  FMUL.FTZ R4, R4, c[0x0][0x2ec] ;  /* 0x0000bb0004047a20 */ /* 0x000fe40000410000 */
[----:B------:R-:W-:Y:S02]  /*67c0*/  FMUL.FTZ R101, R238, R101 ;  /* 0x00000065ee657220 */ /* 0x000fe40000410000 */
[----:B------:R-:W-:Y:S02]  /*67d0*/  FMUL.FTZ R5, R5, c[0x0][0x2ec] ;  /* 0x0000bb0005057a20 */ /* 0x000fe40000410000 */
[----:B------:R-:W-:Y:S02]  /*67e0*/  FMUL.FTZ R144, R100, R4 ;  /* 0x0000000464907220 */ /* 0x000fe40000410000 */
[----:B------:R-:W-:Y:S02]  /*67f0*/  FFMA.FTZ R4, -R142, R142, 1 ;  /* 0x3f8000008e047423 */ /* 0x000fe4000001018e */
[----:B------:R-:W-:Y:S02]  /*6800*/  FMUL.FTZ R145, R101, R5 ;  /* 0x0000000565917220 */ /* 0x000fe40000410000 */
[----:B------:R-:W-:Y:S02]  /*6810*/  FMUL.FTZ R101, R205, R16 ;  /* 0x00000010cd657220 */ /* 0x000fe40000410000 */
[----:B------:R-:W-:Y:S02]  /*6820*/  FMUL.FTZ R100, R203, R17 ;  /* 0x00000011cb647220 */ /* 0x000fe40000410000 */
[C---:B------:R-:W-:Y:S02]  /*6830*/  FADD.FTZ R16, -R114.reuse, R20 ;  /* 0x0000001472107221 */ /* 0x040fe40000010100 */
[----:B------:R-:W-:Y:S02]  /*6840*/  FADD.FTZ R20, -R114, R21 ;  /* 0x0000001572147221 */ /* 0x000fe40000010100 */
[----:B------:R-:W-:Y:S02]  /*6850*/  FFMA.FTZ R5, -R143, R143, 1 ;  /* 0x3f8000008f057423 */ /* 0x000fe4000001018f */
[----:B------:R-:W-:Y:S02]  /*6860*/  FMUL.FTZ R4, R4, c[0x0][0x2ec] ;  /* 0x0000bb0004047a20 */ /* 0x000fe40000410000 */
[----:B------:R-:W-:Y:S02]  /*6870*/  FFMA.FTZ R17, -R140, R140, 1 ;  /* 0x3f8000008c117423 */ /* 0x000fe4000001018c */
[----:B------:R-:W-:Y:S02]  /*6880*/  FMUL.FTZ R21, R194, R16 ;  /* 0x00000010c2157220 */ /* 0x000fe40000410000 */
[----:B------:R-:W-:Y:S02]  /*6890*/  FMUL.FTZ R20, R193, R20 ;  /* 0x00000014c1147220 */ /* 0x000fe40000410000 */
[----:B------:R-:W-:Y:S02]  /*68a0*/  FMUL.FTZ R5, R5, c[0x0][0x2ec] ;  /* 0x0000bb0005057a20 */ /* 0x000fe40000410000 */
[----:B------:R-:W-:Y:S02]  /*68b0*/  FFMA.FTZ R16, -R141, R141, 1 ;  /* 0x3f8000008d107423 */ /* 0x000fe4000001018d */
[----:B------:R-:W-:Y:S02]  /*68c0*/  FMUL.FTZ R142, R100, R4 ;  /* 0x00000004648e7220 */ /* 0x000fe40000410000 */
[----:B------:R-:W-:Y:S02]  /*68d0*/  FMUL.FTZ R4, R17, c[0x0][0x2ec] ;  /* 0x0000bb0011047a20 */ /* 0x000fe40000410000 */
[----:B------:R-:W-:Y:S02]  /*68e0*/  FMUL.FTZ R143, R101, R5 ;  /* 0x00000005658f7220 */ /* 0x000fe40000410000 */
[----:B------:R-:W-:Y:S02]  /*68f0*/  FMUL.FTZ R5, R16, c[0x0][0x2ec] ;  /* 0x0000bb0010057a20 */ /* 0x000fe40000410000 */
[C---:B------:R-:W-:Y:S02]  /*6900*/  FADD.FTZ R16, -R114.reuse, R32 ;  /* 0x0000002072107221 */ /* 0x040fe40000010100 */
[----:B------:R-:W-:Y:S02]  /*6910*/  FADD.FTZ R32, -R114, R33 ;  /* 0x0000002172207221 */ /* 0x000fe40000010100 */
[----:B------:R-:W-:Y:S02]  /*6920*/  FMUL.FTZ R140, R20, R4 ;  /* 0x00000004148c7220 */ /* 0x000fe40000410000 */
[----:B------:R-:W-:Y:S02]  /*6930*/  FFMA.FTZ R4, -R139, R139, 1 ;  /* 0x3f8000008b047423 */ /* 0x000fe4000001018b */
        /* <DEDUP_REMOVED lines=25> */
[C---:B------:R-:W-:Y:S02]  /*6ad0*/  FADD.FTZ R32, -R114.reuse, R53 ;  /* 0x0000003572207221 */ /* 0x040fe40000010100 */
[----:B------:R-:W-:Y:S02]  /*6ae0*/  FMUL.FTZ R5, R5, c[0x0][0x2ec] ;  /* 0x0000bb0005057a20 */ /* 0x000fe40000410000 */
[----:B------:R-:W-:Y:S02]  /*6af0*/  FADD.FTZ R20, -R114, R65 ;  /* 0x0000004172147221 */ /* 0x000fe40000010100 */
[----:B------:R-:W-:Y:S02]  /*6b00*/  FMUL.FTZ R133, R16, R4 ;  /* 0x0000000410857220 */ /* 0x000fe40000410000 */
[----:B------:R-:W-:Y:S02]  /*6b10*/  FFMA.FTZ R16, -R160, R160, 1 ;  /* 0x3f800000a0107423 */ /* 0x000fe400000101a0 */
[----:B------:R-:W-:Y:S02]  /*6b20*/  FFMA.FTZ R4, -R115, R115, 1 ;  /* 0x3f80000073047423 */ /* 0x000fe40000010173 */
[----:B------:R-:W-:Y:S02]  /*6b30*/  FMUL.FTZ R32, R135, R32 ;  /* 0x0000002087207220 */ /* 0x000fe40000410000 */
[----:B------:R-:W-:Y:S02]  /*6b40*/  FADD.FTZ R21, -R114, R64 ;  /* 0x0000004072157221 */ /* 0x000fe40000010100 */
[----:B------:R-:W-:Y:S02]  /*6b50*/  FMUL.FTZ R135, R17, R5 ;  /* 0x0000000511877220 */ /* 0x000fe40000410000 */
[----:B------:R-:W-:Y:S02]  /*6b60*/  FMUL.FTZ R20, R154, R20 ;  /* 0x000000149a147220 */ /* 0x000fe40000410000 */
[----:B------:R-:W-:Y:S02]  /*6b70*/  FFMA.FTZ R5, -R131, R131, 1 ;  /* 0x3f80000083057423 */ /* 0x000fe40000010183 */
[----:B------:R-:W-:Y:S02]  /*6b80*/  FMUL.FTZ R16, R16, c[0x0][0x2ec] ;  /* 0x0000bb0010107a20 */ /* 0x000fe40000410000 */
[----:B------:R-:W-:Y:S02]  /*6b90*/  FMUL.FTZ R4, R4, c[0x0][0x2ec] ;  /* 0x0000bb0004047a20 */ /* 0x000fe40000410000 */
[----:B------:R-:W-:Y:S02]  /*6ba0*/  FADD.FTZ R33, -R114, R52 ;  /* 0x0000003472217221 */ /* 0x000fe40000010100 */
[----:B------:R-:W-:Y:S02]  /*6bb0*/  FMUL.FTZ R21, R155, R21 ;  /* 0x000000159b157220 */ /* 0x000fe40000410000 */
[----:B------:R-:W-:Y:S02]  /*6bc0*/  FMUL.FTZ R5, R5, c[0x0][0x2ec] ;  /* 0x0000bb0005057a20 */ /* 0x000fe40000410000 */
[----:B------:R-:W-:Y:S02]  /*6bd0*/  FMUL.FTZ R131, R32, R16 ;  /* 0x0000001020837220 */ /* 0x000fe40000410000 */
[----:B------:R-:W-:Y:S02]  /*6be0*/  FMUL.FTZ R114, R20, R4 ;  /* 0x0000000414727220 */ /* 0x000fe40000410000 */
[C---:B------:R-:W-:Y:S02]  /*6bf0*/  FADD.FTZ R16, -R113.reuse, R6 ;  /* 0x0000000671107221 */ /* 0x040fe40000010100 */
[----:B------:R-:W-:Y:S02]  /*6c00*/  FADD.FTZ R6, -R113, R7 ;  /* 0x0000000771067221 */ /* 0x000fe40000010100 */
[----:B------:R-:W-:Y:S02]  /*6c10*/  FFMA.FTZ R4, -R221, R221, 1 ;  /* 0x3f800000dd047423 */ /* 0x000fe400000101dd */
[----:B------:R-:W-:Y:S02]  /*6c20*/  FMUL.FTZ R115, R21, R5 ;  /* 0x0000000515737220 */ /* 0x000fe40000410000 */
[----:B------:R-:W-:Y:S02]  /*6c30*/  FFMA.FTZ R5, -R222, R222, 1 ;  /* 0x3f800000de057423 */ /* 0x000fe400000101de */
[----:B------:R-:W-:Y:S02]  /*6c40*/  FMUL.FTZ R6, R89, R6 ;  /* 0x0000000659067220 */ /* 0x000fe40000410000 */
[----:B------:R-:W-:Y:S02]  /*6c50*/  FMUL.FTZ R4, R4, c[0x0][0x2ec] ;  /* 0x0000bb0004047a20 */ /* 0x000fe40000410000 */
[----:B------:R-:W-:Y:S02]  /*6c60*/  FFMA.FTZ R17, -R162, R162, 1 ;  /* 0x3f800000a2117423 */ /* 0x000fe400000101a2 */
[----:B------:R-:W-:Y:S02]  /*6c70*/  FMUL.FTZ R7, R90, R16 ;  /* 0x000000105a077220 */ /* 0x000fe40000410000 */
[----:B------:R-:W-:Y:S01]  /*6c80*/  FMUL.FTZ R5, R5, c[0x0][0x2ec] ;  /* 0x0000bb0005057a20 */ /* 0x000fe20000410000 */
[----:B------:R1:W5:Y:S01]  /*6c90*/  LDL.LU R90, [R1+0xc8] ;  /* 0x0000c800015a7983 */ /* 0x0003620000300800 */
[C---:B------:R-:W-:Y:S02]  /*6ca0*/  FADD.FTZ R16, -R113.reuse, R18 ;  /* 0x0000001271107221 */ /* 0x040fe40000010100 */
[----:B------:R-:W-:Y:S01]  /*6cb0*/  FADD.FTZ R18, -R113, R19 ;  /* 0x0000001371127221 */ /* 0x000fe20000010100 */
[----:B------:R1:W5:Y:S01]  /*6cc0*/  LDL.LU R89, [R1+0xc4] ;  /* 0x0000c40001597983 */ /* 0x0003620000300800 */
[----:B------:R-:W-:Y:S02]  /*6cd0*/  FMUL.FTZ R110, R6, R4 ;  /* 0x00000004066e7220 */ /* 0x000fe40000410000 */
[----:B------:R-:W-:Y:S02]  /*6ce0*/  FFMA.FTZ R4, -R215, R215, 1 ;  /* 0x3f800000d7047423 */ /* 0x000fe400000101d7 */
[----:B------:R-:W-:Y:S02]  /*6cf0*/  FMUL.FTZ R33, R161, R33 ;  /* 0x00000021a1217220 */ /* 0x000fe40000410000 */
[----:B------:R-:W-:Y:S02]  /*6d00*/  FMUL.FTZ R17, R17, c[0x0][0x2ec] ;  /* 0x0000bb0011117a20 */ /* 0x000fe40000410000 */
[----:B------:R-:W-:Y:S02]  /*6d10*/  FMUL.FTZ R111, R7, R5 ;  /* 0x00000005076f7220 */ /* 0x000fe40000410000 */
        /* <DEDUP_REMOVED lines=36> */
[C---:B------:R-:W-:Y:S02]  /*6f60*/  FADD.FTZ R6, -R113.reuse, R51 ;  /* 0x0000003371067221 */ /* 0x040fe40000010100 */
        /* <DEDUP_REMOVED lines=8> */
[----:B------:R-:W-:Y:S02]  /*6ff0*/  FADD.FTZ R18, -R113, R55 ;  /* 0x0000003771127221 */ /* 0x000fe40000010100 */
        /* <DEDUP_REMOVED lines=18> */
[----:B------:R-:W-:Y:S02]  /*7120*/  FADD.FTZ R19, -R113, R54 ;  /* 0x0000003671137221 */ /* 0x000fe40000010100 */
[----:B------:R-:W-:Y:S02]  /*7130*/  FFMA.FTZ R7, -R174, R174, 1 ;  /* 0x3f800000ae077423 */ /* 0x000fe400000101ae */
[----:B------:R-:W-:Y:S02]  /*7140*/  FMUL.FTZ R65, R17, R5 ;  /* 0x0000000511417220 */ /* 0x000fe40000410000 */
[C---:B------:R-:W-:Y:S02]  /*7150*/  FADD.FTZ R5, -R112.reuse, R8 ;  /* 0x0000000870057221 */ /* 0x040fe40000010100 */
[----:B------:R-:W-:Y:S02]  /*7160*/  FADD.FTZ R9, -R112, R12 ;  /* 0x0000000c70097221 */ /* 0x000fe40000010100 */
[----:B------:R-:W-:Y:S02]  /*7170*/  FMUL.FTZ R12, R87, R4 ;  /* 0x00000004570c7220 */ /* 0x000fe40000410000 */
[----:B------:R-:W-:Y:S02]  /*7180*/  FMUL.FTZ R6, R6, c[0x0][0x2ec] ;  /* 0x0000bb0006067a20 */ /* 0x000fe40000410000 */
[----:B------:R-:W-:Y:S02]  /*7190*/  FMUL.FTZ R19, R181, R19 ;  /* 0x00000013b5137220 */ /* 0x000fe40000410000 */
[----:B------:R-:W-:Y:S02]  /*71a0*/  FMUL.FTZ R7, R7, c[0x0][0x2ec] ;  /* 0x0000bb0007077a20 */ /* 0x000fe40000410000 */
[----:B------:R-:W-:Y:S02]  /*71b0*/  FADD.FTZ R8, -R112, R13 ;  /* 0x0000000d70087221 */ /* 0x000fe40000010100 */
[----:B------:R-:W-:Y:S02]  /*71c0*/  FMUL.FTZ R13, R88, R5 ;  /* 0x00000005580d7220 */ /* 0x000fe40000410000 */
[----:B------:R-:W-:Y:S01]  /*71d0*/  FMUL.FTZ R23, R12, R6 ;  /* 0x000000060c177220 */ /* 0x000fe20000410000 */
[----:B------:R1:W5:Y:S01]  /*71e0*/  LDL.LU R88, [R1+0xc0] ;  /* 0x0000c00001587983 */ /* 0x0003620000300800 */
[----:B------:R-:W-:Y:S02]  /*71f0*/  FADD.FTZ R12, -R112, R25 ;  /* 0x00000019700c7221 */ /* 0x000fe40000010100 */
[----:B------:R-:W-:Y:S01]  /*7200*/  FFMA.FTZ R6, -R232, R232, 1 ;  /* 0x3f800000e8067423 */ /* 0x000fe200000101e8 */
[----:B------:R1:W5:Y:S01]  /*7210*/  LDL.LU R87, [R1+0xbc] ;  /* 0x0000bc0001577983 */ /* 0x0003620000300800 */
[----:B------:R-:W-:Y:S02]  /*7220*/  FMUL.FTZ R67, R19, R7 ;  /* 0x0000000713437220 */ /* 0x000fe40000410000 */
[----:B------:R-:W-:Y:S02]  /*7230*/  FFMA.FTZ R7, -R247, R247, 1 ;  /* 0x3f800000f7077423 */ /* 0x000fe400000101f7 */
[----:B------:R-:W-:Y:S02]  /*7240*/  FFMA.FTZ R5, -R243, R243, 1 ;  /* 0x3f800000f3057423 */ /* 0x000fe400000101f3 */
[----:B------:R-:W-:Y:S02]  /*7250*/  FMUL.FTZ R12, R83, R12 ;  /* 0x0000000c530c7220 */ /* 0x000fe40000410000 */
[----:B------:R-:W-:Y:S02]  /*7260*/  FMUL.FTZ R6, R6, c[0x0][0x2ec] ;  /* 0x0000bb0006067a20 */ /* 0x000fe40000410000 */
[----:B------:R-:W-:Y:S02]  /*7270*/  FMUL.FTZ R9, R86, R9 ;  /* 0x0000000956097220 */ /* 0x000fe40000410000 */
[----:B------:R-:W-:Y:S01]  /*7280*/  FMUL.FTZ R7, R7, c[0x0][0x2ec] ;  /* 0x0000bb0007077a20 */ /* 0x000fe20000410000 */
[----:B------:R1:W5:Y:S01]  /*7290*/  LDL.LU R86, [R1+0xb8] ;  /* 0x0000b80001567983 */ /* 0x0003620000300800 */
[----:B------:R-:W-:Y:S02]  /*72a0*/  FMUL.FTZ R5, R5, c[0x0][0x2ec] ;  /* 0x0000bb0005057a20 */ /* 0x000fe40000410000 */
[----:B------:R-:W-:Y:S02]  /*72b0*/  FMUL.FTZ R22, R12, R6 ;  /* 0x000000060c167220 */ /* 0x000fe40000410000 */
[----:B------:R-:W-:Y:S02]  /*72c0*/  FADD.FTZ R12, -R112, R41 ;  /* 0x00000029700c7221 */ /* 0x000fe40000010100 */
[----:B------:R-:W-:Y:S02]  /*72d0*/  FFMA.FTZ R6, -R208, R208, 1 ;  /* 0x3f800000d0067423 */ /* 0x000fe400000101d0 */
[----:B------:R-:W-:Y:S02]  /*72e0*/  FMUL.FTZ R8, R85, R8 ;  /* 0x0000000855087220 */ /* 0x000fe40000410000 */
[----:B------:R-:W-:Y:S01]  /*72f0*/  FFMA.FTZ R4, -R242, R242, 1 ;  /* 0x3f800000f2047423 */ /* 0x000fe200000101f2 */
[----:B------:R1:W5:Y:S01]  /*7300*/  LDL.LU R85, [R1+0xb4] ;  /* 0x0000b40001557983 */ /* 0x0003620000300800 */
[----:B------:R-:W-:Y:S02]  /*7310*/  FMUL.FTZ R55, R13, R7 ;  /* 0x000000070d377220 */ /* 0x000fe40000410000 */
[----:B------:R-:W-:Y:S02]  /*7320*/  FMUL.FTZ R20, R9, R5 ;  /* 0x0000000509147220 */ /* 0x000fe40000410000 */
[C---:B------:R-:W-:Y:S02]  /*7330*/  FADD.FTZ R13, -R112.reuse, R24 ;  /* 0x00000018700d7221 */ /* 0x040fe40000010100 */
[----:B------:R-:W-:Y:S02]  /*7340*/  FADD.FTZ R9, -R112, R28 ;  /* 0x0000001c70097221 */ /* 0x000fe40000010100 */
[----:B------:R-:W-:Y:S02]  /*7350*/  FFMA.FTZ R5, -R225, R225, 1 ;  /* 0x3f800000e1057423 */ /* 0x000fe400000101e1 */
[----:B------:R-:W-:Y:S02]  /*7360*/  FMUL.FTZ R12, R229, R12 ;  /* 0x0000000ce50c7220 */ /* 0x000fe40000410000 */
[----:B------:R-:W-:Y:S02]  /*7370*/  FMUL.FTZ R6, R6, c[0x0][0x2ec] ;  /* 0x0000bb0006067a20 */ /* 0x000fe40000410000 */
[----:B------:R-:W-:Y:S02]  /*7380*/  FMUL.FTZ R4, R4, c[0x0][0x2ec] ;  /* 0x0000bb0004047a20 */ /* 0x000fe40000410000 */
[----:B------:R-:W-:Y:S02]  /*7390*/  FMUL.FTZ R13, R84, R13 ;  /* 0x0000000d540d7220 */ /* 0x000fe40000410000 */
[----:B------:R-:W-:Y:S01]  /*73a0*/  FMUL.FTZ R9, R82, R9 ;  /* 0x0000000952097220 */ /* 0x000fe20000410000 */
[----:B------:R1:W5:Y:S01]  /*73b0*/  LDL.LU R84, [R1+0xb0] ;  /* 0x0000b00001547983 */ /* 0x0003620000300800 */
[----:B------:R-:W-:Y:S02]  /*73c0*/  FMUL.FTZ R5, R5, c[0x0][0x2ec] ;  /* 0x0000bb0005057a20 */ /* 0x000fe40000410000 */
[----:B------:R-:W-:Y:S01]  /*73d0*/  FMUL.FTZ R50, R12, R6 ;  /* 0x000000060c327220 */ /* 0x000fe20000410000 */
[----:B------:R1:W5:Y:S01]  /*73e0*/  LDL.LU R83, [R1+0xac] ;  /* 0x0000ac0001537983 */ /* 0x0003620000300800 */
[----:B------:R-:W-:Y:S01]  /*73f0*/  FADD.FTZ R12, -R112, R57 ;  /* 0x00000039700c7221 */ /* 0x000fe20000010100 */
[----:B------:R-:W-:Y:S01]  /*7400*/  MOV R57, R169 ;  /* 0x000000a900397202 */ /* 0x000fe20000000f00 */
[----:B------:R-:W-:Y:S01]  /*7410*/  FFMA.FTZ R6, -R187, R187, 1 ;  /* 0x3f800000bb067423 */ /* 0x000fe200000101bb */
[----:B------:R1:W5:Y:S01]  /*7420*/  LDL.LU R82, [R1+0xa8] ;  /* 0x0000a80001527983 */ /* 0x0003620000300800 */
[----:B------:R-:W-:Y:S02]  /*7430*/  FMUL.FTZ R19, R8, R4 ;  /* 0x0000000408137220 */ /* 0x000fe40000410000 */
[----:B------:R-:W-:Y:S02]  /*7440*/  FADD.FTZ R8, -R112, R29 ;  /* 0x0000001d70087221 */ /* 0x000fe40000010100 */
[----:B------:R-:W-:Y:S02]  /*7450*/  FFMA.FTZ R4, -R224, R224, 1 ;  /* 0x3f800000e0047423 */ /* 0x000fe400000101e0 */
[----:B------:R-:W-:Y:S02]  /*7460*/  FMUL.FTZ R53, R9, R5 ;  /* 0x0000000509357220 */ /* 0x000fe40000410000 */
[----:B------:R-:W-:Y:S02]  /*7470*/  FADD.FTZ R9, -R112, R44 ;  /* 0x0000002c70097221 */ /* 0x000fe40000010100 */
[----:B------:R-:W-:Y:S02]  /*7480*/  FFMA.FTZ R5, -R199, R199, 1 ;  /* 0x3f800000c7057423 */ /* 0x000fe400000101c7 */
[----:B------:R-:W-:Y:S02]  /*7490*/  FMUL.FTZ R12, R211, R12 ;  /* 0x0000000cd30c7220 */ /* 0x000fe40000410000 */
[----:B------:R-:W-:Y:S02]  /*74a0*/  FMUL.FTZ R6, R6, c[0x0][0x2ec] ;  /* 0x0000bb0006067a20 */ /* 0x000fe40000410000 */
[----:B------:R-:W-:Y:S02]  /*74b0*/  FMUL.FTZ R8, R251, R8 ;  /* 0x00000008fb087220 */ /* 0x000fe40000410000 */
[----:B------:R-:W-:Y:S02]  /*74c0*/  FMUL.FTZ R4, R4, c[0x0][0x2ec] ;  /* 0x0000bb0004047a20 */ /* 0x000fe40000410000 */
[----:B------:R-:W-:Y:S02]  /*74d0*/  FMUL.FTZ R9, R223, R9 ;  /* 0x00000009df097220 */ /* 0x000fe40000410000 */
[----:B------:R-:W-:Y:S02]  /*74e0*/  FMUL.FTZ R5, R5, c[0x0][0x2ec] ;  /* 0x0000bb0005057a20 */ /* 0x000fe40000410000 */
[----:B------:R-:W-:Y:S02]  /*74f0*/  FMUL.FTZ R44, R12, R6 ;  /* 0x000000060c2c7220 */ /* 0x000fe40000410000 */
[----:B------:R-:W-:Y:S02]  /*7500*/  FADD.FTZ R12, -R0, R10 ;  /* 0x0000000a000c7221 */ /* 0x000fe40000010100 */
[----:B------:R-:W-:Y:S02]  /*7510*/  FFMA.FTZ R7, -R234, R234, 1 ;  /* 0x3f800000ea077423 */ /* 0x000fe400000101ea */
[----:B------:R-:W-:Y:S02]  /*7520*/  FMUL.FTZ R52, R8, R4 ;  /* 0x0000000408347220 */ /* 0x000fe40000410000 */
[----:B------:R-:W-:Y:S02]  /*7530*/  FADD.FTZ R8, -R112, R45 ;  /* 0x0000002d70087221 */ /* 0x000fe40000010100 */
[----:B------:R-:W-:Y:S02]  /*7540*/  FFMA.FTZ R4, -R198, R198, 1 ;  /* 0x3f800000c6047423 */ /* 0x000fe400000101c6 */
[----:B------:R-:W-:Y:S02]  /*7550*/  FMUL.FTZ R49, R9, R5 ;  /* 0x0000000509317220 */ /* 0x000fe40000410000 */
[----:B------:R-:W-:Y:S02]  /*7560*/  FADD.FTZ R9, -R112, R60 ;  /* 0x0000003c70097221 */ /* 0x000fe40000010100 */
[----:B------:R-:W-:Y:S02]  /*7570*/  FFMA.FTZ R5, -R186, R186, 1 ;  /* 0x3f800000ba057423 */ /* 0x000fe400000101ba */
[----:B------:R-:W-:Y:S02]  /*7580*/  FMUL.FTZ R12, R81, R12 ;  /* 0x0000000c510c7220 */ /* 0x000fe40000410000 */
[----:B------:R-:W-:Y:S01]  /*7590*/  FMUL.FTZ R7, R7, c[0x0][0x2ec] ;  /* 0x0000bb0007077a20 */ /* 0x000fe20000410000 */
[----:B------:R1:W5:Y:S01]  /*75a0*/  LDL.LU R81, [R1+0xa4] ;  /* 0x0000a40001517983 */ /* 0x0003620000300800 */
[----:B------:R-:W-:Y:S02]  /*75b0*/  FMUL.FTZ R8, R220, R8 ;  /* 0x00000008dc087220 */ /* 0x000fe40000410000 */
[----:B------:R-:W-:Y:S01]  /*75c0*/  FMUL.FTZ R4, R4, c[0x0][0x2ec] ;  /* 0x0000bb0004047a20 */ /* 0x000fe20000410000 */
[----:B------:R1:W5:Y:S01]  /*75d0*/  LDL.LU R80, [R1+0xa0] ;  /* 0x0000a00001507983 */ /* 0x0003620000300800 */
[----:B------:R-:W-:Y:S02]  /*75e0*/  FMUL.FTZ R9, R204, R9 ;  /* 0x00000009cc097220 */ /* 0x000fe40000410000 */
[----:B------:R-:W-:Y:S02]  /*75f0*/  FMUL.FTZ R5, R5, c[0x0][0x2ec] ;  /* 0x0000bb0005057a20 */ /* 0x000fe40000410000 */
[----:B------:R-:W-:Y:S02]  /*7600*/  FADD.FTZ R10, -R0, R14 ;  /* 0x0000000e000a7221 */ /* 0x000fe40000010100 */
        /* <DEDUP_REMOVED lines=17> */
[----:B------:R-:W-:Y:S01]  /*7720*/  FADD.FTZ R13, -R112, R56 ;  /* 0x00000038700d7221 */ /* 0x000fe20000010100 */
[----:B------:R-:W-:Y:S01]  /*7730*/  MOV R56, R171 ;  /* 0x000000ab00387202 */ /* 0x000fe20000000f00 */
[----:B------:R-:W-:Y:S02]  /*7740*/  FFMA.FTZ R7, -R189, R189, 1 ;  /* 0x3f800000bd077423 */ /* 0x000fe400000101bd */
[----:B------:R-:W-:Y:S02]  /*7750*/  FMUL.FTZ R40, R8, R4 ;  /* 0x0000000408287220 */ /* 0x000fe40000410000 */
[----:B------:R-:W-:Y:S02]  /*7760*/  FFMA.FTZ R4, -R77, R77, 1 ;  /* 0x3f8000004d047423 */ /* 0x000fe4000001014d */
[----:B------:R-:W-:Y:S01]  /*7770*/  FMUL.FTZ R13, R217, R13 ;  /* 0x0000000dd90d7220 */ /* 0x000fe20000410000 */
[----:B------:R1:W5:Y:S01]  /*7780*/  LDL.LU R77, [R1+0x94] ;  /* 0x00009400014d7983 */ /* 0x0003620000300800 */
[----:B------:R-:W-:Y:S02]  /*7790*/  FMUL.FTZ R7, R7, c[0x0][0x2ec] ;  /* 0x0000bb0007077a20 */ /* 0x000fe40000410000 */
[----:B------:R-:W-:Y:S02]  /*77a0*/  FFMA.FTZ R6, -R76, R76, 1 ;  /* 0x3f8000004c067423 */ /* 0x000fe4000001014c */
        /* <DEDUP_REMOVED lines=9> */
[C---:B------:R-:W-:Y:S02]  /*7840*/  FADD.FTZ R12, -R0.reuse, R26 ;  /* 0x0000001a000c7221 */ /* 0x040fe40000010100 */
        /* <DEDUP_REMOVED lines=19> */
[----:B------:R-:W-:Y:S01]  /*7980*/  FMUL.FTZ R6, R6, c[0x0][0x2ec] ;  /* 0x0000bb0006067a20 */ /* 0x000fe20000410000 */
[----:B------:R1:W5:Y:S01]  /*7990*/  LDL.LU R69, [R1+0x74] ;  /* 0x0000740001457983 */ /* 0x0003620000300800 */
[----:B------:R-:W-:Y:S02]  /*79a0*/  FMUL.FTZ R15, R12, R7 ;  /* 0x000000070c0f7220 */ /* 0x000fe40000410000 */
[C---:B------:R-:W-:Y:S01]  /*79b0*/  FADD.FTZ R12, -R0.reuse, R42 ;  /* 0x0000002a000c7221 */ /* 0x040fe20000010100 */
[----:B------:R1:W5:Y:S01]  /*79c0*/  LDL.LU R68, [R1+0x70] ;  /* 0x0000700001447983 */ /* 0x0003620000300800 */
[----:B------:R-:W-:Y:S02]  /*79d0*/  FMUL.FTZ R21, R11, R6 ;  /* 0x000000060b157220 */ /* 0x000fe40000410000 */
        /* <DEDUP_REMOVED lines=14> */
[----:B------:R-:W-:Y:S02]  /*7ac0*/  FFMA.FTZ R5, -R228, R228, 1 ;  /* 0x3f800000e4057423 */ /* 0x000fe400000101e4 */
[----:B------:R-:W-:Y:S02]  /*7ad0*/  FFMA.FTZ R8, -R227, R227, 1 ;  /* 0x3f800000e3087423 */ /* 0x000fe400000101e3 */
[----:B------:R-:W-:Y:S02]  /*7ae0*/  FMUL.FTZ R10, R252, R10 ;  /* 0x0000000afc0a7220 */ /* 0x000fe40000410000 */
[----:B------:R-:W-:Y:S02]  /*7af0*/  FMUL.FTZ R9, R250, R9 ;  /* 0x00000009fa097220 */ /* 0x000fe40000410000 */
        /* <DEDUP_REMOVED lines=8> */
[C---:B------:R-:W-:Y:S02]  /*7b80*/  FADD.FTZ R10, -R0.reuse, R58 ;  /* 0x0000003a000a7221 */ /* 0x040fe40000010100 */
[C---:B------:R-:W-:Y:S02]  /*7b90*/  FADD.FTZ R9, -R0.reuse, R59 ;  /* 0x0000003b00097221 */ /* 0x040fe40000010100 */
[C---:B------:R-:W-:Y:S02]  /*7ba0*/  FADD.FTZ R35, -R0.reuse, R62 ;  /* 0x0000003e00237221 */ /* 0x040fe40000010100 */
[----:B------:R-:W-:Y:S02]  /*7bb0*/  FADD.FTZ R8, -R0, R63 ;  /* 0x0000003f00087221 */ /* 0x000fe40000010100 */
[----:B------:R-:W-:Y:S02]  /*7bc0*/  FFMA.FTZ R0, -R213, R213, 1 ;  /* 0x3f800000d5007423 */ /* 0x000fe400000101d5 */
[----:B------:R-:W-:Y:S02]  /*7bd0*/  FFMA.FTZ R5, -R212, R212, 1 ;  /* 0x3f800000d4057423 */ /* 0x000fe400000101d4 */
[----:B------:R-:W-:Y:S02]  /*7be0*/  FFMA.FTZ R4, -R201, R201, 1 ;  /* 0x3f800000c9047423 */ /* 0x000fe400000101c9 */
[----:B------:R-:W-:Y:S02]  /*7bf0*/  FFMA.FTZ R7, -R200, R200, 1 ;  /* 0x3f800000c8077423 */ /* 0x000fe400000101c8 */
[----:B------:R-:W-:Y:S02]  /*7c00*/  FMUL.FTZ R13, R11, R6 ;  /* 0x000000060b0d7220 */ /* 0x000fe40000410000 */
[----:B------:R-:W-:Y:S02]  /*7c10*/  FMUL.FTZ R10, R246, R10 ;  /* 0x0000000af60a7220 */ /* 0x000fe40000410000 */
[----:B------:R-:W-:Y:S02]  /*7c20*/  FMUL.FTZ R9, R244, R9 ;  /* 0x00000009f4097220 */ /* 0x000fe40000410000 */
        /* <DEDUP_REMOVED lines=44> */
.L_x_492:
        /* <DEDUP_REMOVED lines=149> */
.L_x_493:
        /* <DEDUP_REMOVED lines=297> */
.L_x_495:
        /* <DEDUP_REMOVED lines=19> */
.L_x_496:
        /* <DEDUP_REMOVED lines=43> */
.L_x_498:
[----:B--2---:R-:W-:Y:S05]  /*9eb0*/  BSYNC B0 ;  /* 0x0000000000007941 */ /* 0x004fea0003800000 */
.L_x_497:
        /* <DEDUP_REMOVED lines=14> */
.L_x_500:
[----:B------:R-:W-:Y:S05]  /*9fa0*/  BSYNC B0 ;  /* 0x0000000000007941 */ /* 0x000fea0003800000 */
.L_x_499:
        /* <DEDUP_REMOVED lines=25> */
.L_x_502:
[----:B------:R-:W-:Y:S05]  /*a140*/  BSYNC B0 ;  /* 0x0000000000007941 */ /* 0x000fea0003800000 */
.L_x_501:
        /* <DEDUP_REMOVED lines=11> */
.L_x_475:
[----:B------:R-:W-:Y:S05]  /*a200*/  BSYNC B1 ;  /* 0x0000000000017941 */ /* 0x000fea0003800000 */
.L_x_461:
        /* <DEDUP_REMOVED lines=11> */
.L_x_503:
[----:B------:R-:W-:Y:S05]  /*a2c0*/  EXIT ;  /* 0x000000000000794d */ /* 0x000fea0003800000 */
.L_x_505:
        /* <DEDUP_REMOVED lines=11> */
.L_x_701:


//--------------------- .text._ZN5flash44flash_bwd_dq_dk_dv_loop_seqk_parallel_kernelI23Flash_bwd_kernel_traitsILi32ELi128ELi128ELi8ELi4ELi4ELi4ELb0ELb0EN7cutlass6half_tE19Flash_kernel_traitsILi32ELi128ELi128ELi8ES3_EELb1ELb1ELb0ELb0ELb1ELb1ELb0EEEvNS_16Flash_bwd_paramsE --------------------------
	.section	.text._ZN5flash44flash_bwd_dq_dk_dv_loop_seqk_parallel_kernelI23Flash_bwd_kernel_traitsILi32ELi128ELi128ELi8ELi4ELi4ELi4ELb0ELb0EN7cutlass6half_tE19Flash_kernel_traitsILi32ELi128ELi128ELi8ES3_EELb1ELb1ELb0ELb0ELb1ELb1ELb0EEEvNS_16Flash_bwd_paramsE,"ax",@progbits
	.sectioninfo	@"SHI_REGISTERS=252"
	.align	128
        .global         _ZN5flash44flash_bwd_dq_dk_dv_loop_seqk_parallel_kernelI23Flash_bwd_kernel_traitsILi32ELi128ELi128ELi8ELi4ELi4ELi4ELb0ELb0EN7cutlass6half_tE19Flash_kernel_traitsILi32ELi128ELi128ELi8ES3_EELb1ELb1ELb0ELb0ELb1ELb1ELb0EEEvNS_16Flash_bwd_paramsE
        .type           _ZN5flash44flash_bwd_dq_dk_dv_loop_seqk_parallel_kernelI23Flash_bwd_kernel_traitsILi32ELi128ELi128ELi8ELi4ELi4ELi4ELb0ELb0EN7cutlass6half_tE19Flash_kernel_traitsILi32ELi128ELi128ELi8ES3_EELb1ELb1ELb0ELb0ELb1ELb1ELb0EEEvNS_16Flash_bwd_paramsE,@function
        .size           _ZN5flash44flash_bwd_dq_dk_dv_loop_seqk_parallel_kernelI23Flash_bwd_kernel_traitsILi32ELi128ELi128ELi8ELi4ELi4ELi4ELb0ELb0EN7cutlass6half_tE19Flash_kernel_traitsILi32ELi128ELi128ELi8ES3_EELb1ELb1ELb0ELb0ELb1ELb1ELb0EEEvNS_16Flash_bwd_paramsE,(.L_x_702 - _ZN5flash44flash_bwd_dq_dk_dv_loop_seqk_parallel_kernelI23Flash_bwd_kernel_traitsILi32ELi128ELi128ELi8ELi4ELi4ELi4ELb0ELb0EN7cutlass6half_tE19Flash_kernel_traitsILi32ELi128ELi128ELi8ES3_EELb1ELb1ELb0ELb0ELb1ELb1ELb0EEEvNS_16Flash_bwd_paramsE)
        .other          _ZN5flash44flash_bwd_dq_dk_dv_loop_seqk_parallel_kernelI23Flash_bwd_kernel_traitsILi32ELi128ELi128ELi8ELi4ELi4ELi4ELb0ELb0EN7cutlass6half_tE19Flash_kernel_traitsILi32ELi128ELi128ELi8ES3_EELb1ELb1ELb0ELb0ELb1ELb1ELb0EEEvNS_16Flash_bwd_paramsE,@"STO_CUDA_ENTRY STV_DEFAULT"
_ZN5flash44flash_bwd_dq_dk_dv_loop_seqk_parallel_kernelI23Flash_bwd_kernel_traitsILi32ELi128ELi128ELi8ELi4ELi4ELi4ELb0ELb0EN7cutlass6half_tE19Flash_kernel_traitsILi32ELi128ELi128ELi8ES3_EELb1ELb1ELb0ELb0ELb1ELb1ELb0EEEvNS_16Flash_bwd_paramsE:
.text._ZN5flash44flash_bwd_dq_dk_dv_loop_seqk_parallel_kernelI23Flash_bwd_kernel_traitsILi32ELi128ELi128ELi8ELi4ELi4ELi4ELb0ELb0EN7cutlass6half_tE19Flash_kernel_traitsILi32ELi128ELi128ELi8ES3_EELb1ELb1ELb0ELb0ELb1ELb1ELb0EEEvNS_16Flash_bwd_paramsE:
        /* <DEDUP_REMOVED lines=17> */
[----:B------:R-:W-:Y:S02]  /*0110*/  USHF.R.S32.HI UR4, URZ, 0x1f, UR13 ;  /* 0x0000001f3f047899 */ /* 0x000fe4000801140d */
[----:B------:R-:W-:-:S02]  /*0120*/  USHF.L.U32 UR31, UR32, 0x7, URZ ;  /* 0x00000007201f7899 */ /* 0x000fc4000800063f */
[----:B------:R-:W-:Y:S02]  /*0130*/  UIMAD.WIDE.U32 UR34, UR13, UR14, URZ ;  /* 0x0000000e0d2272a5 */ /* 0x000fe4000f8e003f */
[----:B------:R-:W-:Y:S02]  /*0140*/  ULDC.64 UR36, c[0x0][0x118] ;  /* 0x0000460000247ab9 */ /* 0x000fe40000000a00 */
[----:B------:R-:W-:Y:S02]  /*0150*/  ULDC UR10, c[0x0][0x214] ;  /* 0x00008500000a7ab9 */ /* 0x000fe40000000800 */
[----:B------:R-:W-:Y:S02]  /*0160*/  ULDC UR9, c[0x0][0x2e8] ;  /* 0x0000ba0000097ab9 */ /* 0x000fe40000000800 */
[----:B------:R-:W-:Y:S02]  /*0170*/  ULDC UR8, c[0x0][0x214] ;  /* 0x0000850000087ab9 */ /* 0x000fe40000000800 */
[----:B------:R-:W-:Y:S01]  /*0180*/  ULDC.U8 UR12, c[0x0][0x2d8] ;  /* 0x0000b600000c7ab9 */ /* 0x000fe20000000000 */
[----:B-1----:R-:W-:Y:S01]  /*0190*/  SHF.R.S32.HI R2, RZ, 0x1f, R7 ;  /* 0x0000001fff027819 */ /* 0x002fe20000011407 */
[----:B------:R-:W-:-:S02]  /*01a0*/  UIMAD UR14, UR4, UR14, URZ ;  /* 0x0000000e040e72a4 */ /* 0x000fc4000f8e023f */
[----:B------:R-:W-:Y:S01]  /*01b0*/  USHF.L.U32 UR30, UR32, 0x3, URZ ;  /* 0x00000003201e7899 */ /* 0x000fe2000800063f */
[CC--:B------:R-:W-:Y:S01]  /*01c0*/  LEA.HI R5, R2.reuse, R7.reuse, RZ, 0x2 ;  /* 0x0000000702057211 */ /* 0x0c0fe200078f10ff */
[----:B------:R-:W-:Y:S01]  /*01d0*/  USHF.L.U32 UR29, UR32, 0x4, URZ ;  /* 0x00000004201d7899 */ /* 0x000fe2000800063f */
[CC--:B------:R-:W-:Y:S01]  /*01e0*/  LEA.HI R144, R2.reuse, R7.reuse, RZ, 0x5 ;  /* 0x0000000702907211 */ /* 0x0c0fe200078f28ff */
[----:B------:R-:W-:Y:S01]  /*01f0*/  UIMAD UR28, UR32, 0x18, URZ ;  /* 0x00000018201c78a4 */ /* 0x000fe2000f8e023f */
[CC--:B------:R-:W-:Y:S01]  /*0200*/  LEA.HI R0, R2.reuse, R7.reuse, RZ, 0x4 ;  /* 0x0000000702007211 */ /* 0x0c0fe200078f20ff */
[----:B------:R-:W-:Y:S01]  /*0210*/  USHF.L.U32 UR27, UR32, 0x5, URZ ;  /* 0x00000005201b7899 */ /* 0x000fe2000800063f */
[CC--:B------:R-:W-:Y:S01]  /*0220*/  LEA.HI R10, R2.reuse, R7.reuse, RZ, 0x3 ;  /* 0x00000007020a7211 */ /* 0x0c0fe200078f18ff */
[----:B------:R-:W-:Y:S01]  /*0230*/  UIMAD UR26, UR32, 0x28, URZ ;  /* 0x00000028201a78a4 */ /* 0x000fe2000f8e023f */
[----:B------:R-:W-:Y:S01]  /*0240*/  LEA.HI R143, R2, R7, RZ, 0x7 ;  /* 0x00000007028f7211 */ /* 0x000fe200078f38ff */
[----:B------:R-:W-:Y:S01]  /*0250*/  UIMAD UR25, UR32, 0x30, URZ ;  /* 0x00000030201978a4 */ /* 0x000fe2000f8e023f */
[----:B------:R-:W-:Y:S01]  /*0260*/  LOP3.LUT R8, R5, 0xfffffffc, RZ, 0xc0, !PT ;  /* 0xfffffffc05087812 */ /* 0x000fe200078ec0ff */
[----:B------:R-:W-:Y:S01]  /*0270*/  UIMAD UR24, UR32, 0x38, URZ ;  /* 0x00000038201878a4 */ /* 0x000fe2000f8e023f */
[----:B------:R-:W-:Y:S01]  /*0280*/  LOP3.LUT R4, R144, 0xffffffe0, RZ, 0xc0, !PT ;  /* 0xffffffe090047812 */ /* 0x000fe200078ec0ff */
[----:B------:R-:W-:Y:S01]  /*0290*/  USHF.L.U32 UR23, UR32, 0x6, URZ ;  /* 0x0000000620177899 */ /* 0x000fe2000800063f */
[----:B------:R-:W-:Y:S01]  /*02a0*/  LOP3.LUT R6, R0, 0xfffffff0, RZ, 0xc0, !PT ;  /* 0xfffffff000067812 */ /* 0x000fe200078ec0ff */
[C---:B------:R-:W-:Y:S01]  /*02b0*/  IMAD.IADD R8, R7.reuse, 0x1, -R8 ;  /* 0x0000000107087824 */ /* 0x040fe200078e0a08 */
[----:B------:R-:W-:Y:S01]  /*02c0*/  LOP3.LUT R2, R10, 0xfffffff8, RZ, 0xc0, !PT ;  /* 0xfffffff80a027812 */ /* 0x000fe200078ec0ff */
[C---:B------:R-:W-:Y:S01]  /*02d0*/  IMAD.IADD R4, R7.reuse, 0x1, -R4 ;  /* 0x0000000107047824 */ /* 0x040fe200078e0a04 */
[--C-:B------:R-:W-:Y:S01]  /*02e0*/  SHF.R.S32.HI R12, RZ, 0x2, R5.reuse ;  /* 0x00000002ff0c7819 */ /* 0x100fe20000011405 */
[C---:B------:R-:W-:Y:S01]  /*02f0*/  IMAD.IADD R15, R7.reuse, 0x1, -R6 ;  /* 0x00000001070f7824 */ /* 0x040fe200078e0a06 */
[----:B------:R-:W-:Y:S01]  /*0300*/  SHF.R.S32.HI R145, RZ, 0x5, R144 ;  /* 0x00000005ff917819 */ /* 0x000fe20000011490 */
[----:B------:R-:W-:Y:S01]  /*0310*/  IMAD.IADD R7, R7, 0x1, -R2 ;  /* 0x0000000107077824 */ /* 0x000fe200078e0a02 */
[----:B------:R-:W-:Y:S01]  /*0320*/  SHF.R.S32.HI R2, RZ, 0x3, R10 ;  /* 0x00000003ff027819 */ /* 0x000fe2000001140a */
[C---:B------:R-:W-:Y:S01]  /*0330*/  IMAD.SHL.U32 R3, R8.reuse, 0x8, RZ ;  /* 0x0000000808037824 */ /* 0x040fe200078e00ff */
[----:B------:R-:W-:Y:S01]  /*0340*/  SHF.R.S32.HI R144, RZ, 0x1f, R144 ;  /* 0x0000001fff907819 */ /* 0x000fe20000011490 */
[----:B------:R-:W-:Y:S01]  /*0350*/  IMAD.SHL.U32 R8, R8, 0x2, RZ ;  /* 0x0000000208087824 */ /* 0x000fe200078e00ff */
[----:B------:R-:W-:Y:S01]  /*0360*/  SHF.R.S32.HI R11, RZ, 0x1f, R5 ;  /* 0x0000001fff0b7819 */ /* 0x000fe20000011405 */
[----:B------:R-:W-:Y:S01]  /*0370*/  IMAD.SHL.U32 R2, R2, 0x40, RZ ;  /* 0x0000004002027824 */ /* 0x000fe200078e00ff */
[-C--:B------:R-:W-:Y:S01]  /*0380*/  LEA.HI R5, R5, R12.reuse, RZ, 0x1 ;  /* 0x0000000c05057211 */ /* 0x080fe200078f08ff */
[----:B------:R-:W-:Y:S01]  /*0390*/  UIMAD UR22, UR32, 0x48, URZ ;  /* 0x00000048201678a4 */ /* 0x000fe2000f8e023f */
[----:B------:R-:W-:Y:S01]  /*03a0*/  LEA.HI R144, R144, R145, RZ, 0x2 ;  /* 0x0000009190907211 */ /* 0x000fe200078f10ff */
[----:B------:R-:W-:Y:S01]  /*03b0*/  UIMAD UR21, UR32, 0x50, URZ ;  /* 0x00000050201578a4 */ /* 0x000fe2000f8e023f */
[----:B------:R-:W-:Y:S01]  /*03c0*/  SHF.R.S32.HI R9, RZ, 0x4, R0 ;  /* 0x00000004ff097819 */ /* 0x000fe20000011400 */
[----:B------:R-:W-:Y:S01]  /*03d0*/  UIMAD UR20, UR32, 0x58, URZ ;  /* 0x00000058201478a4 */ /* 0x000fe2000f8e023f */
[----:B------:R-:W-:Y:S01]  /*03e0*/  LOP3.LUT R2, R2, 0xc0, RZ, 0xc0, !PT ;  /* 0x000000c002027812 */ /* 0x000fe200078ec0ff */
[----:B------:R-:W-:Y:S01]  /*03f0*/  UIMAD UR19, UR32, 0x60, URZ ;  /* 0x00000060201378a4 */ /* 0x000fe2000f8e023f */
[----:B------:R-:W-:Y:S01]  /*0400*/  LOP3.LUT R5, R5, 0x7fffffe, RZ, 0xc0, !PT ;  /* 0x07fffffe05057812 */ /* 0x000fe200078ec0ff */
[----:B------:R-:W-:Y:S01]  /*0410*/  UIMAD UR18, UR32, 0x68, URZ ;  /* 0x00000068201278a4 */ /* 0x000fe2000f8e023f */
[----:B------:R-:W-:Y:S01]  /*0420*/  LOP3.LUT R144, R144, 0xfffffffc, RZ, 0xc0, !PT ;  /* 0xfffffffc90907812 */ /* 0x000fe200078ec0ff */
[----:B------:R-:W-:Y:S01]  /*0430*/  UIMAD UR17, UR32, 0x70, URZ ;  /* 0x00000070201178a4 */ /* 0x000fe2000f8e023f */
[----:B------:R-:W-:Y:S01]  /*0440*/  LEA.HI R11, R11, R12, RZ, 0x3 ;  /* 0x0000000c0b0b7211 */ /* 0x000fe200078f18ff */
[----:B------:R-:W-:Y:S01]  /*0450*/  IMAD.IADD R6, R12, 0x1, -R5 ;  /* 0x000000010c067824 */ /* 0x000fe200078e0a05 */
[----:B------:R-:W-:Y:S01]  /*0460*/  LEA.HI R0, R0, R9, RZ, 0x1 ;  /* 0x0000000900007211 */ /* 0x000fe200078f08ff */
[C---:B------:R-:W-:Y:S01]  /*0470*/  IMAD.IADD R144, R145.reuse, 0x1, -R144 ;  /* 0x0000000191907824 */ /* 0x040fe200078e0a90 */
[----:B------:R-:W-:Y:S01]  /*0480*/  LOP3.LUT R3, R2, 0x18, R3, 0xf8, !PT ;  /* 0x0000001802037812 */ /* 0x000fe200078ef803 */
[----:B------:R-:W-:Y:S01]  /*0490*/  IMAD R145, R145, 0x8, R6 ;  /* 0x0000000891917824 */ /* 0x000fe200078e0206 */
[----:B------:R-:W-:Y:S01]  /*04a0*/  SHF.R.U32.HI R2, RZ, 0x3, R2 ;  /* 0x00000003ff027819 */ /* 0x000fe20000011602 */
[----:B------:R-:W-:Y:S01]  /*04b0*/  IMAD.SHL.U32 R14, R144, 0x10, RZ ;  /* 0x00000010900e7824 */ /* 0x000fe200078e00ff */
[----:B------:R-:W-:Y:S01]  /*04c0*/  LOP3.LUT R11, R11, 0xfffffff8, RZ, 0xc0, !PT ;  /* 0xfffffff80b0b7812 */ /* 0x000fe200078ec0ff */
[----:B------:R-:W-:Y:S01]  /*04d0*/  UIMAD UR16, UR32, 0x78, URZ ;  /* 0x00000078201078a4 */ /* 0x000fe2000f8e023f */
[----:B------:R-:W-:Y:S01]  /*04e0*/  LOP3.LUT R0, R0, 0xfffffffe, RZ, 0xc0, !PT ;  /* 0xfffffffe00007812 */ /* 0x000fe200078ec0ff */
[----:B------:R-:W-:Y:S01]  /*04f0*/  USHF.R.S32.HI UR15, URZ, 0x1f, UR31 ;  /* 0x0000001f3f0f7899 */ /* 0x000fe2000801141f */
[----:B------:R-:W-:Y:S01]  /*0500*/  LOP3.LUT R2, R3, R2, RZ, 0x3c, !PT ;  /* 0x0000000203027212 */ /* 0x000fe200078e3cff */
[----:B------:R-:W-:Y:S01]  /*0510*/  IMAD.IADD R11, R12, 0x1, -R11 ;  /* 0x000000010c0b7824 */ /* 0x000fe200078e0a0b */
[----:B------:R-:W-:Y:S01]  /*0520*/  SHF.R.S32.HI R3, RZ, 0x1f, R4 ;  /* 0x0000001fff037819 */ /* 0x000fe20000011404 */
[----:B------:R-:W-:Y:S01]  /*0530*/  IMAD.IADD R0, R9, 0x1, -R0 ;  /* 0x0000000109007824 */ /* 0x000fe200078e0a00 */
[----:B------:R-:W-:Y:S01]  /*0540*/  LEA.HI R6, R15, R15, RZ, 0x1 ;  /* 0x0000000f0f067211 */ /* 0x000fe200078f08ff */
[----:B------:R-:W-:Y:S01]  /*0550*/  IMAD.U32 R145, R145, 0x20, R2 ;  /* 0x0000002091917824 */ /* 0x000fe200078e0002 */
[----:B------:R-:W-:Y:S01]  /*0560*/  LEA.HI R5, R7, R7, RZ, 0x1 ;  /* 0x0000000707057211 */ /* 0x000fe200078f08ff */
[C---:B------:R-:W-:Y:S01]  /*0570*/  IMAD.SHL.U32 R140, R0.reuse, 0x10, RZ ;  /* 0x00000010008c7824 */ /* 0x040fe200078e00ff */
[----:B------:R-:W-:Y:S01]  /*0580*/  LEA.HI R3, R3, R4, RZ, 0x2 ;  /* 0x0000000403037211 */ /* 0x000fe200078f10ff */
[----:B------:R-:W-:Y:S01]  /*0590*/  IMAD.SHL.U32 R141, R0, 0x8, RZ ;  /* 0x00000008008d7824 */ /* 0x000fe200078e00ff */
[--C-:B------:R-:W-:Y:S01]  /*05a0*/  SHF.R.S32.HI R12, RZ, 0x1, R6.reuse ;  /* 0x00000001ff0c7819 */ /* 0x100fe20000011406 */
[----:B------:R-:W-:Y:S01]  /*05b0*/  UMOV UR11, 0xffffe000 ;  /* 0xffffe000000b7882 */ /* 0x000fe20000000000 */
[----:B------:R-:W-:-:S02]  /*05c0*/  SHF.R.S32.HI R9, RZ, 0x1f, R6 ;  /* 0x0000001fff097819 */ /* 0x000fc40000011406 */
[----:B------:R-:W-:Y:S02]  /*05d0*/  LOP3.LUT R4, R5, 0x7fffffe, RZ, 0xc0, !PT ;  /* 0x07fffffe05047812 */ /* 0x000fe400078ec0ff */
[----:B------:R-:W-:Y:S02]  /*05e0*/  SHF.R.S32.HI R2, RZ, 0x1f, R15 ;  /* 0x0000001fff027819 */ /* 0x000fe4000001140f */
[----:B------:R-:W-:Y:S01]  /*05f0*/  LEA.HI R9, R9, R12, RZ, 0x2 ;  /* 0x0000000c09097211 */ /* 0x000fe200078f10ff */
[C---:B------:R-:W-:Y:S01]  /*0600*/  IMAD.IADD R17, R7.reuse, 0x1, -R4 ;  /* 0x0000000107117824 */ /* 0x040fe200078e0a04 */
[----:B------:R-:W-:Y:S01]  /*0610*/  LEA.HI R13, R2, R15, RZ, 0x3 ;  /* 0x0000000f020d7211 */ /* 0x000fe200078f18ff */
[----:B------:R-:W-:Y:S01]  /*0620*/  IMAD.SHL.U32 R7, R7, 0x40, RZ ;  /* 0x0000004007077824 */ /* 0x000fe200078e00ff */
[----:B------:R-:W-:Y:S02]  /*0630*/  LOP3.LUT R4, R11, 0x1, RZ, 0xc0, !PT ;  /* 0x000000010b047812 */ /* 0x000fe400078ec0ff */
[----:B------:R-:W-:-:S02]  /*0640*/  LOP3.LUT R9, R9, 0xfffffffc, RZ, 0xc0, !PT ;  /* 0xfffffffc09097812 */ /* 0x000fc400078ec0ff */
[----:B------:R-:W-:Y:S02]  /*0650*/  LOP3.LUT R6, R6, 0x7fffffe, RZ, 0xc0, !PT ;  /* 0x07fffffe06067812 */ /* 0x000fe400078ec0ff */
[----:B------:R-:W-:Y:S02]  /*0660*/  LOP3.LUT R2, R13, 0xfffffff8, RZ, 0xc0, !PT ;  /* 0xfffffff80d027812 */ /* 0x000fe400078ec0ff */
[----:B------:R-:W-:Y:S01]  /*0670*/  ISETP.NE.U32.AND P6, PT, R4, 0x1, PT ;  /* 0x000000010400780c */ /* 0x000fe20003fc5070 */
[----:B------:R-:W-:Y:S01]  /*0680*/  IMAD.IADD R4, R12, 0x1, -R9 ;  /* 0x000000010c047824 */ /* 0x000fe200078e0a09 */
[----:B------:R-:W-:Y:S01]  /*0690*/  LOP3.LUT R7, R7, 0x1c0, RZ, 0xc0, !PT ;  /* 0x000001c007077812 */ /* 0x000fe200078ec0ff */
[C---:B------:R-:W-:Y:S01]  /*06a0*/  IMAD.IADD R6, R15.reuse, 0x1, -R6 ;  /* 0x000000010f067824 */ /* 0x040fe200078e0a06 */
[----:B------:R-:W-:Y:S01]  /*06b0*/  SHF.R.S32.HI R9, RZ, 0x1, R5 ;  /* 0x00000001ff097819 */ /* 0x000fe20000011405 */
[----:B------:R-:W-:Y:S01]  /*06c0*/  IMAD.IADD R2, R15, 0x1, -R2 ;  /* 0x000000010f027824 */ /* 0x000fe200078e0a02 */
[----:B------:R-:W-:Y:S01]  /*06d0*/  SHF.R.S32.HI R13, RZ, 0x3, R13 ;  /* 0x00000003ff0d7819 */ /* 0x000fe2000001140d */
[----:B------:R-:W-:Y:S01]  /*06e0*/  IMAD.SHL.U32 R12, R144, 0x400, RZ ;  /* 0x00000400900c7824 */ /* 0x000fe200078e00ff */
[----:B------:R-:W-:-:S02]  /*06f0*/  LEA.HI R5, R11, R11, RZ, 0x1 ;  /* 0x0000000b0b057211 */ /* 0x000fc400078f08ff */
[----:B------:R-:W-:Y:S01]  /*0700*/  LOP3.LUT R15, R7, 0x30, R14, 0xf8, !PT ;  /* 0x00000030070f7812 */ /* 0x000fe200078ef80e */
[----:B------:R-:W-:Y:S01]  /*0710*/  IMAD R136, R13, 0x200, R12 ;  /* 0x000002000d887824 */ /* 0x000fe200078e020c */
[----:B------:R-:W-:Y:S01]  /*0720*/  LEA.HI.SX32 R142, R3, R14, 0x1e ;  /* 0x0000000e038e7211 */ /* 0x000fe200078ff2ff */
[----:B------:R-:W-:Y:S01]  /*0730*/  IMAD R3, R13, 0x8, R6 ;  /* 0x000000080d037824 */ /* 0x000fe200078e0206 */
[----:B------:R-:W-:Y:S02]  /*0740*/  LOP3.LUT R154, R5, 0x3fffffe, RZ, 0xc0, !PT ;  /* 0x03fffffe059a7812 */ /* 0x000fe400078ec0ff */
[----:B------:R-:W-:Y:S01]  /*0750*/  LOP3.LUT R6, R15, 0x8, R10, 0xf8, !PT ;  /* 0x000000080f067812 */ /* 0x000fe200078ef80a */
[----:B------:R-:W-:Y:S01]  /*0760*/  IMAD.SHL.U32 R3, R3, 0x20, RZ ;  /* 0x0000002003037824 */ /* 0x000fe200078e00ff */
[----:B------:R-:W-:Y:S01]  /*0770*/  SHF.R.U32.HI R137, RZ, 0x3, R7 ;  /* 0x00000003ff897819 */ /* 0x000fe20000011607 */
[----:B------:R-:W-:Y:S01]  /*0780*/  IMAD.IADD R154, R11, 0x1, -R154 ;  /* 0x000000010b9a7824 */ /* 0x000fe200078e0a9a */
[----:B------:R-:W-:Y:S01]  /*0790*/  SHF.R.S32.HI R5, RZ, 0x1, R5 ;  /* 0x00000001ff057819 */ /* 0x000fe20000011405 */
[----:B------:R-:W-:Y:S01]  /*07a0*/  IMAD R7, R144, 0x200, R8 ;  /* 0x0000020090077824 */ /* 0x000fe200078e0208 */
[----:B------:R-:W-:-:S02]  /*07b0*/  SHF.R.S32.HI R143, RZ, 0x7, R143 ;  /* 0x00000007ff8f7819 */ /* 0x000fc4000001148f */
[----:B------:R-:W-:Y:S01]  /*07c0*/  LOP3.LUT R137, R6, R137, RZ, 0x3c, !PT ;  /* 0x0000008906897212 */ /* 0x000fe200078e3cff */
[C---:B------:R-:W-:Y:S01]  /*07d0*/  IMAD.SHL.U32 R6, R5.reuse, 0x40, RZ ;  /* 0x0000004005067824 */ /* 0x040fe200078e00ff */
[----:B------:R-:W-:Y:S01]  /*07e0*/  LOP3.LUT P3, RZ, R5, 0x2, RZ, 0xc0, !PT ;  /* 0x0000000205ff7812 */ /* 0x000fe2000786c0ff */
[----:B------:R-:W-:Y:S01]  /*07f0*/  IMAD R154, R154, 0x20, R7 ;  /* 0x000000209a9a7824 */ /* 0x000fe200078e0207 */
[----:B------:R-:W-:Y:S01]  /*0800*/  LOP3.LUT P5, RZ, R11, 0x2, RZ, 0xc0, !PT ;  /* 0x000000020bff7812 */ /* 0x000fe200078ac0ff */
[C---:B------:R-:W-:Y:S01]  /*0810*/  IMAD.SHL.U32 R7, R143.reuse, 0x8, RZ ;  /* 0x000000088f077824 */ /* 0x040fe200078e00ff */
[----:B------:R-:W-:Y:S01]  /*0820*/  LOP3.LUT R6, R6, 0xc0, RZ, 0xc0, !PT ;  /* 0x000000c006067812 */ /* 0x000fe200078ec0ff */
[----:B------:R-:W-:Y:S01]  /*0830*/  IMAD R146, R143, 0x2000, R8 ;  /* 0x000020008f927824 */ /* 0x000fe200078e0208 */
[C---:B------:R-:W-:Y:S01]  /*0840*/  LOP3.LUT P4, RZ, R11.reuse, 0x4, RZ, 0xc0, !PT ;  /* 0x000000040bff7812 */ /* 0x040fe2000788c0ff */
[----:B------:R-:W-:Y:S01]  /*0850*/  IMAD.SHL.U32 R11, R11, 0x40, RZ ;  /* 0x000000400b0b7824 */ /* 0x000fe200078e00ff */
[----:B------:R-:W-:Y:S01]  /*0860*/  LOP3.LUT R7, R7, 0x8, RZ, 0xc0, !PT ;  /* 0x0000000807077812 */ /* 0x000fe200078ec0ff */
[----:B------:R-:W-:Y:S01]  /*0870*/  IMAD R138, R143, 0x8, R0 ;  /* 0x000000088f8a7824 */ /* 0x000fe200078e0200 */
[----:B------:R-:W-:Y:S01]  /*0880*/  SHF.R.U32.HI R5, RZ, 0x3, R6 ;  /* 0x00000003ff057819 */ /* 0x000fe20000011606 */
[----:B------:R-:W-:Y:S01]  /*0890*/  IMAD R137, R0, 0x200, R137 ;  /* 0x0000020000897824 */ /* 0x000fe200078e0289 */
[----:B------:R-:W-:Y:S01]  /*08a0*/  LOP3.LUT R140, R7, 0x10, R140, 0xf8, !PT ;  /* 0x00000010078c7812 */ /* 0x000fe200078ef88c */
[----:B------:R-:W-:Y:S01]  /*08b0*/  IMAD R138, R138, 0x8, R17 ;  /* 0x000000088a8a7824 */ /* 0x000fe200078e0211 */
[----:B------:R-:W-:Y:S01]  /*08c0*/  LOP3.LUT R5, R5, R6, R7, 0x1e, !PT ;  /* 0x0000000605057212 */ /* 0x000fe200078e1e07 */
[----:B------:R-:W-:Y:S01]  /*08d0*/  IMAD.SHL.U32 R7, R2, 0x40, RZ ;  /* 0x0000004002077824 */ /* 0x000fe200078e00ff */
[C---:B------:R-:W-:Y:S01]  /*08e0*/  LOP3.LUT P0, RZ, R9.reuse, 0x2, RZ, 0xc0, !PT ;  /* 0x0000000209ff7812 */ /* 0x040fe2000780c0ff */
[----:B------:R-:W-:Y:S01]  /*08f0*/  IMAD.SHL.U32 R9, R9, 0x40, RZ ;  /* 0x0000004009097824 */ /* 0x000fe200078e00ff */
[----:B------:R-:W-:Y:S01]  /*0900*/  LOP3.LUT R11, R11, 0x1c0, RZ, 0xc0, !PT ;  /* 0x000001c00b0b7812 */ /* 0x000fe200078ec0ff */
[----:B------:R-:W-:Y:S01]  /*0910*/  IMAD.IADD R154, R5, 0x1, R154 ;  /* 0x00000001059a7824 */ /* 0x000fe200078e029a */
[----:B------:R-:W-:Y:S01]  /*0920*/  LOP3.LUT R7, R7, 0x1c0, RZ, 0xc0, !PT ;  /* 0x000001c007077812 */ /* 0x000fe200078ec0ff */
[----:B------:R-:W-:Y:S01]  /*0930*/  IMAD.SHL.U32 R137, R137, 0x2, RZ ;  /* 0x0000000289897824 */ /* 0x000fe200078e00ff */
[----:B------:R-:W-:-:S02]  /*0940*/  LOP3.LUT R9, R9, 0xc0, RZ, 0xc0, !PT ;  /* 0x000000c009097812 */ /* 0x000fc400078ec0ff */
[----:B------:R-:W-:Y:S02]  /*0950*/  R2P PR, R2, 0x6 ;  /* 0x0000000602007804 */ /* 0x000fe40000000000 */
[----:B------:R-:W-:Y:S02]  /*0960*/  LEA.HI R11, R11, R11, RZ, 0x1d ;  /* 0x0000000b0b0b7211 */ /* 0x000fe400078fe8ff */
[----:B------:R-:W-:Y:S02]  /*0970*/  LOP3.LUT R141, R141, 0x8, RZ, 0xc0, !PT ;  /* 0x000000088d8d7812 */ /* 0x000fe400078ec0ff */
[----:B------:R-:W-:Y:S02]  /*0980*/  SHF.R.U32.HI R2, RZ, 0x3, R7 ;  /* 0x00000003ff027819 */ /* 0x000fe40000011607 */
[----:B------:R-:W-:Y:S02]  /*0990*/  LOP3.LUT R10, R9, 0x8, R10, 0xf8, !PT ;  /* 0x00000008090a7812 */ /* 0x000fe400078ef80a */
[----:B------:R-:W-:-:S02]  /*09a0*/  SEL R131, R139, 0xffffffe0, !P0 ;  /* 0xffffffe08b837807 */ /* 0x000fc40004000000 */
[----:B------:R-:W-:Y:S02]  /*09b0*/  SHF.R.U32.HI R9, RZ, 0x3, R9 ;  /* 0x00000003ff097819 */ /* 0x000fe40000011609 */
[----:B------:R-:W-:Y:S02]  /*09c0*/  IADD3 R146, R11, R146, R12 ;  /* 0x000000920b927210 */ /* 0x000fe40007ffe00c */
[C---:B------:R-:W-:Y:S01]  /*09d0*/  LOP3.LUT P0, RZ, R4.reuse, 0x2, RZ, 0xc0, !PT ;  /* 0x0000000204ff7812 */ /* 0x040fe2000780c0ff */
[----:B------:R-:W-:Y:S01]  /*09e0*/  IMAD.SHL.U32 R4, R4, 0x40, RZ ;  /* 0x0000004004047824 */ /* 0x000fe200078e00ff */
[----:B------:R-:W-:Y:S01]  /*09f0*/  LOP3.LUT R7, R2, R7, R141, 0x1e, !PT ;  /* 0x0000000702077212 */ /* 0x000fe200078e1e8d */
[----:B------:R-:W-:Y:S01]  /*0a00*/  IMAD.SHL.U32 R146, R146, 0x2, RZ ;  /* 0x0000000292927824 */ /* 0x000fe200078e00ff */
[----:B------:R-:W-:Y:S02]  /*0a10*/  LOP3.LUT R9, R10, R9, RZ, 0x3c, !PT ;  /* 0x000000090a097212 */ /* 0x000fe400078e3cff */
[----:B------:R-:W-:Y:S01]  /*0a20*/  LOP3.LUT R0, R4, 0xc0, RZ, 0xc0, !PT ;  /* 0x000000c004007812 */ /* 0x000fe200078ec0ff */
[----:B------:R-:W-:Y:S01]  /*0a30*/  IMAD.IADD R136, R136, 0x1, R7 ;  /* 0x0000000188887824 */ /* 0x000fe200078e0207 */
[----:B------:R-:W-:Y:S01]  /*0a40*/  SEL R152, R152, 0x10, !P6 ;  /* 0x0000001098987807 */ /* 0x000fe20007000000 */
[----:B------:R-:W-:Y:S01]  /*0a50*/  IMAD.U32 R138, R138, 0x20, R9 ;  /* 0x000000208a8a7824 */ /* 0x000fe200078e0009 */
[----:B------:R-:W-:-:S02]  /*0a60*/  SHF.R.U32.HI R9, RZ, 0x3, R0 ;  /* 0x00000003ff097819 */ /* 0x000fc40000011600 */
[C---:B------:R-:W-:Y:S01]  /*0a70*/  IADD3 R147, R146.reuse, 0x40, RZ ;  /* 0x0000004092937810 */ /* 0x040fe20007ffe0ff */
[----:B------:R-:W-:Y:S01]  /*0a80*/  IMAD.IADD R149, R146, 0x1, R152 ;  /* 0x0000000192957824 */ /* 0x000fe200078e0298 */
[----:B------:R-:W-:Y:S01]  /*0a90*/  LEA R136, R136, 0xa000, 0x1 ;  /* 0x0000a00088887811 */ /* 0x000fe200078e08ff */
[----:B------:R-:W-:Y:S01]  /*0aa0*/  IMAD.SHL.U32 R138, R138, 0x2, RZ ;  /* 0x000000028a8a7824 */ /* 0x000fe200078e00ff */
[----:B------:R-:W-:Y:S02]  /*0ab0*/  @P4 IADD3 R147, R146, -0x40, RZ ;  /* 0xffffffc092934810 */ /* 0x000fe40007ffe0ff */
[----:B------:R-:W-:Y:S01]  /*0ac0*/  LOP3.LUT R140, R9, R140, R0, 0x1e, !PT ;  /* 0x0000008c098c7212 */ /* 0x000fe200078e1e00 */
[----:B------:R-:W-:Y:S01]  /*0ad0*/  IMAD.IADD R131, R138, 0x1, R131 ;  /* 0x000000018a837824 */ /* 0x000fe200078e0283 */
[----:B------:R-:W-:Y:S01]  /*0ae0*/  SEL R150, R139, 0xffffffe0, !P5 ;  /* 0xffffffe08b967807 */ /* 0x000fe20006800000 */
[----:B------:R-:W-:Y:S01]  /*0af0*/  IMAD.IADD R152, R152, 0x1, R147 ;  /* 0x0000000198987824 */ /* 0x000fe200078e0293 */
[----:B------:R-:W-:Y:S01]  /*0b00*/  SEL R129, R129, 0xffffffc0, !P2 ;  /* 0xffffffc081817807 */ /* 0x000fe20005000000 */
[----:B------:R-:W-:Y:S01]  /*0b10*/  IMAD.IADD R140, R3, 0x1, R140 ;  /* 0x00000001038c7824 */ /* 0x000fe200078e028c */
[----:B------:R-:W-:Y:S01]  /*0b20*/  IADD3 R135, R136, 0x20, RZ ;  /* 0x0000002088877810 */ /* 0x000fe20007ffe0ff */
[--C-:B------:R-:W-:Y:S01]  /*0b30*/  IMAD.IADD R148, R146, 0x1, R150.reuse ;  /* 0x0000000192947824 */ /* 0x100fe200078e0296 */
[----:B------:R-:W-:Y:S01]  /*0b40*/  LOP3.LUT R141, R9, R0, R141, 0x1e, !PT ;  /* 0x00000000098d7212 */ /* 0x000fe200078e1e8d */
[----:B------:R-:W-:Y:S01]  /*0b50*/  IMAD R0, R144, 0x200, R3 ;  /* 0x0000020090007824 */ /* 0x000fe200078e0203 */
[----:B------:R-:W-:Y:S01]  /*0b60*/  LEA R154, R154, 0x6000, 0x1 ;  /* 0x000060009a9a7811 */ /* 0x000fe200078e08ff */
[----:B------:R-:W-:Y:S01]  /*0b70*/  IMAD.IADD R155, R149, 0x1, R150 ;  /* 0x00000001959b7824 */ /* 0x000fe200078e0296 */
[----:B------:R-:W-:Y:S01]  /*0b80*/  @P1 IADD3 R135, R136, -0x20, RZ ;  /* 0xffffffe088871810 */ /* 0x000fe20007ffe0ff */
        /* <DEDUP_REMOVED lines=11> */
.L_x_514:
        /* <DEDUP_REMOVED lines=34> */
[----:B------:R-:W-:Y:S01]  /*0e60*/  ISETP.NE.U32.AND P0, PT, RZ, c[0x0][0x240], PT ;  /* 0x00009000ff007a0c */ /* 0x000fe20003f05070 */
[----:B------:R-:W-:Y:S01]  /*0e70*/  ULDC UR5, c[0x0][0x214] ;  /* 0x0000850000057ab9 */ /* 0x000fe20000000800 */
[----:B------:R-:W2:Y:S01]  /*0e80*/  I2F.RP R2, R5 ;  /* 0x0000000500027306 */ /* 0x000ea20000209400 */
[----:B------:R-:W3:Y:S01]  /*0e90*/  S2R R15, SR_CTAID.X ;  /* 0x00000000000f7919 */ /* 0x000ee20000002500 */
[----:B------:R-:W-:Y:S01]  /*0ea0*/  ISETP.NE.AND.EX P0, PT, RZ, c[0x0][0x244], PT, P0 ;  /* 0x00009100ff007a0c */ /* 0x000fe20003f05300 */
[----:B------:R-:W-:Y:S01]  /*0eb0*/  UIADD3 UR5, UR5, 0x7f, URZ ;  /* 0x0000007f05057890 */ /* 0x000fe2000fffe03f */
[----:B------:R-:W-:Y:S01]  /*0ec0*/  ISETP.NE.AND P4, PT, RZ, c[0x0][0x1c8], PT ;  /* 0x00007200ff007a0c */ /* 0x000fe20003f85270 */
[----:B------:R-:W-:Y:S02]  /*0ed0*/  ULDC.U8 UR6, c[0x0][0x3d0] ;  /* 0x0000f40000067ab9 */ /* 0x000fe40000000000 */
[----:B------:R-:W-:Y:S01]  /*0ee0*/  USHF.R.S32.HI UR43, URZ, 0x1f, UR5 ;  /* 0x0000001f3f2b7899 */ /* 0x000fe20008011405 */
[----:B------:R-:W-:Y:S01]  /*0ef0*/  ISETP.NE.AND P1, PT, RZ, UR6, PT ;  /* 0x00000006ff007c0c */ /* 0x000fe2000bf25270 */
[----:B------:R-:W-:-:S02]  /*0f00*/  ULDC UR6, c[0x0][0x1c0] ;  /* 0x0000700000067ab9 */ /* 0x000fc40000000800 */
[----:B------:R-:W-:Y:S02]  /*0f10*/  ULEA.HI UR43, UR43, UR5, URZ, 0x7 ;  /* 0x000000052b2b7291 */ /* 0x000fe4000f8f383f */
[----:B------:R-:W-:Y:S02]  /*0f20*/  USHF.R.S32.HI UR4, URZ, 0x1f, UR39 ;  /* 0x0000001f3f047899 */ /* 0x000fe40008011427 */
[----:B------:R-:W-:Y:S01]  /*0f30*/  ULOP3.LUT UR42, UR43, 0xffffff80, URZ, 0xc0, !UPT ;  /* 0xffffff802b2a7892 */ /* 0x000fe2000f8ec03f */
[----:B--2---:R-:W2:Y:S01]  /*0f40*/  MUFU.RCP R10, R2 ;  /* 0x00000002000a7308 */ /* 0x004ea20000001000 */
[----:B------:R-:W-:Y:S02]  /*0f50*/  USHF.R.S32.HI UR38, URZ, 0x1f, UR41 ;  /* 0x0000001f3f267899 */ /* 0x000fe40008011429 */
[----:B------:R-:W-:Y:S01]  /*0f60*/  UIADD3 UR42, UR42, -0x80, URZ ;  /* 0xffffff802a2a7890 */ /* 0x000fe2000fffe03f */
[----:B-1----:R-:W-:Y:S01]  /*0f70*/  IABS R8, R7 ;  /* 0x0000000700087213 */ /* 0x002fe20000000000 */
[----:B------:R-:W-:-:S02]  /*0f80*/  IMAD R19, R7, c[0x0][0x22c], RZ ;  /* 0x00008b0007137a24 */ /* 0x000fc400078e02ff */
[----:B------:R-:W-:Y:S02]  /*0f90*/  USHF.R.S32.HI UR5, URZ, 0x1f, UR42 ;  /* 0x0000001f3f057899 */ /* 0x000fe4000801142a */
[----:B------:R-:W-:Y:S01]  /*0fa0*/  USHF.R.S32.HI UR6, URZ, 0x1f, UR6 ;  /* 0x0000001f3f067899 */ /* 0x000fe20008011406 */
[----:B------:R-:W-:Y:S01]  /*0fb0*/  IMAD.U32 R24, RZ, RZ, UR42 ;  /* 0x0000002aff187e24 */ /* 0x000fe2000f8e00ff */
[----:B------:R-:W-:Y:S01]  /*0fc0*/  USHF.R.S32.HI UR43, URZ, 0x7, UR43 ;  /* 0x000000073f2b7899 */ /* 0x000fe2000801142b */
[----:B------:R-:W-:Y:S01]  /*0fd0*/  SHF.R.S32.HI R21, RZ, 0x1f, R19 ;  /* 0x0000001fff157819 */ /* 0x000fe20000011413 */
[----:B------:R-:W-:Y:S01]  /*0fe0*/  IMAD.U32 R25, RZ, RZ, UR5 ;  /* 0x00000005ff197e24 */ /* 0x000fe2000f8e00ff */
[----:B--2---:R-:W-:Y:S01]  /*0ff0*/  IADD3 R10, R10, 0xffffffe, RZ ;  /* 0x0ffffffe0a0a7810 */ /* 0x004fe20007ffe0ff */
[----:B------:R-:W1:Y:S03]  /*1000*/  LDC.U8 R2, c[0x0][0x328] ;  /* 0x0000ca00ff027b82 */ /* 0x000e660000000000 */
[----:B------:R-:W2:Y:S02]  /*1010*/  F2I.FTZ.U32.TRUNC.NTZ R11, R10 ;  /* 0x0000000a000b7305 */ /* 0x000ea4000021f000 */
[----:B--2---:R-:W-:-:S02]  /*1020*/  IMAD.MOV R0, RZ, RZ, -R11 ;  /* 0x000000ffff007224 */ /* 0x004fc400078e0a0b */
[----:B------:R-:W-:Y:S02]  /*1030*/  IMAD.MOV.U32 R10, RZ, RZ, RZ ;  /* 0x000000ffff0a7224 */ /* 0x000fe400078e00ff */
[----:B------:R-:W-:Y:S02]  /*1040*/  IMAD R9, R0, R5, RZ ;  /* 0x0000000500097224 */ /* 0x000fe400078e02ff */
[----:B------:R-:W2:Y:S02]  /*1050*/  S2R R0, SR_CTAID.Y ;  /* 0x0000000000007919 */ /* 0x000ea40000002600 */
[----:B------:R-:W-:-:S06]  /*1060*/  IMAD.HI.U32 R9, R11, R9, R10 ;  /* 0x000000090b097227 */ /* 0x000fcc00078e000a */
[----:B------:R-:W-:-:S04]  /*1070*/  IMAD.HI.U32 R4, R9, R8, RZ ;  /* 0x0000000809047227 */ /* 0x000fc800078e00ff */
[----:B------:R-:W-:-:S04]  /*1080*/  IMAD.MOV R6, RZ, RZ, -R4 ;  /* 0x000000ffff067224 */ /* 0x000fc800078e0a04 */
[----:B------:R-:W-:-:S05]  /*1090*/  IMAD R6, R5, R6, R8 ;  /* 0x0000000605067224 */ /* 0x000fca00078e0208 */
[----:B------:R-:W-:Y:S01]  /*10a0*/  ISETP.GT.U32.AND P3, PT, R5, R6, PT ;  /* 0x000000060500720c */ /* 0x000fe20003f64070 */
[----:B--2---:R-:W-:-:S05]  /*10b0*/  IMAD.WIDE R8, R0, 0x80, RZ ;  /* 0x0000008000087825 */ /* 0x004fca00078e02ff */
[----:B------:R-:W-:Y:S02]  /*10c0*/  SEL R17, R8, RZ, P0 ;  /* 0x000000ff08117207 */ /* 0x000fe40000000000 */
[----:B------:R-:W-:Y:S01]  /*10d0*/  SEL R23, R9, RZ, P0 ;  /* 0x000000ff09177207 */ /* 0x000fe20000000000 */
[----:B---3--:R-:W-:Y:S01]  /*10e0*/  IMAD.WIDE.U32 R8, R15, c[0x0][0x3d8], RZ ;  /* 0x0000f6000f087a25 */ /* 0x008fe200078e00ff */
[----:B-1----:R-:W-:Y:S02]  /*10f0*/  ISETP.NE.AND P0, PT, R2, RZ, PT ;  /* 0x000000ff0200720c */ /* 0x002fe40003f05270 */
[----:B------:R-:W-:Y:S01]  /*1100*/  LOP3.LUT R2, R7, c[0x0][0x1c8], RZ, 0x3c, !PT ;  /* 0x0000720007027a12 */ /* 0x000fe200078e3cff */
[----:B------:R-:W-:Y:S01]  /*1110*/  @!P3 IMAD.IADD R6, R6, 0x1, -R5 ;  /* 0x000000010606b824 */ /* 0x000fe200078e0a05 */
[----:B------:R-:W-:Y:S01]  /*1120*/  @!P3 IADD3 R4, R4, 0x1, RZ ;  /* 0x000000010404b810 */ /* 0x000fe20007ffe0ff */
[----:B------:R-:W-:Y:S01]  /*1130*/  IMAD R15, R15, c[0x0][0x3dc], R9 ;  /* 0x0000f7000f0f7a24 */ /* 0x000fe200078e0209 */
[----:B------:R-:W-:-:S02]  /*1140*/  ISETP.GE.AND P2, PT, R2, RZ, PT ;  /* 0x000000ff0200720c */ /* 0x000fc40003f46270 */
[----:B------:R-:W-:Y:S02]  /*1150*/  ISETP.GE.U32.AND P5, PT, R6, R5, PT ;  /* 0x000000050600720c */ /* 0x000fe40003fa6070 */
[----:B------:R-:W-:Y:S02]  /*1160*/  SEL R16, R8, RZ, P1 ;  /* 0x000000ff08107207 */ /* 0x000fe40000800000 */
[----:B------:R-:W-:Y:S01]  /*1170*/  SHF.R.S32.HI R5, RZ, 0x1f, R0 ;  /* 0x0000001fff057819 */ /* 0x000fe20000011400 */
[C---:B------:R-:W-:Y:S01]  /*1180*/  @P0 IMAD R6, R0.reuse, c[0x0][0x214], RZ ;  /* 0x0000850000060a24 */ /* 0x040fe200078e02ff */
[----:B------:R-:W-:Y:S01]  /*1190*/  SEL R15, R15, RZ, P1 ;  /* 0x000000ff0f0f7207 */ /* 0x000fe20000800000 */
[----:B------:R-:W-:Y:S02]  /*11a0*/  @!P0 IMAD R2, R0, c[0x0][0x1c0], R7 ;  /* 0x0000700000028a24 */ /* 0x000fe400078e0207 */
[----:B------:R-:W-:Y:S02]  /*11b0*/  @P0 IMAD R175, R7, c[0x0][0x234], R6 ;  /* 0x00008d0007af0a24 */ /* 0x000fe400078e0206 */
[----:B------:R-:W-:-:S02]  /*11c0*/  @!P0 IMAD R175, R2, c[0x0][0x214], RZ ;  /* 0x0000850002af8a24 */ /* 0x000fc400078e02ff */
[----:B------:R-:W-:-:S05]  /*11d0*/  @P5 IADD3 R4, R4, 0x1, RZ ;  /* 0x0000000104045810 */ /* 0x000fca0007ffe0ff */
[----:B------:R-:W-:Y:S01]  /*11e0*/  IMAD.MOV.U32 R2, RZ, RZ, R4 ;  /* 0x000000ffff027224 */ /* 0x000fe200078e0004 */
[----:B------:R-:W-:-:S03]  /*11f0*/  SHF.R.S32.HI R4, RZ, 0x1f, R7 ;  /* 0x0000001fff047819 */ /* 0x000fc60000011407 */
[----:B------:R-:W-:Y:S01]  /*1200*/  @!P2 IMAD.MOV R2, RZ, RZ, -R2 ;  /* 0x000000ffff02a224 */ /* 0x000fe200078e0a02 */
[----:B------:R-:W-:-:S04]  /*1210*/  @!P4 LOP3.LUT R2, RZ, c[0x0][0x1c8], RZ, 0x33, !PT ;  /* 0x00007200ff02ca12 */ /* 0x000fc800078e33ff */
[----:B------:R-:W-:Y:S01]  /*1220*/  SHF.R.S32.HI R11, RZ, 0x1f, R2 ;  /* 0x0000001fff0b7819 */ /* 0x000fe20000011402 */
[----:B------:R-:W-:Y:S05]  /*1230*/  @!P0 BRA `(.L_x_507) ;  /* 0x0000007000008947 */ /* 0x000fea0003800000 */
[----:B------:R-:W-:Y:S02]  /*1240*/  MOV R9, 0x80 ;  /* 0x0000008000097802 */ /* 0x000fe40000000f00 */
[----:B------:R-:W-:Y:S02]  /*1250*/  MOV R6, c[0x0][0x210] ;  /* 0x0000840000067a02 */ /* 0x000fe40000000f00 */
[----:B------:R-:W-:-:S03]  /*1260*/  IADD3 R13, R9, c[0x0][0x224], RZ ;  /* 0x00008900090d7a10 */ /* 0x000fc60007ffe0ff */
[----:B------:R-:W-:Y:S02]  /*1270*/  IMAD R6, R9, R6, c[0x0][0x234] ;  /* 0x00008d0009067624 */ /* 0x000fe400078e0206 */
[----:B------:R-:W-:-:S04]  /*1280*/  IMAD R13, R13, R0, RZ ;  /* 0x000000000d0d7224 */ /* 0x000fc800078e02ff */
[----:B------:R-:W-:Y:S01]  /*1290*/  IMAD R159, R6, R7, R13 ;  /* 0x00000007069f7224 */ /* 0x000fe200078e020d */
[----:B------:R-:W-:Y:S05]  /*12a0*/  BRA `(.L_x_508) ;  /* 0x0000002000007947 */ /* 0x000fea0003800000 */
.L_x_507:
[----:B------:R-:W-:-:S04]  /*12b0*/  IMAD R159, R0, c[0x0][0x1c0], R7 ;  /* 0x00007000009f7a24 */ /* 0x000fc800078e0207 */
[----:B------:R-:W-:Y:S02]  /*12c0*/  IMAD R159, R159, c[0x0][0x224], RZ ;  /* 0x000089009f9f7a24 */ /* 0x000fe400078e02ff */
.L_x_508:
[----:B------:R-:W1:Y:S01]  /*12d0*/  S2R R10, SR_TID.X ;  /* 0x00000000000a7919 */ /* 0x000e620000002100 */
[----:B------:R-:W-:Y:S01]  /*12e0*/  IMAD.WIDE R24, R0, c[0x0][0x224], R24 ;  /* 0x0000890000187a25 */ /* 0x000fe200078e0218 */
[----:B------:R-:W-:Y:S01]  /*12f0*/  UIMAD UR6, UR6, UR13, UR14 ;  /* 0x0000000d060672a4 */ /* 0x000fe2000f8e020e */
[----:B------:R-:W-:Y:S01]  /*1300*/  IADD3 R175, R175, UR42, RZ ;  /* 0x0000002aafaf7c10 */ /* 0x000fe2000fffe0ff */
[----:B------:R-:W-:Y:S01]  /*1310*/  UIADD3 UR39, UP0, UR41, UR39, URZ ;  /* 0x0000002729277290 */ /* 0x000fe2000ff1e03f */
[----:B------:R-:W-:Y:S01]  /*1320*/  @P1 BAR.SYNC.DEFER_BLOCKING 0x0 ;  /* 0x0000000000001b1d */ /* 0x000fe20000010000 */
[----:B------:R-:W-:Y:S01]  /*1330*/  IADD3 R17, P0, R24, R17, RZ ;  /* 0x0000001118117210 */ /* 0x000fe20007f1e0ff */
[----:B------:R-:W-:Y:S01]  /*1340*/  UIADD3 UR6, UR35, UR6, URZ ;  /* 0x0000000623067290 */ /* 0x000fe2000fffe03f */
[----:B------:R-:W-:Y:S01]  /*1350*/  IADD3 R159, R159, UR42, RZ ;  /* 0x0000002a9f9f7c10 */ /* 0x000fe2000fffe0ff */
[----:B------:R-:W-:Y:S01]  /*1360*/  UIADD3.X UR38, UR4, UR38, URZ, UP0, !UPT ;  /* 0x0000002604267290 */ /* 0x000fe200087fe43f */
[----:B------:R-:W-:Y:S01]  /*1370*/  IADD3.X R23, R25, R23, RZ, P0, !PT ;  /* 0x0000001719177210 */ /* 0x000fe200007fe4ff */
[----:B------:R-:W-:Y:S01]  /*1380*/  UIADD3 UR52, UR43, -0x1, URZ ;  /* 0xffffffff2b347890 */ /* 0x000fe2000fffe03f */
[----:B------:R-:W-:Y:S01]  /*1390*/  MOV R20, UR39 ;  /* 0x0000002700147c02 */ /* 0x000fe20008000f00 */
[----:B------:R-:W-:Y:S01]  /*13a0*/  IMAD R14, R17, UR6, RZ ;  /* 0x00000006110e7c24 */ /* 0x000fe2000f8e02ff */
[----:B------:R-:W-:Y:S01]  /*13b0*/  ULDC.64 UR6, c[0x0][0x198] ;  /* 0x0000660000067ab9 */ /* 0x000fe20000000a00 */
[----:B------:R-:W-:Y:S01]  /*13c0*/  IMAD.MOV.U32 R158, RZ, RZ, 0x4 ;  /* 0x00000004ff9e7424 */ /* 0x000fe200078e00ff */
[----:B------:R-:W-:Y:S01]  /*13d0*/  UIMAD UR6, UR38, UR6, URZ ;  /* 0x00000006260672a4 */ /* 0x000fe2000f8e023f */
[----:B------:R-:W-:Y:S01]  /*13e0*/  IMAD R14, R23, UR34, R14 ;  /* 0x00000022170e7c24 */ /* 0x000fe2000f8e020e */
[----:B------:R-:W-:Y:S01]  /*13f0*/  CS2R R94, SRZ ;  /* 0x00000000005e7805 */ /* 0x000fe2000001ff00 */
[----:B------:R-:W-:Y:S01]  /*1400*/  IMAD.WIDE R174, R175, R158, c[0x0][0x200] ;  /* 0x00008000afae7625 */ /* 0x000fe200078e029e */
[----:B------:R-:W-:Y:S01]  /*1410*/  UIMAD UR6, UR39, UR7, UR6 ;  /* 0x00000007270672a4 */ /* 0x000fe2000f8e0206 */
[----:B------:R-:W-:Y:S01]  /*1420*/  CS2R R92, SRZ ;  /* 0x00000000005c7805 */ /* 0x000fe2000001ff00 */
[----:B------:R-:W-:Y:S01]  /*1430*/  CS2R R98, SRZ ;  /* 0x0000000000627805 */ /* 0x000fe2000001ff00 */
[----:B------:R-:W-:Y:S01]  /*1440*/  CS2R R96, SRZ ;  /* 0x0000000000607805 */ /* 0x000fe2000001ff00 */
[----:B-1----:R-:W-:Y:S01]  /*1450*/  SHF.R.S32.HI R9, RZ, 0x1f, R10 ;  /* 0x0000001fff097819 */ /* 0x002fe2000001140a */
[----:B------:R-:W-:Y:S01]  /*1460*/  CS2R R90, SRZ ;  /* 0x00000000005a7805 */ /* 0x000fe2000001ff00 */
[----:B------:R-:W-:Y:S01]  /*1470*/  CS2R R88, SRZ ;  /* 0x0000000000587805 */ /* 0x000fe2000001ff00 */
[----:B------:R-:W-:Y:S01]  /*1480*/  CS2R R86, SRZ ;  /* 0x0000000000567805 */ /* 0x000fe2000001ff00 */
[CC--:B------:R-:W-:Y:S01]  /*1490*/  LEA.HI R13, R9.reuse, R10.reuse, RZ, 0x5 ;  /* 0x0000000a090d7211 */ /* 0x0c0fe200078f28ff */
[----:B------:R-:W-:Y:S01]  /*14a0*/  CS2R R84, SRZ ;  /* 0x0000000000547805 */ /* 0x000fe2000001ff00 */
[-C--:B------:R-:W-:Y:S01]  /*14b0*/  LEA.HI R9, R9, R10.reuse, RZ, 0x2 ;  /* 0x0000000a09097211 */ /* 0x080fe200078f10ff */
[----:B------:R-:W-:Y:S01]  /*14c0*/  CS2R R78, SRZ ;  /* 0x00000000004e7805 */ /* 0x000fe2000001ff00 */
[----:B------:R-:W-:Y:S01]  /*14d0*/  LOP3.LUT R25, R13, 0xffffffe0, RZ, 0xc0, !PT ;  /* 0xffffffe00d197812 */ /* 0x000fe200078ec0ff */
[----:B------:R-:W-:Y:S01]  /*14e0*/  CS2R R76, SRZ ;  /* 0x00000000004c7805 */ /* 0x000fe2000001ff00 */
[----:B------:R-:W-:Y:S01]  /*14f0*/  SHF.R.S32.HI R13, RZ, 0x5, R13 ;  /* 0x00000005ff0d7819 */ /* 0x000fe2000001140d */
[----:B------:R-:W-:Y:S01]  /*1500*/  CS2R R82, SRZ ;  /* 0x0000000000527805 */ /* 0x000fe2000001ff00 */
[----:B------:R-:W-:Y:S01]  /*1510*/  IADD3 R168, -R25, R10, RZ ;  /* 0x0000000a19a87210 */ /* 0x000fe20007ffe1ff */
[----:B------:R-:W-:Y:S01]  /*1520*/  CS2R R80, SRZ ;  /* 0x0000000000507805 */ /* 0x000fe2000001ff00 */
[----:B------:R-:W-:Y:S01]  /*1530*/  SHF.R.S32.HI R8, RZ, 0x2, R9 ;  /* 0x00000002ff087819 */ /* 0x000fe20000011409 */
[----:B------:R-:W-:Y:S01]  /*1540*/  CS2R R74, SRZ ;  /* 0x00000000004a7805 */ /* 0x000fe2000001ff00 */
[----:B------:R-:W-:Y:S01]  /*1550*/  LOP3.LUT R9, R9, 0xfffffffc, RZ, 0xc0, !PT ;  /* 0xfffffffc09097812 */ /* 0x000fe200078ec0ff */
[----:B------:R-:W-:Y:S01]  /*1560*/  IMAD R18, R13, UR32, R168 ;  /* 0x000000200d127c24 */ /* 0x000fe2000f8e02a8 */
[----:B------:R-:W-:Y:S01]  /*1570*/  SHF.R.S32.HI R6, RZ, 0x1f, R8 ;  /* 0x0000001fff067819 */ /* 0x000fe20000011408 */
[----:B------:R-:W-:Y:S01]  /*1580*/  IMAD.WIDE.U32 R24, R8, c[0x0][0x1a0], RZ ;  /* 0x0000680008187a25 */ /* 0x000fe200078e00ff */
[----:B------:R-:W-:Y:S01]  /*1590*/  CS2R R72, SRZ ;  /* 0x0000000000487805 */ /* 0x000fe2000001ff00 */
[----:B------:R-:W-:Y:S01]  /*15a0*/  CS2R R70, SRZ ;  /* 0x0000000000467805 */ /* 0x000fe2000001ff00 */
[----:B------:R-:W-:Y:S01]  /*15b0*/  IADD3 R19, P2, P0, R18, UR31, R19 ;  /* 0x0000001f12137c10 */ /* 0x000fe2000f85e013 */
[----:B------:R-:W-:Y:S01]  /*15c0*/  IMAD R23, R6, c[0x0][0x1a0], RZ ;  /* 0x0000680006177a24 */ /* 0x000fe200078e02ff */
[----:B------:R-:W-:Y:S01]  /*15d0*/  SHF.R.S32.HI R18, RZ, 0x1f, R18 ;  /* 0x0000001fff127819 */ /* 0x000fe20000011412 */
[----:B------:R-:W-:Y:S01]  /*15e0*/  IMAD.IADD R9, R10, 0x1, -R9 ;  /* 0x000000010a097824 */ /* 0x000fe200078e0a09 */
[----:B------:R-:W-:Y:S01]  /*15f0*/  CS2R R68, SRZ ;  /* 0x0000000000447805 */ /* 0x000fe2000001ff00 */
[----:B------:R-:W-:Y:S01]  /*1600*/  IMAD R13, R6, c[0x0][0x198], RZ ;  /* 0x00006600060d7a24 */ /* 0x000fe200078e02ff */
[----:B------:R-:W-:Y:S01]  /*1610*/  IADD3.X R10, R18, UR15, R21, P2, P0 ;  /* 0x0000000f120a7c10 */ /* 0x000fe200097e0415 */
[----:B------:R-:W-:Y:S01]  /*1620*/  IMAD R12, R8, c[0x0][0x1a4], R23 ;  /* 0x00006900080c7a24 */ /* 0x000fe200078e0217 */
[----:B------:R-:W-:Y:S01]  /*1630*/  IADD3 R18, P0, R19, R16, RZ ;  /* 0x0000001013127210 */ /* 0x000fe20007f1e0ff */
[----:B------:R-:W-:-:S02]  /*1640*/  IMAD.SHL.U32 R30, R9, 0x8, RZ ;  /* 0x00000008091e7824 */ /* 0x000fc400078e00ff */
[----:B------:R-:W-:-:S03]  /*1650*/  IMAD.WIDE.U32 R26, R8, c[0x0][0x198], RZ ;  /* 0x00006600081a7a25 */ /* 0x000fc600078e00ff */
[----:B------:R-:W-:Y:S01]  /*1660*/  SHF.R.S32.HI R31, RZ, 0x1f, R30 ;  /* 0x0000001fff1f7819 */ /* 0x000fe2000001141e */
[----:B------:R-:W-:Y:S02]  /*1670*/  IMAD R13, R8, c[0x0][0x19c], R13 ;  /* 0x00006700080d7a24 */ /* 0x000fe400078e020d */
[----:B------:R-:W-:Y:S01]  /*1680*/  IMAD.IADD R25, R25, 0x1, R12 ;  /* 0x0000000119197824 */ /* 0x000fe200078e020c */
[----:B------:R-:W-:Y:S01]  /*1690*/  MOV R12, UR39 ;  /* 0x00000027000c7c02 */ /* 0x000fe20008000f00 */
[----:B------:R-:W-:Y:S01]  /*16a0*/  IMAD.X R19, R10, 0x1, R15, P0 ;  /* 0x000000010a137824 */ /* 0x000fe200000e060f */
[----:B------:R-:W-:Y:S01]  /*16b0*/  IADD3 R8, P0, R8, UR42, RZ ;  /* 0x0000002a08087c10 */ /* 0x000fe2000ff1e0ff */
[----:B------:R-:W-:Y:S01]  /*16c0*/  IMAD.WIDE.U32 R20, R20, c[0x0][0x1a0], R24 ;  /* 0x0000680014147a25 */ /* 0x000fe200078e0018 */
[----:B------:R-:W-:Y:S02]  /*16d0*/  IADD3 R27, R27, R13, RZ ;  /* 0x0000000d1b1b7210 */ /* 0x000fe40007ffe0ff */
[----:B------:R-:W-:Y:S01]  /*16e0*/  IADD3.X R6, R6, UR5, RZ, P0, !PT ;  /* 0x0000000506067c10 */ /* 0x000fe200087fe4ff */
[C---:B------:R-:W-:Y:S01]  /*16f0*/  IMAD R23, R5.reuse, c[0x0][0x180], RZ ;  /* 0x0000600005177a24 */ /* 0x040fe200078e02ff */
[----:B------:R-:W-:Y:S01]  /*1700*/  ULDC.64 UR4, c[0x0][0x1a0] ;  /* 0x0000680000047ab9 */ /* 0x000fe20000000a00 */
[----:B------:R-:W-:Y:S01]  /*1710*/  IMAD R25, R5, c[0x0][0x368], RZ ;  /* 0x0000da0005197a24 */ /* 0x000fe200078e02ff */
[----:B------:R-:W-:Y:S01]  /*1720*/  UIMAD UR4, UR38, UR4, URZ ;  /* 0x00000004260472a4 */ /* 0x000fe2000f8e023f */
[----:B------:R-:W-:-:S02]  /*1730*/  IMAD R24, R0, c[0x0][0x184], R23 ;  /* 0x0000610000187a24 */ /* 0x000fc400078e0217 */
[C---:B------:R-:W-:Y:S01]  /*1740*/  IMAD.WIDE.U32 R32, R0.reuse, c[0x0][0x180], R30 ;  /* 0x0000600000207a25 */ /* 0x040fe200078e001e */
[----:B------:R-:W-:Y:S02]  /*1750*/  UIMAD UR4, UR39, UR5, UR4 ;  /* 0x00000005270472a4 */ /* 0x000fe4000f8e0204 */
[----:B------:R-:W-:Y:S01]  /*1760*/  UIADD3 UR5, -UR40, UR10, UR41 ;  /* 0x0000000a28057290 */ /* 0x000fe2000fffe129 */
[----:B------:R-:W-:Y:S02]  /*1770*/  IMAD R15, R5, c[0x0][0x188], RZ ;  /* 0x00006200050f7a24 */ /* 0x000fe400078e02ff */
[C---:B------:R-:W-:Y:S01]  /*1780*/  IMAD R28, R0.reuse, c[0x0][0x36c], R25 ;  /* 0x0000db00001c7a24 */ /* 0x040fe200078e0219 */
[----:B------:R-:W-:Y:S01]  /*1790*/  IADD3 R25, R33, R24, RZ ;  /* 0x0000001821197210 */ /* 0x000fe20007ffe0ff */
[----:B------:R-:W-:Y:S01]  /*17a0*/  IMAD.WIDE.U32 R36, R0, c[0x0][0x368], R30 ;  /* 0x0000da0000247a25 */ /* 0x000fe200078e001e */
[----:B------:R-:W-:Y:S01]  /*17b0*/  MOV R24, R32 ;  /* 0x0000002000187202 */ /* 0x000fe20000000f00 */
[----:B------:R-:W-:-:S02]  /*17c0*/  UIADD3 UR5, UR5, -UR9, URZ ;  /* 0x8000000905057290 */ /* 0x000fc4000fffe03f */
[----:B------:R-:W-:Y:S01]  /*17d0*/  IMAD R9, R6, c[0x0][0x190], RZ ;  /* 0x0000640006097a24 */ /* 0x000fe200078e02ff */
[----:B------:R-:W-:Y:S01]  /*17e0*/  IADD3 R29, R37, R28, RZ ;  /* 0x0000001c251d7210 */ /* 0x000fe20007ffe0ff */
[----:B------:R-:W-:Y:S01]  /*17f0*/  IMAD.WIDE.U32 R34, R8, c[0x0][0x190], R30 ;  /* 0x0000640008227a25 */ /* 0x000fe200078e001e */
[----:B------:R-:W-:-:S03]  /*1800*/  MOV R28, R36 ;  /* 0x00000024001c7202 */ /* 0x000fc60000000f00 */
[----:B------:R-:W-:-:S04]  /*1810*/  IMAD.WIDE.U32 R12, R12, c[0x0][0x198], R26 ;  /* 0x000066000c0c7a25 */ /* 0x000fc800078e001a */
[C---:B------:R-:W-:Y:S02]  /*1820*/  IMAD R22, R0.reuse, c[0x0][0x18c], R15 ;  /* 0x0000630000167a24 */ /* 0x040fe400078e020f */
[----:B------:R-:W-:-:S04]  /*1830*/  IMAD.WIDE.U32 R30, R0, c[0x0][0x188], R30 ;  /* 0x00006200001e7a25 */ /* 0x000fc800078e001e */
[----:B------:R-:W-:Y:S02]  /*1840*/  IMAD R26, R8, c[0x0][0x194], R9 ;  /* 0x00006500081a7a24 */ /* 0x000fe400078e0209 */
[----:B------:R-:W-:Y:S02]  /*1850*/  IMAD R9, R11, c[0x0][0x1b0], RZ ;  /* 0x00006c000b097a24 */ /* 0x000fe400078e02ff */
[----:B------:R-:W-:Y:S02]  /*1860*/  IMAD R15, R6, c[0x0][0x370], RZ ;  /* 0x0000dc00060f7a24 */ /* 0x000fe400078e02ff */
[----:B------:R-:W-:Y:S02]  /*1870*/  IMAD.IADD R23, R31, 0x1, R22 ;  /* 0x000000011f177824 */ /* 0x000fe400078e0216 */
[----:B------:R-:W-:-:S04]  /*1880*/  IMAD.WIDE.U32 R18, R17, UR34, R18 ;  /* 0x0000002211127c25 */ /* 0x000fc8000f8e0012 */
[----:B------:R-:W-:Y:S01]  /*1890*/  IMAD R11, R11, c[0x0][0x1b8], RZ ;  /* 0x00006e000b0b7a24 */ /* 0x000fe200078e02ff */
[----:B------:R-:W-:Y:S01]  /*18a0*/  LEA R176, P0, R18, c[0x0][0x350], 0x2 ;  /* 0x0000d40012b07a11 */ /* 0x000fe200078010ff */
[----:B------:R-:W-:Y:S02]  /*18b0*/  IMAD.MOV.U32 R22, RZ, RZ, R30 ;  /* 0x000000ffff167224 */ /* 0x000fe400078e001e */
[C---:B------:R-:W-:Y:S02]  /*18c0*/  IMAD R9, R2.reuse, c[0x0][0x1b4], R9 ;  /* 0x00006d0002097a24 */ /* 0x040fe400078e0209 */
[----:B------:R-:W-:-:S04]  /*18d0*/  IMAD.WIDE.U32 R24, R2, c[0x0][0x1b0], R24 ;  /* 0x00006c0002187a25 */ /* 0x000fc800078e0018 */
[C---:B------:R-:W-:Y:S01]  /*18e0*/  IMAD R6, R8.reuse, c[0x0][0x374], R15 ;  /* 0x0000dd0008067a24 */ /* 0x040fe200078e020f */
[----:B------:R-:W-:Y:S01]  /*18f0*/  MOV R15, c[0x0][0x374] ;  /* 0x0000dd00000f7a02 */ /* 0x000fe20000000f00 */
[----:B------:R-:W-:-:S04]  /*1900*/  IMAD.WIDE.U32 R28, R8, c[0x0][0x370], R28 ;  /* 0x0000dc00081c7a25 */ /* 0x000fc800078e001c */
[C---:B------:R-:W-:Y:S01]  /*1910*/  IMAD R8, R2.reuse, c[0x0][0x1bc], R11 ;  /* 0x00006f0002087a24 */ /* 0x040fe200078e020b */
[----:B------:R-:W-:Y:S01]  /*1920*/  IADD3 R11, R19, R14, RZ ;  /* 0x0000000e130b7210 */ /* 0x000fe20007ffe0ff */
[----:B------:R-:W-:Y:S01]  /*1930*/  IMAD.WIDE.U32 R22, R2, c[0x0][0x1b8], R22 ;  /* 0x00006e0002167a25 */ /* 0x000fe200078e0016 */
[----:B------:R-:W-:Y:S02]  /*1940*/  IADD3 R2, P2, R24, R12, RZ ;  /* 0x0000000c18027210 */ /* 0x000fe40007f5e0ff */
[----:B------:R-:W-:Y:S01]  /*1950*/  LEA.HI.X R177, R18, c[0x0][0x354], R11, 0x2, P0 ;  /* 0x0000d50012b17a11 */ /* 0x000fe200000f140b */
[----:B------:R-:W-:Y:S01]  /*1960*/  IMAD.IADD R9, R25, 0x1, R9 ;  /* 0x0000000119097824 */ /* 0x000fe200078e0209 */
[----:B------:R-:W-:Y:S01]  /*1970*/  IADD3 R11, R23, R8, RZ ;  /* 0x00000008170b7210 */ /* 0x000fe20007ffe0ff */
[----:B------:R-:W-:Y:S01]  /*1980*/  IMAD.IADD R27, R35, 0x1, R26 ;  /* 0x00000001231b7824 */ /* 0x000fe200078e021a */
[----:B------:R-:W-:Y:S01]  /*1990*/  IADD3 R8, P0, R22, R20, RZ ;  /* 0x0000001416087210 */ /* 0x000fe20007f1e0ff */
[----:B------:R-:W-:Y:S01]  /*19a0*/  IMAD.MOV.U32 R26, RZ, RZ, R34 ;  /* 0x000000ffff1a7224 */ /* 0x000fe200078e0022 */
[----:B------:R-:W-:Y:S01]  /*19b0*/  IADD3.X R9, R9, UR6, R13, P2, !PT ;  /* 0x0000000609097c10 */ /* 0x000fe200097fe40d */
[----:B------:R-:W-:Y:S01]  /*19c0*/  IMAD R5, R5, c[0x0][0x178], RZ ;  /* 0x00005e0005057a24 */ /* 0x000fe200078e02ff */
[----:B------:R-:W-:Y:S01]  /*19d0*/  LEA R10, P2, R2, c[0x0][0x168], 0x1 ;  /* 0x00005a00020a7a11 */ /* 0x000fe200078408ff */
[----:B------:R-:W-:Y:S01]  /*19e0*/  IMAD.WIDE.U32 R26, R0, c[0x0][0x178], R26 ;  /* 0x00005e00001a7a25 */ /* 0x000fe200078e001a */
[----:B------:R-:W-:Y:S01]  /*19f0*/  IADD3.X R21, R11, UR4, R21, P0, !PT ;  /* 0x000000040b157c10 */ /* 0x000fe200087fe415 */
[----:B------:R-:W-:Y:S01]  /*1a00*/  ULEA.HI UR4, UR52, UR52, URZ, 0x1 ;  /* 0x0000003434047291 */ /* 0x000fe2000f8f083f */
[----:B------:R-:W-:Y:S01]  /*1a10*/  LEA.HI.X R11, R2, c[0x0][0x16c], R9, 0x1, P2 ;  /* 0x00005b00020b7a11 */ /* 0x000fe200010f0c09 */
[----:B------:R-:W-:Y:S01]  /*1a20*/  IMAD.MOV.U32 R9, RZ, RZ, c[0x0][0x198] ;  /* 0x00006600ff097624 */ /* 0x000fe200078e00ff */
[----:B------:R-:W-:Y:S01]  /*1a30*/  LEA R18, P0, R8, c[0x0][0x170], 0x1 ;  /* 0x00005c0008127a11 */ /* 0x000fe200078008ff */
[----:B------:R-:W-:Y:S01]  /*1a40*/  ULOP3.LUT UR4, UR4, 0xfffffffe, URZ, 0xc0, !UPT ;  /* 0xfffffffe04047892 */ /* 0x000fe2000f8ec03f */
[----:B------:R-:W-:Y:S01]  /*1a50*/  MOV R2, c[0x0][0x19c] ;  /* 0x0000670000027a02 */ /* 0x000fe20000000f00 */
[----:B------:R-:W-:Y:S01]  /*1a60*/  IMAD R5, R0, c[0x0][0x17c], R5 ;  /* 0x00005f0000057a24 */ /* 0x000fe200078e0205 */
[----:B------:R-:W-:Y:S01]  /*1a70*/  LEA R20, P2, R9, R10, 0x7 ;  /* 0x0000000a09147211 */ /* 0x000fe200078438ff */
[----:B------:R-:W-:Y:S01]  /*1a80*/  UIADD3 UR4, UR52, -UR4, URZ ;  /* 0x8000000434047290 */ /* 0x000fe2000fffe03f */
[----:B------:R-:W-:Y:S01]  /*1a90*/  LEA.HI.X R19, R8, c[0x0][0x174], R21, 0x1, P0 ;  /* 0x00005d0008137a11 */ /* 0x000fe200000f0c15 */
[----:B------:R-:W-:Y:S01]  /*1aa0*/  IMAD.IADD R27, R27, 0x1, R5 ;  /* 0x000000011b1b7824 */ /* 0x000fe200078e0205 */
[----:B------:R-:W-:Y:S01]  /*1ab0*/  LEA.HI.X R21, R9, R11, R2, 0x7, P2 ;  /* 0x0000000b09157211 */ /* 0x000fe200010f3c02 */
[C---:B------:R-:W-:Y:S01]  /*1ac0*/  IMAD R2, R4.reuse, c[0x0][0x1a8], RZ ;  /* 0x00006a0004027a24 */ /* 0x040fe200078e02ff */
[----:B------:R-:W-:Y:S01]  /*1ad0*/  UISETP.NE.AND UP0, UPT, UR4, 0x1, UPT ;  /* 0x000000010400788c */ /* 0x000fe2000bf05270 */
[----:B------:R-:W-:Y:S01]  /*1ae0*/  IADD3 R29, R29, R6, RZ ;  /* 0x000000061d1d7210 */ /* 0x000fe20007ffe0ff */
[----:B------:R-:W-:Y:S01]  /*1af0*/  USHF.R.S32.HI UR4, URZ, 0x1f, UR5 ;  /* 0x0000001f3f047899 */ /* 0x000fe20008011405 */
[----:B------:R-:W-:Y:S01]  /*1b00*/  IMAD R4, R4, c[0x0][0x378], RZ ;  /* 0x0000de0004047a24 */ /* 0x000fe200078e02ff */
[----:B------:R-:W-:Y:S01]  /*1b10*/  MOV R5, c[0x0][0x1a4] ;  /* 0x0000690000057a02 */ /* 0x000fe20000000f00 */
[----:B------:R-:W-:Y:S01]  /*1b20*/  IMAD.MOV.U32 R9, RZ, RZ, c[0x0][0x1a0] ;  /* 0x00006800ff097624 */ /* 0x000fe200078e00ff */
[----:B------:R-:W-:Y:S01]  /*1b30*/  ULEA.HI UR4, UR4, UR5, URZ, 0x7 ;  /* 0x0000000504047291 */ /* 0x000fe2000f8f383f */
[----:B------:R-:W-:-:S02]  /*1b40*/  IMAD R2, R7, c[0x0][0x1ac], R2 ;  /* 0x00006b0007027a24 */ /* 0x000fc400078e0202 */
[----:B------:R-:W-:Y:S01]  /*1b50*/  IMAD.WIDE.U32 R26, R7, c[0x0][0x1a8], R26 ;  /* 0x00006a00071a7a25 */ /* 0x000fe200078e001a */
[----:B------:R-:W-:Y:S01]  /*1b60*/  LEA R22, P0, R9, R18, 0x7 ;  /* 0x0000001209167211 */ /* 0x000fe200078038ff */
[----:B------:R-:W-:Y:S02]  /*1b70*/  USHF.R.S32.HI UR4, URZ, 0x7, UR4 ;  /* 0x000000073f047899 */ /* 0x000fe40008011404 */
[C---:B------:R-:W-:Y:S01]  /*1b80*/  IMAD R4, R7.reuse, c[0x0][0x37c], R4 ;  /* 0x0000df0007047a24 */ /* 0x040fe200078e0204 */
[----:B------:R-:W-:Y:S01]  /*1b90*/  LEA R172, P3, R26, c[0x0][0x160], 0x1 ;  /* 0x000058001aac7a11 */ /* 0x000fe200078608ff */
[----:B------:R-:W-:Y:S01]  /*1ba0*/  IMAD.WIDE.U32 R28, R7, c[0x0][0x378], R28 ;  /* 0x0000de00071c7a25 */ /* 0x000fe200078e001c */
[----:B------:R-:W-:Y:S02]  /*1bb0*/  LEA.HI.X R23, R9, R19, R5, 0x7, P0 ;  /* 0x0000001309177211 */ /* 0x000fe400000f3c05 */
[----:B------:R-:W-:Y:S01]  /*1bc0*/  PLOP3.LUT P0, PT, PT, PT, UP0, 0x80, 0x0 ;  /* 0x000000000000781c */ /* 0x000fe20003f0f008 */
[----:B------:R-:W-:Y:S01]  /*1bd0*/  IMAD.IADD R2, R27, 0x1, R2 ;  /* 0x000000011b027824 */ /* 0x000fe200078e0202 */
[----:B------:R-:W-:Y:S01]  /*1be0*/  IADD3 R4, R29, R4, RZ ;  /* 0x000000041d047210 */ /* 0x000fe20007ffe0ff */
[----:B------:R-:W-:Y:S01]  /*1bf0*/  IMAD.MOV.U32 R17, RZ, RZ, c[0x0][0x370] ;  /* 0x0000dc00ff117624 */ /* 0x000fe200078e00ff */
[----:B------:R-:W-:Y:S01]  /*1c00*/  LEA R170, P2, R28, c[0x0][0x330], 0x1 ;  /* 0x0000cc001caa7a11 */ /* 0x000fe200078408ff */
[----:B------:R-:W-:Y:S01]  /*1c10*/  IMAD.MOV.U32 R13, RZ, RZ, c[0x0][0x190] ;  /* 0x00006400ff0d7624 */ /* 0x000fe200078e00ff */
[----:B------:R-:W-:Y:S01]  /*1c20*/  LEA.HI.X R173, R26, c[0x0][0x164], R2, 0x1, P3 ;  /* 0x000059001aad7a11 */ /* 0x000fe200018f0c02 */
[C---:B------:R-:W-:Y:S01]  /*1c30*/  IMAD.SHL.U32 R5, R145.reuse, 0x2, RZ ;  /* 0x0000000291057824 */ /* 0x040fe200078e00ff */
[----:B------:R-:W-:Y:S01]  /*1c40*/  IADD3 R2, R145, 0x1000, RZ ;  /* 0x0000100091027810 */ /* 0x000fe20007ffe0ff */
[----:B------:R-:W-:Y:S01]  /*1c50*/  IMAD.WIDE R158, R159, R158, c[0x0][0x3c8] ;  /* 0x0000f2009f9e7625 */ /* 0x000fe200078e029e */
[----:B------:R-:W-:-:S02]  /*1c60*/  LEA.HI.X R171, R28, c[0x0][0x334], R4, 0x1, P2 ;  /* 0x0000cd001cab7a11 */ /* 0x000fc400010f0c04 */
[----:B------:R-:W-:Y:S02]  /*1c70*/  LEA R14, P3, R17, R170, 0x7 ;  /* 0x000000aa110e7211 */ /* 0x000fe400078638ff */
[----:B------:R-:W-:Y:S01]  /*1c80*/  IMNMX R156, RZ, UR4, !PT ;  /* 0x00000004ff9c7c17 */ /* 0x000fe2000f800200 */
[----:B------:R-:W-:Y:S01]  /*1c90*/  @!PT LDS RZ, [RZ] ;  /* 0x00000000fffff984 */ /* 0x000fe20000000800 */
[----:B------:R-:W-:Y:S01]  /*1ca0*/  @!PT LDS RZ, [RZ] ;  /* 0x00000000fffff984 */ /* 0x000fe20000000800 */
[----:B------:R-:W-:Y:S01]  /*1cb0*/  @!PT LDS RZ, [RZ] ;  /* 0x00000000fffff984 */ /* 0x000fe20000000800 */
[----:B------:R1:W-:Y:S01]  /*1cc0*/  LDGSTS.E.BYPASS.LTC128B.128 [R5+0x4000], [R170.64] ;  /* 0x04000000aa057fae */ /* 0x0003e2000b901d64 */
[----:B------:R-:W-:Y:S02]  /*1cd0*/  SEL R2, R2, R145, !P0 ;  /* 0x0000009102027207 */ /* 0x000fe40004000000 */
[----:B------:R-:W-:Y:S02]  /*1ce0*/  MOV R9, c[0x0][0x194] ;  /* 0x0000650000097a02 */ /* 0x000fe40000000f00 */
[----:B------:R-:W-:Y:S02]  /*1cf0*/  LEA R8, P2, R13, R172, 0x7 ;  /* 0x000000ac0d087211 */ /* 0x000fe400078438ff */
[----:B------:R-:W-:-:S02]  /*1d00*/  LEA.HI.X R15, R17, R171, R15, 0x7, P3 ;  /* 0x000000ab110f7211 */ /* 0x000fc400018f3c0f */
[----:B------:R-:W-:Y:S02]  /*1d10*/  ISETP.LT.AND P1, PT, R156, UR43, PT ;  /* 0x0000002b9c007c0c */ /* 0x000fe4000bf21270 */
[----:B------:R-:W-:Y:S01]  /*1d20*/  SHF.L.U32 R167, R2, 0x1, RZ ;  /* 0x0000000102a77819 */ /* 0x000fe200000006ff */
[----:B------:R1:W-:Y:S01]  /*1d30*/  LDGSTS.E.BYPASS.LTC128B.128 [R5+0x5000], [R14.64] ;  /* 0x050000000e057fae */ /* 0x0003e2000b901d64 */
[----:B------:R-:W-:-:S03]  /*1d40*/  LEA.HI.X R9, R13, R173, R9, 0x7, P2 ;  /* 0x000000ad0d097211 */ /* 0x000fc600010f3c09 */
[----:B------:R1:W-:Y:S04]  /*1d50*/  LDGSTS.E.BYPASS.LTC128B.128 [R167], [R172.64] ;  /* 0x00000000aca77fae */ /* 0x0003e8000b901d64 */
[----:B------:R1:W-:Y:S04]  /*1d60*/  LDGSTS.E.BYPASS.LTC128B.128 [R167+0x1000], [R8.64] ;  /* 0x0100000008a77fae */ /* 0x0003e8000b901d64 */
[----:B------:R1:W-:Y:S04]  /*1d70*/  LDGSTS.E.BYPASS.LTC128B.128 [R5+0x6000], [R10.64] ;  /* 0x060000000a057fae */ /* 0x0003e8000b901d64 */
[----:B------:R1:W-:Y:S04]  /*1d80*/  LDGSTS.E.BYPASS.LTC128B.128 [R5+0x7000], [R20.64] ;  /* 0x0700000014057fae */ /* 0x0003e8000b901d64 */
[----:B------:R1:W-:Y:S04]  /*1d90*/  LDGSTS.E.BYPASS.LTC128B.128 [R5+0x8000], [R18.64] ;  /* 0x0800000012057fae */ /* 0x0003e8000b901d64 */
[----:B------:R1:W-:Y:S04]  /*1da0*/  LDGSTS.E.BYPASS.LTC128B.128 [R5+0x9000], [R22.64] ;  /* 0x0900000016057fae */ /* 0x0003e8000b901d64 */
[----:B------:R-:W0:Y:S01]  /*1db0*/  LDGDEPBAR ;  /* 0x00000000000079af */ /* 0x000e220000000000 */
[----:B------:R-:W-:Y:S05]  /*1dc0*/  @!P1 BRA `(.L_x_509) ;  /* 0x00005c5000009947 */ /* 0x000fea0003800000 */
[----:B------:R-:W-:Y:S02]  /*1dd0*/  IMAD.MOV.U32 R12, RZ, RZ, c[0x0][0x308] ;  /* 0x0000c200ff0c7624 */ /* 0x000fe400078e00ff */
[----:B------:R-:W-:-:S05]  /*1de0*/  IMAD.MOV.U32 R13, RZ, RZ, c[0x0][0x30c] ;  /* 0x0000c300ff0d7624 */ /* 0x000fca00078e00ff */
[----:B-1----:R-:W2:Y:S04]  /*1df0*/  LDG.E.64 R4, [R12.64] ;  /* 0x000000240c047981 */ /* 0x002ea8000c1e1b00 */
[----:B------:R-:W3:Y:S01]  /*1e00*/  LDG.E.64 R8, [R12.64+0x8] ;  /* 0x000008240c087981 */ /* 0x000ee2000c1e1b00 */
[----:B------:R-:W-:-:S05]  /*1e10*/  IMAD.WIDE R10, R142, 0x4, R174 ;  /* 0x000000048e0a7825 */ /* 0x000fca00078e02ae */
[----:B------:R1:W5:Y:S04]  /*1e20*/  LDG.E R166, [R10.64] ;  /* 0x000000240aa67981 */ /* 0x000368000c1e1900 */
[----:B------:R1:W5:Y:S04]  /*1e30*/  LDG.E R165, [R10.64+0x20] ;  /* 0x000020240aa57981 */ /* 0x000368000c1e1900 */
[----:B------:R1:W5:Y:S04]  /*1e40*/  LDG.E R164, [R10.64+0x100] ;  /* 0x000100240aa47981 */ /* 0x000368000c1e1900 */
[----:B------:R1:W5:Y:S01]  /*1e50*/  LDG.E R163, [R10.64+0x120] ;  /* 0x000120240aa37981 */ /* 0x000362000c1e1900 */
[----:B------:R-:W-:Y:S01]  /*1e60*/  IMAD R7, R0, c[0x0][0x1c0], R7 ;  /* 0x0000700000077a24 */ /* 0x000fe200078e0207 */
[----:B------:R-:W-:Y:S01]  /*1e70*/  SHF.R.S32.HI R162, RZ, 0x1f, R168 ;  /* 0x0000001fffa27819 */ /* 0x000fe200000114a8 */
[----:B------:R-:W-:Y:S01]  /*1e80*/  UIADD3 UR5, UR41, UR8, URZ ;  /* 0x0000000829057290 */ /* 0x000fe2000fffe03f */
[----:B------:R-:W-:Y:S01]  /*1e90*/  IADD3 R133, R140, 0x1000, RZ ;  /* 0x000010008c857810 */ /* 0x000fe20007ffe0ff */
[----:B------:R-:W-:Y:S01]  /*1ea0*/  IMAD.SHL.U32 R7, R7, 0x20, RZ ;  /* 0x0000002007077824 */ /* 0x000fe200078e00ff */
[----:B------:R-:W-:Y:S01]  /*1eb0*/  IADD3 R132, R141, 0x1000, RZ ;  /* 0x000010008d847810 */ /* 0x000fe20007ffe0ff */
[----:B------:R-:W-:Y:S01]  /*1ec0*/  IMAD.MOV.U32 R160, RZ, RZ, R158 ;  /* 0x000000ffffa07224 */ /* 0x000fe200078e009e */
[----:B------:R-:W-:Y:S01]  /*1ed0*/  SEL R133, R133, R140, !P0 ;  /* 0x0000008c85857207 */ /* 0x000fe20004000000 */
[----:B------:R-:W-:Y:S01]  /*1ee0*/  IMAD.MOV.U32 R95, RZ, RZ, RZ ;  /* 0x000000ffff5f7224 */ /* 0x000fe200078e00ff */
[----:B------:R-:W-:Y:S01]  /*1ef0*/  SEL R132, R132, R141, !P0 ;  /* 0x0000008d84847207 */ /* 0x000fe20004000000 */
[----:B------:R-:W-:-:S02]  /*1f00*/  UIADD3 UR5, -UR40, 0x80, UR5 ;  /* 0x0000008028057890 */ /* 0x000fc4000fffe105 */
[----:B------:R-:W-:Y:S02]  /*1f10*/  IMAD.SHL.U32 R133, R133, 0x2, RZ ;  /* 0x0000000285857824 */ /* 0x000fe400078e00ff */
[----:B------:R-:W-:Y:S01]  /*1f20*/  IMAD.SHL.U32 R132, R132, 0x2, RZ ;  /* 0x0000000284847824 */ /* 0x000fe200078e00ff */
[----:B--2---:R-:W2:Y:S01]  /*1f30*/  R2UR UR4, R4 ;  /* 0x00000000040473c2 */ /* 0x004ea200000e0000 */
[----:B---3--:R-:W-:-:S07]  /*1f40*/  IADD3 R168, P2, P1, R7, R8, R168 ;  /* 0x0000000807a87210 */ /* 0x008fce000795e0a8 */
[----:B------:R3:W4:Y:S01]  /*1f50*/  R2UR UR51, R5 ;  /* 0x00000000053373c2 */ /* 0x00072200000e0000 */
[----:B--2---:R-:W-:Y:S02]  /*1f60*/  UIADD3 UR50, UR4, -0x61c88647, URZ ;  /* 0x9e3779b904327890 */ /* 0x004fe4000fffe03f */
[----:B------:R-:W-:Y:S02]  /*1f70*/  UIADD3 UR48, UR4, 0x3c6ef372, URZ ;  /* 0x3c6ef37204307890 */ /* 0x000fe4000fffe03f */
[----:B------:R-:W-:Y:S02]  /*1f80*/  UIADD3 UR46, UR4, -0x255992d5, URZ ;  /* 0xdaa66d2b042e7890 */ /* 0x000fe4000fffe03f */
[----:B------:R-:W-:Y:S01]  /*1f90*/  UIADD3 UR44, UR4, 0x78dde6e4, URZ ;  /* 0x78dde6e4042c7890 */ /* 0x000fe2000fffe03f */
[----:B---3--:R-:W-:Y:S01]  /*1fa0*/  SHF.R.S32.HI R5, RZ, 0x1f, R7 ;  /* 0x0000001fff057819 */ /* 0x008fe20000011407 */
[----:B----4-:R-:W-:Y:S02]  /*1fb0*/  UIADD3 UR49, UR51, -0x4498517b, URZ ;  /* 0xbb67ae8533317890 */ /* 0x010fe4000fffe03f */
[----:B------:R-:W-:Y:S01]  /*1fc0*/  UIADD3 UR47, UR51, 0x76cf5d0a, URZ ;  /* 0x76cf5d0a332f7890 */ /* 0x000fe2000fffe03f */
[----:B------:R-:W-:Y:S01]  /*1fd0*/  IADD3.X R162, R5, R9, R162, P2, P1 ;  /* 0x0000000905a27210 */ /* 0x000fe200017e24a2 */
[----:B------:R-:W-:-:S02]  /*1fe0*/  UIADD3 UR45, UR51, 0x32370b8f, URZ ;  /* 0x32370b8f332d7890 */ /* 0x000fc4000fffe03f */
[----:B------:R-:W-:Y:S01]  /*1ff0*/  UIADD3 UR43, UR51, -0x126145ec, URZ ;  /* 0xed9eba14332b7890 */ /* 0x000fe2000fffe03f */
[----:B------:R-:W-:Y:S01]  /*2000*/  LOP3.LUT R162, R162, UR4, RZ, 0x3c, !PT ;  /* 0x00000004a2a27c12 */ /* 0x000fe2000f8e3cff */
[----:B------:R-:W-:Y:S02]  /*2010*/  UIADD3 UR42, UR4, 0x1715609d, URZ ;  /* 0x1715609d042a7890 */ /* 0x000fe4000fffe03f */
[----:B------:R-:W-:Y:S02]  /*2020*/  UIADD3 UR41, UR51, -0x56f99767, URZ ;  /* 0xa906689933297890 */ /* 0x000fe4000fffe03f */
[----:B------:R-:W-:Y:S02]  /*2030*/  UIADD3 UR7, UR4, -0x4ab325aa, URZ ;  /* 0xb54cda5604077890 */ /* 0x000fe4000fffe03f */
[----:B------:R-:W-:Y:S02]  /*2040*/  UIADD3 UR6, UR51, 0x646e171e, URZ ;  /* 0x646e171e33067890 */ /* 0x000fe4000fffe03f */
[----:B-1----:R-:W-:Y:S01]  /*2050*/  MOV R158, c[0x0][0x22c] ;  /* 0x00008b00009e7a02 */ /* 0x002fe20000000f00 */
[----:B------:R-:W-:Y:S01]  /*2060*/  IMAD.WIDE.U32 R168, R168, -0x2daee0ad, RZ ;  /* 0xd2511f53a8a87825 */ /* 0x000fe200078e00ff */
[----:B------:R-:W-:-:S02]  /*2070*/  SHF.L.U32 R2, R141, 0x1, RZ ;  /* 0x000000018d027819 */ /* 0x000fc400000006ff */
[----:B------:R-:W-:Y:S01]  /*2080*/  MOV R157, 0x1 ;  /* 0x00000001009d7802 */ /* 0x000fe20000000f00 */
[----:B------:R-:W-:Y:S01]  /*2090*/  IMAD R158, R158, c[0x0][0x1c0], RZ ;  /* 0x000070009e9e7a24 */ /* 0x000fe200078e02ff */
[----:B------:R-:W-:-:S04]  /*20a0*/  IADD3 R0, R2, R139, RZ ;  /* 0x0000008b02007210 */ /* 0x000fc80007ffe0ff */
[----:B------:R-:W-:Y:S02]  /*20b0*/  LEA R158, -R158, RZ, 0x7 ;  /* 0x000000ff9e9e7211 */ /* 0x000fe400078e39ff */
.L_x_512:
[----:B------:R-:W-:Y:S01]  /*20c0*/  LEA R184, P0, R142, R160, 0x2 ;  /* 0x000000a08eb87211 */ /* 0x000fe200078010ff */
[----:B------:R-:W0:Y:S01]  /*20d0*/  LDGDEPBAR ;  /* 0x00000000000079af */ /* 0x000e220000000000 */
[----:B-----5:R-:W-:Y:S01]  /*20e0*/  FSETP.NEU.FTZ.AND P2, PT, R166, -INF , PT ;  /* 0xff800000a600780b */ /* 0x020fe20003f5d000 */
[----:B------:R-:W-:Y:S01]  /*20f0*/  IMAD.MOV.U32 R161, RZ, RZ, R159 ;  /* 0x000000ffffa17224 */ /* 0x000fe200078e009f */
[----:B------:R-:W-:Y:S01]  /*2100*/  USHF.L.U32 UR4, UR52, 0x7, URZ ;  /* 0x0000000734047899 */ /* 0x000fe2000800063f */
[----:B------:R-:W-:Y:S02]  /*2110*/  IMAD.U32 R61, RZ, RZ, UR52 ;  /* 0x00000034ff3d7e24 */ /* 0x000fe4000f8e00ff */
[----:B------:R-:W-:Y:S01]  /*2120*/  IMAD.U32 R64, RZ, RZ, UR33 ;  /* 0x00000021ff407e24 */ /* 0x000fe2000f8e00ff */
[----:B------:R-:W-:Y:S01]  /*2130*/  LEA.HI.X.SX32 R185, R142, R161, 0x2, P0 ;  /* 0x000000a18eb97211 */ /* 0x000fe200000f16ff */
[----:B------:R-:W-:Y:S01]  /*2140*/  IMAD R214, R61, 0x8, R144 ;  /* 0x000000083dd67824 */ /* 0x000fe200078e0290 */
[----:B------:R-:W-:Y:S01]  /*2150*/  FSETP.NEU.FTZ.AND P0, PT, R165, -INF , PT ;  /* 0xff800000a500780b */ /* 0x000fe20003f1d000 */
[----:B------:R-:W-:Y:S01]  /*2160*/  IMAD R125, R64, 0x2, R143 ;  /* 0x00000002407d7824 */ /* 0x000fe200078e028f */
[----:B------:R-:W-:Y:S01]  /*2170*/  UISETP.GE.AND UP0, UPT, UR4, UR5, UPT ;  /* 0x000000050400728c */ /* 0x000fe2000bf06270 */
[----:B------:R-:W-:Y:S01]  /*2180*/  IMAD.U32 R126, RZ, RZ, UR4 ;  /* 0x00000004ff7e7e24 */ /* 0x000fe2000f8e00ff */
[----:B------:R-:W-:Y:S01]  /*2190*/  IADD3 R218, R214, 0x4, RZ ;  /* 0x00000004d6da7810 */ /* 0x000fe20007ffe0ff */
[----:B------:R-:W-:Y:S01]  /*21a0*/  IMAD.SHL.U32 R181, R125, 0x2, RZ ;  /* 0x000000027db57824 */ /* 0x000fe200078e00ff */
[----:B------:R-:W-:Y:S01]  /*21b0*/  LOP3.LUT R125, R168, UR49, RZ, 0x3c, !PT ;  /* 0x00000031a87d7c12 */ /* 0x000fe2000f8e3cff */
[----:B------:R-:W-:Y:S01]  /*21c0*/  IMAD.WIDE.U32 R214, R214, -0x326172a9, RZ ;  /* 0xcd9e8d57d6d67825 */ /* 0x000fe200078e00ff */
[----:B------:R-:W-:Y:S02]  /*21d0*/  PLOP3.LUT P1, PT, PT, PT, UP0, 0x80, 0x0 ;  /* 0x000000000000781c */ /* 0x000fe40003f2f008 */
[----:B------:R-:W-:Y:S01]  /*21e0*/  IADD3 R127, R181, 0x1, RZ ;  /* 0x00000001b57f7810 */ /* 0x000fe20007ffe0ff */
[----:B------:R-:W-:Y:S01]  /*21f0*/  IMAD.WIDE.U32 R218, R218, -0x326172a9, RZ ;  /* 0xcd9e8d57dada7825 */ /* 0x000fe200078e00ff */
[-C--:B------:R-:W-:Y:S02]  /*2200*/  LOP3.LUT R204, R215, R162.reuse, RZ, 0x3c, !PT ;  /* 0x000000a2d7cc7212 */ /* 0x080fe400078e3cff */
[C---:B------:R-:W-:Y:S01]  /*2210*/  LOP3.LUT R182, R169.reuse, UR51, R181, 0x96, !PT ;  /* 0x00000033a9b67c12 */ /* 0x040fe2000f8e96b5 */
[----:B------:R-:W-:Y:S04]  /*2220*/  DEPBAR.LE SB0, 0x0 ;  /* 0x000080000000791a */ /* 0x000fe80000000000 */
[----:B------:R-:W-:Y:S01]  /*2230*/  LOP3.LUT R202, R169, UR51, R127, 0x96, !PT ;  /* 0x00000033a9ca7c12 */ /* 0x000fe2000f8e967f */
[----:B------:R-:W-:Y:S01]  /*2240*/  IMAD.U32 R200, RZ, RZ, UR33 ;  /* 0x00000021ffc87e24 */ /* 0x000fe2000f8e00ff */
[----:B------:R-:W-:Y:S01]  /*2250*/  @!P1 IADD3 R63, R142, -c[0x0][0x214], R157 ;  /* 0x800085008e3f9a10 */ /* 0x000fe20007ffe09d */
[----:B------:R-:W-:Y:S01]  /*2260*/  BAR.SYNC.DEFER_BLOCKING 0x0 ;  /* 0x0000000000007b1d */ /* 0x000fe20000010000 */
[----:B------:R-:W-:Y:S02]  /*2270*/  IMAD.WIDE.U32 R182, R182, -0x326172a9, RZ ;  /* 0xcd9e8d57b6b67825 */ /* 0x000fe400078e00ff */
[----:B------:R-:W-:Y:S02]  /*2280*/  @!P1 IADD3 R126, R126, UR40, R63 ;  /* 0x000000287e7e9c10 */ /* 0x000fe4000fffe03f */
[----:B------:R-:W-:Y:S01]  /*2290*/  FMUL.FTZ R127, R164, 1.4426950216293334961 ;  /* 0x3fb8aa3ba47f7820 */ /* 0x000fe20000410000 */
[----:B------:R-:W-:Y:S01]  /*22a0*/  LOP3.LUT R216, R183, UR50, R214, 0x96, !PT ;  /* 0x00000032b7d87c12 */ /* 0x000fe2000f8e96d6 */
[----:B------:R-:W-:Y:S01]  /*22b0*/  IMAD.WIDE.U32 R204, R204, -0x2daee0ad, RZ ;  /* 0xd2511f53cccc7825 */ /* 0x000fe200078e00ff */
[C---:B------:R-:W-:Y:S02]  /*22c0*/  @!P1 IMNMX R209, R126.reuse, UR40, PT ;  /* 0x000000287ed19c17 */ /* 0x040fe4000b800200 */
[----:B------:R-:W-:Y:S01]  /*22d0*/  @!P1 IADD3 R208, R126, 0x8, RZ ;  /* 0x000000087ed09810 */ /* 0x000fe20007ffe0ff */
[----:B------:R-:W-:Y:S01]  /*22e0*/  IMAD.WIDE.U32 R216, R216, -0x2daee0ad, RZ ;  /* 0xd2511f53d8d87825 */ /* 0x000fe200078e00ff */
[----:B------:R-:W-:Y:S02]  /*22f0*/  LOP3.LUT R212, R125, R205, RZ, 0x3c, !PT ;  /* 0x000000cd7dd47212 */ /* 0x000fe400078e3cff */
[----:B------:R-:W-:Y:S01]  /*2300*/  @!P1 IMNMX R208, R208, UR40, PT ;  /* 0x00000028d0d09c17 */ /* 0x000fe2000b800200 */
[----:B------:R-:W-:Y:S01]  /*2310*/  IMAD.WIDE.U32 R202, R202, -0x326172a9, RZ ;  /* 0xcd9e8d57caca7825 */ /* 0x000fe200078e00ff */
[----:B------:R-:W-:Y:S02]  /*2320*/  @!P1 IADD3 R201, R126, 0x40, RZ ;  /* 0x000000407ec99810 */ /* 0x000fe40007ffe0ff */
[----:B------:R-:W-:Y:S01]  /*2330*/  LOP3.LUT R206, R217, UR47, R204, 0x96, !PT ;  /* 0x0000002fd9ce7c12 */ /* 0x000fe2000f8e96cc */
[----:B------:R-:W-:Y:S01]  /*2340*/  IMAD.WIDE.U32 R212, R212, -0x326172a9, RZ ;  /* 0xcd9e8d57d4d47825 */ /* 0x000fe200078e00ff */
[----:B------:R-:W-:Y:S02]  /*2350*/  LOP3.LUT R214, R203, UR50, R214, 0x96, !PT ;  /* 0x00000032cbd67c12 */ /* 0x000fe4000f8e96d6 */
[----:B------:R-:W-:Y:S02]  /*2360*/  @!P1 IMNMX R201, R201, UR40, PT ;  /* 0x00000028c9c99c17 */ /* 0x000fe4000b800200 */
[C---:B------:R-:W-:Y:S01]  /*2370*/  LOP3.LUT R207, R213.reuse, UR48, R182, 0x96, !PT ;  /* 0x00000030d5cf7c12 */ /* 0x040fe2000f8e96b6 */
[----:B------:R-:W-:Y:S01]  /*2380*/  LDSM.16.M88.4 R100, [R132] ;  /* 0x000000008464783b */ /* 0x000fe20000000200 */
[----:B------:R-:W-:Y:S01]  /*2390*/  LOP3.LUT R205, R213, UR48, R202, 0x96, !PT ;  /* 0x00000030d5cd7c12 */ /* 0x000fe2000f8e96ca */
[----:B------:R-:W-:Y:S01]  /*23a0*/  IMAD.WIDE.U32 R214, R214, -0x2daee0ad, RZ ;  /* 0xd2511f53d6d67825 */ /* 0x000fe200078e00ff */
[--C-:B------:R-:W-:Y:S02]  /*23b0*/  LOP3.LUT R220, R183, UR50, R218.reuse, 0x96, !PT ;  /* 0x00000032b7dc7c12 */ /* 0x100fe4000f8e96da */
[----:B------:R-:W-:Y:S01]  /*23c0*/  LOP3.LUT R218, R203, UR50, R218, 0x96, !PT ;  /* 0x00000032cbda7c12 */ /* 0x000fe2000f8e96da */
[----:B------:R-:W-:Y:S01]  /*23d0*/  IMAD.WIDE.U32 R226, R205, -0x2daee0ad, RZ ;  /* 0xd2511f53cde27825 */ /* 0x000fe200078e00ff */
[----:B------:R-:W-:Y:S01]  /*23e0*/  LOP3.LUT R204, R215, UR47, R204, 0x96, !PT ;  /* 0x0000002fd7cc7c12 */ /* 0x000fe2000f8e96cc */
[----:B------:R-:W1:Y:S01]  /*23f0*/  LDSM.16.M88.4 R104, [R138+0x6000] ;  /* 0x006000008a68783b */ /* 0x000e620000000200 */
[----:B------:R-:W-:Y:S01]  /*2400*/  @!P1 IADD3 R215, R126, 0x48, RZ ;  /* 0x000000487ed79810 */ /* 0x000fe20007ffe0ff */
[----:B------:R-:W-:Y:S01]  /*2410*/  IMAD.WIDE.U32 R220, R220, -0x2daee0ad, RZ ;  /* 0xd2511f53dcdc7825 */ /* 0x000fe200078e00ff */
[----:B------:R-:W-:Y:S02]  /*2420*/  LOP3.LUT R214, R227, UR45, R214, 0x96, !PT ;  /* 0x0000002de3d67c12 */ /* 0x000fe4000f8e96d6 */
[----:B------:R-:W-:Y:S01]  /*2430*/  @!P1 IMNMX R215, R215, UR40, PT ;  /* 0x00000028d7d79c17 */ /* 0x000fe2000b800200 */
[----:B------:R-:W-:Y:S02]  /*2440*/  IMAD.WIDE.U32 R230, R204, -0x326172a9, RZ ;  /* 0xcd9e8d57cce67825 */ /* 0x000fe400078e00ff */
[----:B------:R-:W2:Y:S03]  /*2450*/  LDSM.16.M88.4 R108, [R132+0x1000] ;  /* 0x00100000846c783b */ /* 0x000ea60000000200 */
[----:B------:R-:W-:Y:S05]  /*2460*/  LOP3.LUT R205, R231, UR46, R212, 0x96, !PT ;  /* 0x0000002ee7cd7c12 */ /* 0x000fea000f8e96d4 */
[----:B------:R-:W3:Y:S01]  /*2470*/  LDSM.16.M88.4 R112, [R138+0x6400] ;  /* 0x006400008a70783b */ /* 0x000ee20000000200 */
[----:B------:R-:W-:Y:S05]  /*2480*/  IMAD.WIDE.U32 R238, R205, -0x2daee0ad, RZ ;  /* 0xd2511f53cdee7825 */ /* 0x000fea00078e00ff */
[----:B------:R-:W-:Y:S02]  /*2490*/  LOP3.LUT R234, R239, UR43, R226, 0x96, !PT ;  /* 0x0000002befea7c12 */ /* 0x000fe4000f8e96e2 */
[----:B------:R3:W4:Y:S03]  /*24a0*/  LDG.E R180, [R184.64] ;  /* 0x00000024b8b47981 */ /* 0x000726000c1e1900 */
[----:B------:R-:W-:Y:S01]  /*24b0*/  IMAD.WIDE.U32 R234, R234, -0x326172a9, RZ ;  /* 0xcd9e8d57eaea7825 */ /* 0x000fe200078e00ff */
[----:B------:R-:W3:Y:S08]  /*24c0*/  LDSM.16.M88.4 R116, [R138+0x6800] ;  /* 0x006800008a74783b */ /* 0x000ef00000000200 */
[----:B------:R3:W4:Y:S01]  /*24d0*/  LDG.E R179, [R184.64+0x20] ;  /* 0x00002024b8b37981 */ /* 0x000722000c1e1900 */
[-C--:B-1----:R-:W-:Y:S03]  /*24e0*/  HMMA.16816.F32 R4, R100, R104.reuse, RZ ;  /* 0x000000686404723c */ /* 0x082fe600000018ff */
[----:B------:R-:W1:Y:S05]  /*24f0*/  LDSM.16.M88.4 R120, [R138+0x6c00] ;  /* 0x006c00008a78783b */ /* 0x000e6a0000000200 */
[C---:B--2---:R-:W-:Y:S03]  /*2500*/  HMMA.16816.F32 R8, R108.reuse, R104, RZ ;  /* 0x000000686c08723c */ /* 0x044fe600000018ff */
[----:B------:R2:W4:Y:S04]  /*2510*/  LDG.E R178, [R184.64+0x100] ;  /* 0x00010024b8b27981 */ /* 0x000528000c1e1900 */
[----:B------:R2:W4:Y:S01]  /*2520*/  LDG.E R161, [R184.64+0x120] ;  /* 0x00012024b8a17981 */ /* 0x000522000c1e1900 */
[-C--:B------:R-:W-:Y:S03]  /*2530*/  HMMA.16816.F32 R12, R108, R106.reuse, RZ ;  /* 0x0000006a6c0c723c */ /* 0x080fe600000018ff */
[----:B------:R-:W1:Y:S05]  /*2540*/  @!P1 S2R R124, SR_TID.X ;  /* 0x00000000007c9919 */ /* 0x000e6a0000002100 */
[C---:B------:R-:W-:Y:S08]  /*2550*/  HMMA.16816.F32 R16, R100.reuse, R106, RZ ;  /* 0x0000006a6410723c */ /* 0x040ff000000018ff */
[-C--:B---3--:R-:W-:Y:S01]  /*2560*/  HMMA.16816.F32 R20, R100, R112.reuse, RZ ;  /* 0x000000706414723c */ /* 0x088fe200000018ff */
[----:B--2---:R-:W-:Y:S03]  /*2570*/  LOP3.LUT R184, R219, R162, RZ, 0x3c, !PT ;  /* 0x000000a2dbb87212 */ /* 0x004fe600078e3cff */
[----:B------:R-:W-:Y:S04]  /*2580*/  IMAD.WIDE.U32 R218, R218, -0x2daee0ad, RZ ;  /* 0xd2511f53dada7825 */ /* 0x000fe800078e00ff */
[C---:B------:R-:W-:Y:S01]  /*2590*/  HMMA.16816.F32 R24, R108.reuse, R112, RZ ;  /* 0x000000706c18723c */ /* 0x040fe200000018ff */
[----:B------:R-:W-:Y:S07]  /*25a0*/  IMAD.WIDE.U32 R184, R184, -0x2daee0ad, RZ ;  /* 0xd2511f53b8b87825 */ /* 0x000fee00078e00ff */
[-C--:B------:R-:W-:Y:S01]  /*25b0*/  HMMA.16816.F32 R28, R108, R114.reuse, RZ ;  /* 0x000000726c1c723c */ /* 0x080fe200000018ff */
[----:B------:R-:W-:Y:S03]  /*25c0*/  LOP3.LUT R210, R125, R185, RZ, 0x3c, !PT ;  /* 0x000000b97dd27212 */ /* 0x000fe600078e3cff */
[----:B------:R-:W-:Y:S01]  /*25d0*/  LOP3.LUT R213, R221, UR47, R184, 0x96, !PT ;  /* 0x0000002fddd57c12 */ /* 0x000fe2000f8e96b8 */
[----:B-1----:R-:W-:Y:S02]  /*25e0*/  @!P1 IMAD.SHL.U32 R124, R124, 0x2, RZ ;  /* 0x000000027c7c9824 */ /* 0x002fe400078e00ff */
[----:B------:R-:W-:Y:S01]  /*25f0*/  IMAD.WIDE.U32 R210, R210, -0x326172a9, RZ ;  /* 0xcd9e8d57d2d27825 */ /* 0x000fe200078e00ff */
[C---:B------:R-:W-:Y:S01]  /*2600*/  HMMA.16816.F32 R32, R100.reuse, R114, RZ ;  /* 0x000000726420723c */ /* 0x040fe200000018ff */
[----:B------:R-:W-:Y:S03]  /*2610*/  LDSM.16.M88.4 R112, [R131+0x6000] ;  /* 0x006000008370783b */ /* 0x000fe60000000200 */
[----:B------:R-:W-:Y:S01]  /*2620*/  @!P1 LOP3.LUT R124, R124, 0x6, RZ, 0xc0, !PT ;  /* 0x000000067c7c9812 */ /* 0x000fe200078ec0ff */
[----:B------:R-:W-:Y:S01]  /*2630*/  IMAD.WIDE.U32 R232, R213, -0x326172a9, RZ ;  /* 0xcd9e8d57d5e87825 */ /* 0x000fe200078e00ff */
[C---:B------:R-:W-:Y:S02]  /*2640*/  LOP3.LUT R202, R211.reuse, UR48, R202, 0x96, !PT ;  /* 0x00000030d3ca7c12 */ /* 0x040fe4000f8e96ca */
[----:B------:R-:W-:Y:S01]  /*2650*/  LOP3.LUT R203, R211, UR48, R182, 0x96, !PT ;  /* 0x00000030d3cb7c12 */ /* 0x000fe2000f8e96b6 */
[-C--:B------:R-:W-:Y:S03]  /*2660*/  HMMA.16816.F32 R36, R100, R116.reuse, RZ ;  /* 0x000000746424723c */ /* 0x080fe600000018ff */
[----:B------:R-:W-:Y:S01]  /*2670*/  LOP3.LUT R211, R219, UR47, R184, 0x96, !PT ;  /* 0x0000002fdbd37c12 */ /* 0x000fe2000f8e96b8 */
[----:B------:R-:W-:Y:S04]  /*2680*/  IMAD.WIDE.U32 R228, R203, -0x2daee0ad, RZ ;  /* 0xd2511f53cbe47825 */ /* 0x000fe800078e00ff */
[C---:B------:R-:W-:Y:S01]  /*2690*/  HMMA.16816.F32 R40, R108.reuse, R116, RZ ;  /* 0x000000746c28723c */ /* 0x040fe200000018ff */
[----:B------:R-:W-:Y:S03]  /*26a0*/  LOP3.LUT R220, R229, UR45, R220, 0x96, !PT ;  /* 0x0000002de5dc7c12 */ /* 0x000fe6000f8e96dc */
[----:B------:R-:W-:Y:S02]  /*26b0*/  @!P1 IMAD R125, R143, 0x40, R124 ;  /* 0x000000408f7d9824 */ /* 0x000fe400078e027c */
[----:B------:R-:W-:Y:S02]  /*26c0*/  FMUL.FTZ R124, R166, 1.4426950216293334961 ;  /* 0x3fb8aa3ba67c7820 */ /* 0x000fe40000410000 */
[-C--:B------:R-:W-:Y:S01]  /*26d0*/  HMMA.16816.F32 R44, R108, R118.reuse, RZ ;  /* 0x000000766c2c723c */ /* 0x080fe200000018ff */
[----:B------:R-:W-:Y:S03]  /*26e0*/  IMAD.IADD R116, R139, 0x1, R132 ;  /* 0x000000018b747824 */ /* 0x000fe600078e0284 */
[----:B------:R-:W-:Y:S01]  /*26f0*/  FSEL R124, R124, RZ, P2 ;  /* 0x000000ff7c7c7208 */ /* 0x000fe20001000000 */
[----:B------:R-:W-:Y:S01]  /*2700*/  @!P1 IMAD R200, R200, 0x80, R125 ;  /* 0x00000080c8c89824 */ /* 0x000fe200078e027d */
[----:B------:R-:W1:Y:S01]  /*2710*/  LDSM.16.M88.4 R104, [R116] ;  /* 0x000000007468783b */ /* 0x000e620000000200 */
[----:B------:R-:W-:Y:S01]  /*2720*/  FMUL.FTZ R125, R165, 1.4426950216293334961 ;  /* 0x3fb8aa3ba57d7820 */ /* 0x000fe20000410000 */
[C---:B------:R-:W-:Y:S01]  /*2730*/  HMMA.16816.F32 R48, R100.reuse, R118, RZ ;  /* 0x000000766430723c */ /* 0x040fe200000018ff */
[----:B------:R-:W-:Y:S01]  /*2740*/  IMAD.WIDE.U32 R236, R202, -0x2daee0ad, RZ ;  /* 0xd2511f53caec7825 */ /* 0x000fe200078e00ff */
[C---:B------:R-:W-:Y:S02]  /*2750*/  @!P1 ISETP.GE.AND P4, PT, R200.reuse, R215, PT ;  /* 0x000000d7c800920c */ /* 0x040fe40003f86270 */
[----:B------:R-:W-:Y:S02]  /*2760*/  @!P1 IADD3 R186, R200, 0x1, RZ ;  /* 0x00000001c8ba9810 */ /* 0x000fe40007ffe0ff */
[----:B------:R-:W-:Y:S02]  /*2770*/  FSEL R125, R125, RZ, P0 ;  /* 0x000000ff7d7d7208 */ /* 0x000fe40000000000 */
[CC--:B------:R-:W-:Y:S01]  /*2780*/  @!P1 ISETP.GE.AND P2, PT, R186.reuse, R209.reuse, PT ;  /* 0x000000d1ba00920c */ /* 0x0c0fe20003f46270 */
[-C--:B------:R-:W-:Y:S01]  /*2790*/  HMMA.16816.F32 R52, R100, R120.reuse, RZ ;  /* 0x000000786434723c */ /* 0x080fe200000018ff */
[-C--:B------:R-:W-:Y:S02]  /*27a0*/  @!P1 ISETP.GE.AND P0, PT, R186, R208.reuse, PT ;  /* 0x000000d0ba00920c */ /* 0x080fe40003f06270 */
[C---:B------:R-:W-:Y:S02]  /*27b0*/  @!P1 IADD3 R188, R200.reuse, 0x9, RZ ;  /* 0x00000009c8bc9810 */ /* 0x040fe40007ffe0ff */
[C---:B------:R-:W-:Y:S02]  /*27c0*/  @!P1 ISETP.GE.AND P3, PT, R200.reuse, R209, PT ;  /* 0x000000d1c800920c */ /* 0x040fe40003f66270 */
[C---:B------:R-:W-:Y:S01]  /*27d0*/  @!P1 IADD3 R192, R200.reuse, 0x10, RZ ;  /* 0x00000010c8c09810 */ /* 0x040fe20007ffe0ff */
[C---:B------:R-:W-:Y:S01]  /*27e0*/  HMMA.16816.F32 R56, R108.reuse, R120, RZ ;  /* 0x000000786c38723c */ /* 0x040fe200000018ff */
[C---:B------:R-:W-:Y:S03]  /*27f0*/  @!P1 IADD3 R190, R200.reuse, 0x11, RZ ;  /* 0x00000011c8be9810 */ /* 0x040fe60007ffe0ff */
[C---:B------:R-:W-:Y:S02]  /*2800*/  @!P1 IADD3 R198, R200.reuse, 0x20, RZ ;  /* 0x00000020c8c69810 */ /* 0x040fe40007ffe0ff */
[C---:B------:R-:W-:Y:S02]  /*2810*/  @!P1 IADD3 R196, R200.reuse, 0x21, RZ ;  /* 0x00000021c8c49810 */ /* 0x040fe40007ffe0ff */
[C---:B------:R-:W-:Y:S01]  /*2820*/  @!P1 IADD3 R222, R200.reuse, 0x30, RZ ;  /* 0x00000030c8de9810 */ /* 0x040fe20007ffe0ff */
[-C--:B------:R-:W-:Y:S01]  /*2830*/  HMMA.16816.F32 R60, R108, R122.reuse, RZ ;  /* 0x0000007a6c3c723c */ /* 0x080fe200000018ff */
[----:B------:R-:W-:Y:S02]  /*2840*/  LDSM.16.M88.4 R108, [R131+0x6400] ;  /* 0x00640000836c783b */ /* 0x000fe40000000200 */
[----:B------:R-:W-:Y:S02]  /*2850*/  @!P1 IADD3 R224, R200, 0x39, RZ ;  /* 0x00000039c8e09810 */ /* 0x000fe40007ffe0ff */
[----:B------:R-:W-:Y:S03]  /*2860*/  LOP3.LUT R218, R237, UR45, R218, 0x96, !PT ;  /* 0x0000002dedda7c12 */ /* 0x000fe6000f8e96da */
[----:B------:R-:W-:Y:S01]  /*2870*/  HMMA.16816.F32 R64, R100, R122, RZ ;  /* 0x0000007a6440723c */ /* 0x000fe200000018ff */
[----:B------:R-:W2:Y:S03]  /*2880*/  LDSM.16.M88.4 R100, [R116+0x1000] ;  /* 0x001000007464783b */ /* 0x000ea60000000200 */
[----:B------:R-:W-:Y:S04]  /*2890*/  IMAD.WIDE.U32 R218, R218, -0x326172a9, RZ ;  /* 0xcd9e8d57dada7825 */ /* 0x000fe800078e00ff */
[-C--:B-1----:R-:W-:Y:S11]  /*28a0*/  HMMA.16816.F32 R4, R104, R112.reuse, R4 ;  /* 0x000000706804723c */ /* 0x082ff60000001804 */
[----:B------:R-:W-:Y:S11]  /*28b0*/  @!UPT UIADD3 URZ, URZ, URZ, URZ ;  /* 0x0000003f3f3ff290 */ /* 0x000ff6000fffe03f */
[----:B------:R-:W-:Y:S02]  /*28c0*/  @!UPT UIADD3 URZ, URZ, URZ, URZ ;  /* 0x0000003f3f3ff290 */ /* 0x000fe4000fffe03f */
[----:B------:R-:W-:Y:S02]  /*28d0*/  @!P1 FSEL R5, R5, -INF , !P2 ;  /* 0xff80000005059808 */ /* 0x000fe40005000000 */
[-C--:B------:R-:W-:Y:S02]  /*28e0*/  @!P1 ISETP.GE.AND P2, PT, R200, R208.reuse, PT ;  /* 0x000000d0c800920c */ /* 0x080fe40003f46270 */
[----:B------:R-:W-:Y:S01]  /*28f0*/  @!P1 FSEL R7, R7, -INF , !P0 ;  /* 0xff80000007079808 */ /* 0x000fe20004000000 */
[--C-:B------:R-:W-:Y:S01]  /*2900*/  FFMA.FTZ R182, R5, c[0x0][0x23c], -R124.reuse ;  /* 0x00008f0005b67a23 */ /* 0x100fe2000001087c */
[----:B------:R-:W-:Y:S02]  /*2910*/  @!P1 FSEL R6, R6, -INF , !P2 ;  /* 0xff80000006069808 */ /* 0x000fe40005000000 */
[----:B------:R-:W-:Y:S01]  /*2920*/  FSETP.NEU.FTZ.AND P0, PT, R164, -INF , PT ;  /* 0xff800000a400780b */ /* 0x000fe20003f1d000 */
[C---:B--2---:R-:W-:Y:S01]  /*2930*/  HMMA.16816.F32 R8, R100.reuse, R112, R8 ;  /* 0x000000706408723c */ /* 0x044fe20000001808 */
[-C--:B------:R-:W-:Y:S01]  /*2940*/  @!P1 ISETP.GE.AND P2, PT, R200, R201.reuse, PT ;  /* 0x000000c9c800920c */ /* 0x080fe20003f46270 */
[--C-:B------:R-:W-:Y:S01]  /*2950*/  FFMA.FTZ R183, R6, c[0x0][0x23c], -R125.reuse ;  /* 0x00008f0006b77a23 */ /* 0x100fe2000001087d */
[----:B------:R-:W-:Y:S01]  /*2960*/  FSEL R126, R127, RZ, P0 ;  /* 0x000000ff7f7e7208 */ /* 0x000fe20000000000 */
[----:B------:R-:W-:Y:S01]  /*2970*/  FFMA.FTZ R184, R7, c[0x0][0x23c], -R125 ;  /* 0x00008f0007b87a23 */ /* 0x000fe2000001087d */
[----:B------:R-:W-:Y:S01]  /*2980*/  @!P1 ISETP.GE.AND P0, PT, R186, R201, PT ;  /* 0x000000c9ba00920c */ /* 0x000fe20003f06270 */
[C---:B------:R-:W-:Y:S01]  /*2990*/  FMUL.FTZ R127, R163.reuse, 1.4426950216293334961 ;  /* 0x3fb8aa3ba37f7820 */ /* 0x040fe20000410000 */
[----:B------:R-:W-:Y:S01]  /*29a0*/  @!P1 FSEL R4, R4, -INF , !P3 ;  /* 0xff80000004049808 */ /* 0x000fe20005800000 */
[-C--:B------:R-:W-:Y:S01]  /*29b0*/  HMMA.16816.F32 R12, R100, R114.reuse, R12 ;  /* 0x00000072640c723c */ /* 0x080fe2000000180c */
[----:B------:R-:W-:Y:S01]  /*29c0*/  FSETP.NEU.FTZ.AND P3, PT, R163, -INF , PT ;  /* 0xff800000a300780b */ /* 0x000fe20003f7d000 */
[----:B------:R-:W-:Y:S02]  /*29d0*/  MUFU.EX2 R183, R183 ;  /* 0x000000b700b77308 */ /* 0x000fe40000000800 */
[----:B------:R-:W-:Y:S01]  /*29e0*/  FFMA.FTZ R181, R4, c[0x0][0x23c], -R124 ;  /* 0x00008f0004b57a23 */ /* 0x000fe2000001087c */
[----:B------:R-:W-:Y:S03]  /*29f0*/  FSEL R127, R127, RZ, P3 ;  /* 0x000000ff7f7f7208 */ /* 0x000fe60001800000 */
[C---:B------:R-:W-:Y:S01]  /*2a00*/  HMMA.16816.F32 R16, R104.reuse, R114, R16 ;  /* 0x000000726810723c */ /* 0x040fe20000001810 */
[----:B------:R-:W1:Y:S03]  /*2a10*/  LDSM.16.M88.4 R112, [R131+0x6800] ;  /* 0x006800008370783b */ /* 0x000e660000000200 */
[----:B------:R-:W-:Y:S04]  /*2a20*/  MUFU.EX2 R181, R181 ;  /* 0x000000b500b57308 */ /* 0x000fe80000000800 */
[----:B------:R-:W-:Y:S01]  /*2a30*/  @!P1 FSEL R8, R8, -INF , !P2 ;  /* 0xff80000008089808 */ /* 0x000fe20005000000 */
[-C--:B------:R-:W-:Y:S01]  /*2a40*/  HMMA.16816.F32 R20, R104, R108.reuse, R20 ;  /* 0x0000006c6814723c */ /* 0x080fe20000001814 */
[----:B------:R-:W-:Y:S02]  /*2a50*/  @!P1 ISETP.GE.AND P2, PT, R186, R215, PT ;  /* 0x000000d7ba00920c */ /* 0x000fe40003f46270 */
[----:B------:R-:W-:Y:S01]  /*2a60*/  @!P1 IADD3 R186, R200, 0x8, RZ ;  /* 0x00000008c8ba9810 */ /* 0x000fe20007ffe0ff */
[--C-:B------:R-:W-:Y:S01]  /*2a70*/  FFMA.FTZ R185, R8, c[0x0][0x23c], -R126.reuse ;  /* 0x00008f0008b97a23 */ /* 0x100fe2000001087e */
[----:B------:R-:W-:Y:S01]  /*2a80*/  @!P1 FSEL R9, R9, -INF , !P0 ;  /* 0xff80000009099808 */ /* 0x000fe20004000000 */
[----:B------:R-:W-:Y:S01]  /*2a90*/  MUFU.EX2 R182, R182 ;  /* 0x000000b600b67308 */ /* 0x000fe20000000800 */
[C---:B------:R-:W-:Y:S01]  /*2aa0*/  @!P1 ISETP.GE.AND P0, PT, R186.reuse, R201, PT ;  /* 0x000000c9ba00920c */ /* 0x040fe20003f06270 */
[C---:B------:R-:W-:Y:S01]  /*2ab0*/  HMMA.16816.F32 R24, R100.reuse, R108, R24 ;  /* 0x0000006c6418723c */ /* 0x040fe20000001818 */
[C---:B------:R-:W-:Y:S02]  /*2ac0*/  @!P1 ISETP.GE.AND P5, PT, R186.reuse, R215, PT ;  /* 0x000000d7ba00920c */ /* 0x040fe40003fa6270 */
[----:B------:R-:W-:Y:S01]  /*2ad0*/  @!P1 ISETP.GE.AND P6, PT, R186, R209, PT ;  /* 0x000000d1ba00920c */ /* 0x000fe20003fc6270 */
[----:B------:R-:W-:Y:S01]  /*2ae0*/  FFMA.FTZ R189, R9, c[0x0][0x23c], -R126 ;  /* 0x00008f0009bd7a23 */ /* 0x000fe2000001087e */
[----:B------:R-:W-:Y:S02]  /*2af0*/  @!P1 FSEL R10, R10, -INF , !P4 ;  /* 0xff8000000a0a9808 */ /* 0x000fe40006000000 */
[C---:B------:R-:W-:Y:S01]  /*2b00*/  @!P1 ISETP.GE.AND P4, PT, R188.reuse, R201, PT ;  /* 0x000000c9bc00920c */ /* 0x040fe20003f86270 */
[-C--:B------:R-:W-:Y:S01]  /*2b10*/  HMMA.16816.F32 R28, R100, R110.reuse, R28 ;  /* 0x0000006e641c723c */ /* 0x080fe2000000181c */
[----:B------:R-:W-:Y:S01]  /*2b20*/  @!P1 FSEL R11, R11, -INF , !P2 ;  /* 0xff8000000b0b9808 */ /* 0x000fe20005000000 */
[----:B------:R-:W-:Y:S01]  /*2b30*/  MUFU.EX2 R184, R184 ;  /* 0x000000b800b87308 */ /* 0x000fe20000000800 */
[----:B------:R-:W-:Y:S01]  /*2b40*/  @!P1 ISETP.GE.AND P2, PT, R188, R215, PT ;  /* 0x000000d7bc00920c */ /* 0x000fe20003f46270 */
[--C-:B------:R-:W-:Y:S01]  /*2b50*/  FFMA.FTZ R187, R10, c[0x0][0x23c], -R127.reuse ;  /* 0x00008f000abb7a23 */ /* 0x100fe2000001087f */
[----:B------:R-:W-:Y:S02]  /*2b60*/  @!P1 FSEL R12, R12, -INF , !P0 ;  /* 0xff8000000c0c9808 */ /* 0x000fe40004000000 */
[CC--:B------:R-:W-:Y:S01]  /*2b70*/  @!P1 ISETP.GE.AND P0, PT, R188.reuse, R209.reuse, PT ;  /* 0x000000d1bc00920c */ /* 0x0c0fe20003f06270 */
[C---:B------:R-:W-:Y:S01]  /*2b80*/  HMMA.16816.F32 R32, R104.reuse, R110, R32 ;  /* 0x0000006e6820723c */ /* 0x040fe20000001820 */
[----:B------:R-:W-:Y:S01]  /*2b90*/  @!P1 FSEL R13, R13, -INF , !P4 ;  /* 0xff8000000d0d9808 */ /* 0x000fe20006000000 */
[----:B------:R-:W2:Y:S01]  /*2ba0*/  LDSM.16.M88.4 R108, [R131+0x6c00] ;  /* 0x006c0000836c783b */ /* 0x000ea20000000200 */
[-C--:B------:R-:W-:Y:S01]  /*2bb0*/  @!P1 ISETP.GE.AND P4, PT, R188, R208.reuse, PT ;  /* 0x000000d0bc00920c */ /* 0x080fe20003f86270 */
[--C-:B------:R-:W-:Y:S01]  /*2bc0*/  FFMA.FTZ R188, R11, c[0x0][0x23c], -R127.reuse ;  /* 0x00008f000bbc7a23 */ /* 0x100fe2000001087f */
[----:B------:R-:W-:Y:S01]  /*2bd0*/  @!P1 FSEL R14, R14, -INF , !P5 ;  /* 0xff8000000e0e9808 */ /* 0x000fe20006800000 */
[----:B------:R-:W-:Y:S01]  /*2be0*/  MUFU.EX2 R187, R187 ;  /* 0x000000bb00bb7308 */ /* 0x000fe20000000800 */
[----:B------:R-:W-:Y:S01]  /*2bf0*/  @!P1 ISETP.GE.AND P5, PT, R192, R209, PT ;  /* 0x000000d1c000920c */ /* 0x000fe20003fa6270 */
[-C--:B-1----:R-:W-:Y:S01]  /*2c00*/  HMMA.16816.F32 R36, R104, R112.reuse, R36 ;  /* 0x000000706824723c */ /* 0x082fe20000001824 */
[-C--:B------:R-:W-:Y:S03]  /*2c10*/  @!P1 ISETP.GE.AND P3, PT, R186, R208.reuse, PT ;  /* 0x000000d0ba00920c */ /* 0x080fe60003f66270 */
[----:B------:R-:W-:Y:S01]  /*2c20*/  @!P1 FSEL R15, R15, -INF , !P2 ;  /* 0xff8000000f0f9808 */ /* 0x000fe20005000000 */
[--C-:B------:R-:W-:Y:S01]  /*2c30*/  FFMA.FTZ R191, R14, c[0x0][0x23c], -R127.reuse ;  /* 0x00008f000ebf7a23 */ /* 0x100fe2000001087f */
[-C--:B------:R-:W-:Y:S02]  /*2c40*/  @!P1 ISETP.GE.AND P2, PT, R192, R208.reuse, PT ;  /* 0x000000d0c000920c */ /* 0x080fe40003f46270 */
[----:B------:R-:W-:Y:S01]  /*2c50*/  @!P1 FSEL R16, R16, -INF , !P6 ;  /* 0xff80000010109808 */ /* 0x000fe20007000000 */
[C---:B------:R-:W-:Y:S01]  /*2c60*/  HMMA.16816.F32 R40, R100.reuse, R112, R40 ;  /* 0x000000706428723c */ /* 0x040fe20000001828 */
[C---:B------:R-:W-:Y:S01]  /*2c70*/  @!P1 ISETP.GE.AND P6, PT, R192.reuse, R201, PT ;  /* 0x000000c9c000920c */ /* 0x040fe20003fc6270 */
[----:B------:R1:W-:Y:S01]  /*2c80*/  MUFU.EX2 R186, R189 ;  /* 0x000000bd00ba7308 */ /* 0x0003e20000000800 */
[----:B------:R-:W-:Y:S01]  /*2c90*/  @!P1 FSEL R17, R17, -INF , !P0 ;  /* 0xff80000011119808 */ /* 0x000fe20004000000 */
[----:B------:R-:W-:Y:S01]  /*2ca0*/  FFMA.FTZ R194, R15, c[0x0][0x23c], -R127 ;  /* 0x00008f000fc27a23 */ /* 0x000fe2000001087f */
[----:B------:R-:W-:Y:S01]  /*2cb0*/  @!P1 ISETP.GE.AND P0, PT, R192, R215, PT ;  /* 0x000000d7c000920c */ /* 0x000fe20003f06270 */
[--C-:B------:R-:W-:Y:S01]  /*2cc0*/  FFMA.FTZ R193, R16, c[0x0][0x23c], -R124.reuse ;  /* 0x00008f0010c17a23 */ /* 0x100fe2000001087c */
[----:B------:R-:W-:Y:S01]  /*2cd0*/  @!P1 FSEL R19, R19, -INF , !P4 ;  /* 0xff80000013139808 */ /* 0x000fe20006000000 */
[-C--:B------:R-:W-:Y:S01]  /*2ce0*/  HMMA.16816.F32 R44, R100, R114.reuse, R44 ;  /* 0x00000072642c723c */ /* 0x080fe2000000182c */
[-C--:B------:R-:W-:Y:S03]  /*2cf0*/  @!P1 ISETP.GE.AND P4, PT, R190, R208.reuse, PT ;  /* 0x000000d0be00920c */ /* 0x080fe60003f86270 */
[----:B------:R-:W-:Y:S01]  /*2d00*/  @!P1 FSEL R20, R20, -INF , !P5 ;  /* 0xff80000014149808 */ /* 0x000fe20006800000 */
[--C-:B------:R-:W-:Y:S01]  /*2d10*/  FFMA.FTZ R195, R19, c[0x0][0x23c], -R125.reuse ;  /* 0x00008f0013c37a23 */ /* 0x100fe2000001087d */
[----:B------:R-:W-:Y:S01]  /*2d20*/  @!P1 ISETP.GE.AND P5, PT, R190, R201, PT ;  /* 0x000000c9be00920c */ /* 0x000fe20003fa6270 */
[----:B------:R-:W-:Y:S01]  /*2d30*/  MUFU.EX2 R188, R188 ;  /* 0x000000bc00bc7308 */ /* 0x000fe20000000800 */
[----:B------:R-:W-:Y:S01]  /*2d40*/  @!P1 IADD3 R192, R200, 0x18, RZ ;  /* 0x00000018c8c09810 */ /* 0x000fe20007ffe0ff */
[C---:B------:R-:W-:Y:S03]  /*2d50*/  HMMA.16816.F32 R48, R104.reuse, R114, R48 ;  /* 0x000000726830723c */ /* 0x040fe60000001830 */
[----:B------:R-:W-:Y:S01]  /*2d60*/  @!P1 FSEL R18, R18, -INF , !P3 ;  /* 0xff80000012129808 */ /* 0x000fe20005800000 */
[----:B------:R-:W-:Y:S01]  /*2d70*/  FFMA.FTZ R197, R20, c[0x0][0x23c], -R124 ;  /* 0x00008f0014c57a23 */ /* 0x000fe2000001087c */
[----:B------:R-:W-:Y:S02]  /*2d80*/  @!P1 ISETP.GE.AND P3, PT, R190, R209, PT ;  /* 0x000000d1be00920c */ /* 0x000fe40003f66270 */
[----:B------:R-:W-:Y:S01]  /*2d90*/  @!P1 FSEL R22, R22, -INF , !P2 ;  /* 0xff80000016169808 */ /* 0x000fe20005000000 */
[-C--:B--2---:R-:W-:Y:S01]  /*2da0*/  HMMA.16816.F32 R52, R104, R108.reuse, R52 ;  /* 0x0000006c6834723c */ /* 0x084fe20000001834 */
[----:B------:R-:W-:Y:S01]  /*2db0*/  @!P1 ISETP.GE.AND P2, PT, R192, R201, PT ;  /* 0x000000c9c000920c */ /* 0x000fe20003f46270 */
[----:B------:R-:W-:Y:S02]  /*2dc0*/  MUFU.EX2 R191, R191 ;  /* 0x000000bf00bf7308 */ /* 0x000fe40000000800 */
[----:B------:R-:W-:Y:S01]  /*2dd0*/  @!P1 FSEL R23, R23, -INF , !P4 ;  /* 0xff80000017179808 */ /* 0x000fe20006000000 */
[--C-:B-1----:R-:W-:Y:S01]  /*2de0*/  FFMA.FTZ R189, R12, c[0x0][0x23c], -R126.reuse ;  /* 0x00008f000cbd7a23 */ /* 0x102fe2000001087e */
[----:B------:R-:W-:Y:S01]  /*2df0*/  @!P1 ISETP.GE.AND P4, PT, R192, R215, PT ;  /* 0x000000d7c000920c */ /* 0x000fe20003f86270 */
[--C-:B------:R-:W-:Y:S01]  /*2e00*/  FFMA.FTZ R199, R22, c[0x0][0x23c], -R125.reuse ;  /* 0x00008f0016c77a23 */ /* 0x100fe2000001087d */
[----:B------:R-:W-:Y:S01]  /*2e10*/  @!P1 FSEL R24, R24, -INF , !P6 ;  /* 0xff80000018189808 */ /* 0x000fe20007000000 */
[C---:B------:R-:W-:Y:S01]  /*2e20*/  HMMA.16816.F32 R56, R100.reuse, R108, R56 ;  /* 0x0000006c6438723c */ /* 0x040fe20000001838 */
[C---:B------:R-:W-:Y:S02]  /*2e30*/  @!P1 ISETP.GE.AND P6, PT, R192.reuse, R209, PT ;  /* 0x000000d1c000920c */ /* 0x040fe40003fc6270 */
[----:B------:R-:W-:Y:S01]  /*2e40*/  @!P1 FSEL R25, R25, -INF , !P5 ;  /* 0xff80000019199808 */ /* 0x000fe20006800000 */
[----:B------:R-:W-:Y:S01]  /*2e50*/  FFMA.FTZ R217, R23, c[0x0][0x23c], -R125 ;  /* 0x00008f0017d97a23 */ /* 0x000fe2000001087d */
[-C--:B------:R-:W-:Y:S01]  /*2e60*/  @!P1 ISETP.GE.AND P5, PT, R192, R208.reuse, PT ;  /* 0x000000d0c000920c */ /* 0x080fe20003fa6270 */
[----:B------:R-:W-:Y:S01]  /*2e70*/  MUFU.EX2 R189, R189 ;  /* 0x000000bd00bd7308 */ /* 0x000fe20000000800 */
[----:B------:R-:W-:Y:S01]  /*2e80*/  @!P1 IADD3 R192, R200, 0x19, RZ ;  /* 0x00000019c8c09810 */ /* 0x000fe20007ffe0ff */
[-C--:B------:R-:W-:Y:S01]  /*2e90*/  HMMA.16816.F32 R60, R100, R110.reuse, R60 ;  /* 0x0000006e643c723c */ /* 0x080fe2000000183c */
[----:B------:R-:W-:Y:S02]  /*2ea0*/  @!P1 FSEL R21, R21, -INF , !P3 ;  /* 0xff80000015159808 */ /* 0x000fe40005800000 */
[----:B------:R-:W-:Y:S01]  /*2eb0*/  @!P1 ISETP.GE.AND P3, PT, R190, R215, PT ;  /* 0x000000d7be00920c */ /* 0x000fe20003f66270 */
[----:B------:R-:W-:Y:S01]  /*2ec0*/  FFMA.FTZ R190, R13, c[0x0][0x23c], -R126 ;  /* 0x00008f000dbe7a23 */ /* 0x000fe2000001087e */
[----:B------:R-:W-:Y:S02]  /*2ed0*/  @!P1 FSEL R26, R26, -INF , !P0 ;  /* 0xff8000001a1a9808 */ /* 0x000fe40004000000 */
[C---:B------:R-:W-:Y:S01]  /*2ee0*/  @!P1 ISETP.GE.AND P0, PT, R192.reuse, R201, PT ;  /* 0x000000c9c000920c */ /* 0x040fe20003f06270 */
[----:B------:R-:W-:Y:S01]  /*2ef0*/  HMMA.16816.F32 R64, R104, R110, R64 ;  /* 0x0000006e6840723c */ /* 0x000fe20000001840 */
[----:B------:R-:W-:Y:S01]  /*2f00*/  @!P1 FSEL R27, R27, -INF , !P3 ;  /* 0xff8000001b1b9808 */ /* 0x000fe20005800000 */
[----:B------:R-:W1:Y:S01]  /*2f10*/  MUFU.EX2 R193, R193 ;  /* 0x000000c100c17308 */ /* 0x000e620000000800 */
[----:B------:R-:W-:Y:S01]  /*2f20*/  @!P1 ISETP.GE.AND P3, PT, R192, R215, PT ;  /* 0x000000d7c000920c */ /* 0x000fe20003f66270 */
[--C-:B------:R-:W-:Y:S01]  /*2f30*/  FFMA.FTZ R203, R26, c[0x0][0x23c], -R127.reuse ;  /* 0x00008f001acb7a23 */ /* 0x100fe2000001087f */
[----:B------:R-:W-:Y:S01]  /*2f40*/  @!P1 FSEL R28, R28, -INF , !P2 ;  /* 0xff8000001c1c9808 */ /* 0x000fe20005000000 */
[----:B------:R-:W-:Y:S01]  /*2f50*/  FFMA.FTZ R204, R27, c[0x0][0x23c], -R127 ;  /* 0x00008f001bcc7a23 */ /* 0x000fe2000001087f */
[CC--:B------:R-:W-:Y:S02]  /*2f60*/  @!P1 ISETP.GE.AND P2, PT, R192.reuse, R209.reuse, PT ;  /* 0x000000d1c000920c */ /* 0x0c0fe40003f46270 */
[----:B------:R-:W-:Y:S02]  /*2f70*/  @!P1 FSEL R29, R29, -INF , !P0 ;  /* 0xff8000001d1d9808 */ /* 0x000fe40004000000 */
[-C--:B------:R-:W-:Y:S01]  /*2f80*/  @!P1 ISETP.GE.AND P0, PT, R192, R208.reuse, PT ;  /* 0x000000d0c000920c */ /* 0x080fe20003f06270 */
[----:B------:R-:W2:Y:S01]  /*2f90*/  MUFU.EX2 R195, R195 ;  /* 0x000000c300c37308 */ /* 0x000ea20000000800 */
[----:B------:R-:W-:Y:S02]  /*2fa0*/  @!P1 FSEL R30, R30, -INF , !P4 ;  /* 0xff8000001e1e9808 */ /* 0x000fe40006000000 */
[C---:B------:R-:W-:Y:S02]  /*2fb0*/  @!P1 ISETP.GE.AND P4, PT, R198.reuse, R209, PT ;  /* 0x000000d1c600920c */ /* 0x040fe40003f86270 */
[----:B------:R-:W-:Y:S02]  /*2fc0*/  @!P1 FSEL R31, R31, -INF , !P3 ;  /* 0xff8000001f1f9808 */ /* 0x000fe40005800000 */
[-C--:B------:R-:W-:Y:S02]  /*2fd0*/  @!P1 ISETP.GE.AND P3, PT, R198, R208.reuse, PT ;  /* 0x000000d0c600920c */ /* 0x080fe40003f66270 */
[----:B------:R-:W-:Y:S01]  /*2fe0*/  @!P1 FSEL R32, R32, -INF , !P6 ;  /* 0xff80000020209808 */ /* 0x000fe20007000000 */
[----:B------:R3:W-:Y:S01]  /*2ff0*/  MUFU.EX2 R192, R194 ;  /* 0x000000c200c07308 */ /* 0x0007e20000000800 */
[C---:B------:R-:W-:Y:S02]  /*3000*/  @!P1 ISETP.GE.AND P6, PT, R198.reuse, R201, PT ;  /* 0x000000c9c600920c */ /* 0x040fe40003fc6270 */
[----:B------:R-:W-:Y:S02]  /*3010*/  @!P1 FSEL R33, R33, -INF , !P2 ;  /* 0xff80000021219808 */ /* 0x000fe40005000000 */
[----:B------:R-:W-:Y:S02]  /*3020*/  @!P1 ISETP.GE.AND P2, PT, R198, R215, PT ;  /* 0x000000d7c600920c */ /* 0x000fe40003f46270 */
[----:B------:R-:W-:Y:S02]  /*3030*/  @!P1 FSEL R34, R34, -INF , !P5 ;  /* 0xff80000022229808 */ /* 0x000fe40006800000 */
[C---:B------:R-:W-:Y:S01]  /*3040*/  @!P1 ISETP.GE.AND P5, PT, R196.reuse, R209, PT ;  /* 0x000000d1c400920c */ /* 0x040fe20003fa6270 */
[----:B------:R-:W-:Y:S01]  /*3050*/  MUFU.EX2 R199, R199 ;  /* 0x000000c700c77308 */ /* 0x000fe20000000800 */
[----:B------:R-:W-:Y:S02]  /*3060*/  @!P1 FSEL R35, R35, -INF , !P0 ;  /* 0xff80000023239808 */ /* 0x000fe40004000000 */
[-C--:B------:R-:W-:Y:S02]  /*3070*/  @!P1 ISETP.GE.AND P0, PT, R196, R208.reuse, PT ;  /* 0x000000d0c400920c */ /* 0x080fe40003f06270 */
[----:B------:R-:W-:Y:S01]  /*3080*/  @!P1 FSEL R36, R36, -INF , !P4 ;  /* 0xff80000024249808 */ /* 0x000fe20006000000 */
[--C-:B------:R-:W-:Y:S01]  /*3090*/  FFMA.FTZ R245, R35, c[0x0][0x23c], -R125.reuse ;  /* 0x00008f0023f57a23 */ /* 0x100fe2000001087d */
[----:B------:R-:W-:Y:S02]  /*30a0*/  @!P1 ISETP.GE.AND P4, PT, R196, R201, PT ;  /* 0x000000c9c400920c */ /* 0x000fe40003f86270 */
[----:B------:R-:W-:Y:S01]  /*30b0*/  @!P1 IADD3 R198, R200, 0x28, RZ ;  /* 0x00000028c8c69810 */ /* 0x000fe20007ffe0ff */
[----:B------:R-:W-:Y:S01]  /*30c0*/  MUFU.EX2 R185, R185 ;  /* 0x000000b900b97308 */ /* 0x000fe20000000800 */
[----:B------:R-:W-:Y:S02]  /*30d0*/  @!P1 FSEL R37, R37, -INF , !P5 ;  /* 0xff80000025259808 */ /* 0x000fe40006800000 */
[----:B------:R-:W-:Y:S01]  /*30e0*/  @!P1 ISETP.GE.AND P5, PT, R196, R215, PT ;  /* 0x000000d7c400920c */ /* 0x000fe20003fa6270 */
[----:B------:R-:W-:Y:S01]  /*30f0*/  FFMA.FTZ R196, R18, c[0x0][0x23c], -R125 ;  /* 0x00008f0012c47a23 */ /* 0x000fe2000001087d */
[----:B------:R-:W-:Y:S01]  /*3100*/  @!P1 FSEL R38, R38, -INF , !P3 ;  /* 0xff80000026269808 */ /* 0x000fe20005800000 */
[----:B---3--:R-:W-:Y:S01]  /*3110*/  FFMA.FTZ R194, R17, c[0x0][0x23c], -R124 ;  /* 0x00008f0011c27a23 */ /* 0x008fe2000001087c */
[C---:B------:R-:W-:Y:S02]  /*3120*/  @!P1 ISETP.GE.AND P3, PT, R198.reuse, R201, PT ;  /* 0x000000c9c600920c */ /* 0x040fe40003f66270 */
[----:B------:R-:W-:Y:S01]  /*3130*/  @!P1 FSEL R39, R39, -INF , !P0 ;  /* 0xff80000027279808 */ /* 0x000fe20004000000 */
[----:B------:R-:W-:Y:S01]  /*3140*/  MUFU.EX2 R196, R196 ;  /* 0x000000c400c47308 */ /* 0x000fe20000000800 */
[----:B------:R-:W-:Y:S02]  /*3150*/  @!P1 ISETP.GE.AND P0, PT, R198, R215, PT ;  /* 0x000000d7c600920c */ /* 0x000fe40003f06270 */
[----:B------:R-:W-:Y:S02]  /*3160*/  @!P1 FSEL R40, R40, -INF , !P6 ;  /* 0xff80000028289808 */ /* 0x000fe40007000000 */
[----:B------:R-:W-:Y:S02]  /*3170*/  @!P1 ISETP.GE.AND P6, PT, R198, R209, PT ;  /* 0x000000d1c600920c */ /* 0x000fe40003fc6270 */
[----:B------:R-:W-:Y:S01]  /*3180*/  @!P1 FSEL R41, R41, -INF , !P4 ;  /* 0xff80000029299808 */ /* 0x000fe20006000000 */
[--C-:B------:R-:W-:Y:S01]  /*3190*/  FFMA.FTZ R40, R40, c[0x0][0x23c], -R126.reuse ;  /* 0x00008f0028287a23 */ /* 0x100fe2000001087e */
[-C--:B------:R-:W-:Y:S01]  /*31a0*/  @!P1 ISETP.GE.AND P4, PT, R198, R208.reuse, PT ;  /* 0x000000d0c600920c */ /* 0x080fe20003f86270 */
[----:B------:R-:W-:Y:S01]  /*31b0*/  MUFU.EX2 R194, R194 ;  /* 0x000000c200c27308 */ /* 0x000fe20000000800 */
        /* <DEDUP_REMOVED lines=26> */
[----:B------:R-:W-:Y:S01]  /*3360*/  FFMA.FTZ R198, R21, c[0x0][0x23c], -R124 ;  /* 0x00008f0015c67a23 */ /* 0x000fe2000001087c */
[----:B------:R-:W-:Y:S01]  /*3370*/  @!P1 FSEL R50, R50, -INF , !P4 ;  /* 0xff80000032329808 */ /* 0x000fe20006000000 */
[----:B------:R-:W-:Y:S01]  /*3380*/  FFMA.FTZ R45, R45, c[0x0][0x23c], -R126 ;  /* 0x00008f002d2d7a23 */ /* 0x000fe2000001087e */
        /* <DEDUP_REMOVED lines=24> */
[----:B------:R-:W-:Y:S02]  /*3510*/  @!P1 FSEL R55, R55, -INF , !P2 ;  /* 0xff80000037379808 */ /* 0x000fe40005000000 */
[----:B------:R-:W-:Y:S01]  /*3520*/  @!P1 ISETP.GE.AND P2, PT, R224, R201, PT ;  /* 0x000000c9e000920c */ /* 0x000fe20003f46270 */
[----:B------:R-:W-:Y:S01]  /*3530*/  FFMA.FTZ R207, R25, c[0x0][0x23c], -R126 ;  /* 0x00008f0019cf7a23 */ /* 0x000fe2000001087e */
[----:B------:R-:W-:Y:S01]  /*3540*/  LOP3.LUT R216, R223, UR45, R216, 0x96, !PT ;  /* 0x0000002ddfd87c12 */ /* 0x000fe2000f8e96d8 */
[--C-:B------:R-:W-:Y:S01]  /*3550*/  FFMA.FTZ R60, R60, c[0x0][0x23c], -R126.reuse ;  /* 0x00008f003c3c7a23 */ /* 0x100fe2000001087e */
[----:B------:R-:W-:Y:S01]  /*3560*/  @!P1 FSEL R57, R57, -INF , !P0 ;  /* 0xff80000039399808 */ /* 0x000fe20004000000 */
[----:B------:R3:W-:Y:S01]  /*3570*/  MUFU.EX2 R202, R207 ;  /* 0x000000cf00ca7308 */ /* 0x0007e20000000800 */
[----:B------:R-:W-:Y:S01]  /*3580*/  @!P1 ISETP.GE.AND P0, PT, R224, R215, PT ;  /* 0x000000d7e000920c */ /* 0x000fe20003f06270 */
[--C-:B------:R-:W-:Y:S01]  /*3590*/  FFMA.FTZ R201, R24, c[0x0][0x23c], -R126.reuse ;  /* 0x00008f0018c97a23 */ /* 0x100fe2000001087e */
[----:B------:R-:W-:Y:S01]  /*35a0*/  @!P1 FSEL R59, R59, -INF , !P4 ;  /* 0xff8000003b3b9808 */ /* 0x000fe20006000000 */
[----:B------:R-:W-:Y:S01]  /*35b0*/  FFMA.FTZ R57, R57, c[0x0][0x23c], -R126 ;  /* 0x00008f0039397a23 */ /* 0x000fe2000001087e */
[C---:B------:R-:W-:Y:S01]  /*35c0*/  @!P1 ISETP.GE.AND P4, PT, R224.reuse, R209, PT ;  /* 0x000000d1e000920c */ /* 0x040fe20003f86270 */
[----:B------:R-:W-:Y:S01]  /*35d0*/  FFMA.FTZ R55, R55, c[0x0][0x23c], -R125 ;  /* 0x00008f0037377a23 */ /* 0x000fe2000001087d */
[----:B------:R-:W-:Y:S01]  /*35e0*/  @!P1 FSEL R61, R61, -INF , !P2 ;  /* 0xff8000003d3d9808 */ /* 0x000fe20005000000 */
[--C-:B------:R-:W-:Y:S01]  /*35f0*/  FFMA.FTZ R59, R59, c[0x0][0x23c], -R127.reuse ;  /* 0x00008f003b3b7a23 */ /* 0x100fe2000001087f */
[----:B------:R-:W-:Y:S01]  /*3600*/  @!P1 ISETP.GE.AND P2, PT, R224, R208, PT ;  /* 0x000000d0e000920c */ /* 0x000fe20003f46270 */
[----:B------:R-:W-:Y:S01]  /*3610*/  IMAD.WIDE.U32 R224, R206, -0x326172a9, RZ ;  /* 0xcd9e8d57cee07825 */ /* 0x000fe200078e00ff */
[----:B------:R-:W-:Y:S01]  /*3620*/  @!P1 FSEL R62, R62, -INF , !P6 ;  /* 0xff8000003e3e9808 */ /* 0x000fe20007000000 */
[----:B------:R-:W-:Y:S01]  /*3630*/  MUFU.EX2 R201, R201 ;  /* 0x000000c900c97308 */ /* 0x000fe20000000800 */
[----:B------:R-:W-:Y:S01]  /*3640*/  @!P1 FSEL R63, R63, -INF , !P0 ;  /* 0xff8000003f3f9808 */ /* 0x000fe20004000000 */
[----:B------:R-:W-:Y:S01]  /*3650*/  IMAD.WIDE.U32 R240, R216, -0x326172a9, RZ ;  /* 0xcd9e8d57d8f07825 */ /* 0x000fe200078e00ff */
[----:B------:R-:W-:Y:S02]  /*3660*/  LOP3.LUT R208, R225, UR46, R212, 0x96, !PT ;  /* 0x0000002ee1d07c12 */ /* 0x000fe4000f8e96d4 */
[----:B------:R-:W-:Y:S01]  /*3670*/  LOP3.LUT R212, R233, UR46, R210, 0x96, !PT ;  /* 0x0000002ee9d47c12 */ /* 0x000fe2000f8e96d2 */
[----:B------:R-:W-:Y:S01]  /*3680*/  FFMA.FTZ R62, R62, c[0x0][0x23c], -R127 ;  /* 0x00008f003e3e7a23 */ /* 0x000fe2000001087f */
[----:B------:R-:W-:Y:S01]  /*3690*/  LOP3.LUT R227, R241, UR44, R224, 0x96, !PT ;  /* 0x0000002cf1e37c12 */ /* 0x000fe2000f8e96e0 */
[----:B------:R-:W-:Y:S01]  /*36a0*/  IMAD.WIDE.U32 R214, R214, -0x326172a9, RZ ;  /* 0xcd9e8d57d6d67825 */ /* 0x000fe200078e00ff */
[----:B------:R-:W-:Y:S02]  /*36b0*/  @!P1 FSEL R64, R64, -INF , !P3 ;  /* 0xff80000040409808 */ /* 0x000fe40005800000 */
[----:B------:R-:W-:Y:S01]  /*36c0*/  @!P1 FSEL R65, R65, -INF , !P4 ;  /* 0xff80000041419808 */ /* 0x000fe20006000000 */
[----:B---3--:R-:W-:Y:S01]  /*36d0*/  IMAD.WIDE.U32 R206, R211, -0x326172a9, RZ ;  /* 0xcd9e8d57d3ce7825 */ /* 0x008fe200078e00ff */
[----:B------:R-:W-:Y:S02]  /*36e0*/  LOP3.LUT R230, R215, UR44, R230, 0x96, !PT ;  /* 0x0000002cd7e67c12 */ /* 0x000fe4000f8e96e6 */
[----:B------:R-:W-:Y:S01]  /*36f0*/  @!P1 FSEL R66, R66, -INF , !P5 ;  /* 0xff80000042429808 */ /* 0x000fe20006800000 */
[----:B------:R-:W-:Y:S01]  /*3700*/  IMAD.WIDE.U32 R208, R208, -0x2daee0ad, RZ ;  /* 0xd2511f53d0d07825 */ /* 0x000fe200078e00ff */
[----:B------:R-:W-:Y:S02]  /*3710*/  LOP3.LUT R210, R207, UR46, R210, 0x96, !PT ;  /* 0x0000002ecfd27c12 */ /* 0x000fe4000f8e96d2 */
[----:B------:R-:W-:Y:S01]  /*3720*/  @!P1 FSEL R67, R67, -INF , !P2 ;  /* 0xff80000043439808 */ /* 0x000fe20005000000 */
[----:B------:R-:W-:Y:S01]  /*3730*/  IMAD.WIDE.U32 R224, R220, -0x326172a9, RZ ;  /* 0xcd9e8d57dce07825 */ /* 0x000fe200078e00ff */
[----:B------:R-:W-:Y:S03]  /*3740*/  LOP3.LUT R223, R209, UR43, R222, 0x96, !PT ;  /* 0x0000002bd1df7c12 */ /* 0x000fe6000f8e96de */
[----:B------:R-:W-:Y:S01]  /*3750*/  IMAD.WIDE.U32 R226, R227, -0x2daee0ad, RZ ;  /* 0xd2511f53e3e27825 */ /* 0x000fe200078e00ff */
[----:B------:R-:W-:Y:S03]  /*3760*/  LOP3.LUT R222, R225, UR44, R232, 0x96, !PT ;  /* 0x0000002ce1de7c12 */ /* 0x000fe6000f8e96e8 */
[----:B------:R-:W-:Y:S01]  /*3770*/  FFMA.FTZ R64, R64, c[0x0][0x23c], -R124 ;  /* 0x00008f0040407a23 */ /* 0x000fe2000001087c */
[----:B------:R-:W-:Y:S01]  /*3780*/  LOP3.LUT R208, R227, UR41, R208, 0x96, !PT ;  /* 0x00000029e3d07c12 */ /* 0x000fe2000f8e96d0 */
[----:B------:R-:W-:Y:S04]  /*3790*/  IMAD.WIDE.U32 R212, R212, -0x2daee0ad, RZ ;  /* 0xd2511f53d4d47825 */ /* 0x000fe800078e00ff */
[----:B------:R-:W-:Y:S01]  /*37a0*/  IMAD.WIDE.U32 R230, R230, -0x2daee0ad, RZ ;  /* 0xd2511f53e6e67825 */ /* 0x000fe200078e00ff */
[----:B------:R-:W-:Y:S02]  /*37b0*/  LOP3.LUT R216, R213, UR43, R228, 0x96, !PT ;  /* 0x0000002bd5d87c12 */ /* 0x000fe4000f8e96e4 */
[----:B------:R-:W-:Y:S01]  /*37c0*/  LOP3.LUT R228, R219, UR44, R206, 0x96, !PT ;  /* 0x0000002cdbe47c12 */ /* 0x000fe2000f8e96ce */
[----:B------:R-:W-:Y:S01]  /*37d0*/  IMAD.WIDE.U32 R220, R210, -0x2daee0ad, RZ ;  /* 0xd2511f53d2dc7825 */ /* 0x000fe200078e00ff */
[----:B------:R-:W-:Y:S03]  /*37e0*/  LOP3.LUT R210, R231, UR41, R238, 0x96, !PT ;  /* 0x00000029e7d27c12 */ /* 0x000fe6000f8e96ee */
[----:B------:R-:W-:Y:S01]  /*37f0*/  IMAD.WIDE.U32 R238, R208, -0x326172a9, RZ ;  /* 0xcd9e8d57d0ee7825 */ /* 0x000fe200078e00ff */
[----:B------:R-:W-:Y:S03]  /*3800*/  LOP3.LUT R236, R221, UR43, R236, 0x96, !PT ;  /* 0x0000002bddec7c12 */ /* 0x000fe6000f8e96ec */
[----:B------:R-:W-:Y:S01]  /*3810*/  IMAD.WIDE.U32 R232, R223, -0x326172a9, RZ ;  /* 0xcd9e8d57dfe87825 */ /* 0x000fe200078e00ff */
[----:B------:R-:W-:Y:S03]  /*3820*/  SHF.R.U32.HI R213, RZ, 0x18, R238 ;  /* 0x00000018ffd57819 */ /* 0x000fe600000116ee */
[----:B------:R-:W-:Y:S01]  /*3830*/  IMAD.WIDE.U32 R222, R222, -0x2daee0ad, RZ ;  /* 0xd2511f53dede7825 */ /* 0x000fe200078e00ff */
[----:B------:R-:W-:Y:S02]  /*3840*/  LOP3.LUT R240, R233, UR42, R240, 0x96, !PT ;  /* 0x0000002ae9f07c12 */ /* 0x000fe4000f8e96f0 */
[----:B------:R-:W-:Y:S01]  /*3850*/  ISETP.LE.U32.AND P0, PT, R213, UR12, PT ;  /* 0x0000000cd5007c0c */ /* 0x000fe2000bf03070 */
[----:B------:R-:W-:Y:S01]  /*3860*/  FFMA.FTZ R66, R66, c[0x0][0x23c], -R125 ;  /* 0x00008f0042427a23 */ /* 0x000fe2000001087d */
[----:B------:R-:W-:Y:S01]  /*3870*/  LOP3.LUT R211, R223, UR41, R212, 0x96, !PT ;  /* 0x00000029dfd37c12 */ /* 0x000fe2000f8e96d4 */
[----:B------:R-:W-:Y:S01]  /*3880*/  FFMA.FTZ R207, R28, c[0x0][0x23c], -R126 ;  /* 0x00008f001ccf7a23 */ /* 0x000fe2000001087e */
[----:B------:R-:W-:Y:S01]  /*3890*/  LOP3.LUT R212, R238, 0xff, RZ, 0xc0, !PT ;  /* 0x000000ffeed47812 */ /* 0x000fe200078ec0ff */
[----:B------:R-:W-:Y:S01]  /*38a0*/  IMAD.WIDE.U32 R216, R216, -0x326172a9, RZ ;  /* 0xcd9e8d57d8d87825 */ /* 0x000fe200078e00ff */
[----:B------:R-:W-:Y:S01]  /*38b0*/  LOP3.LUT R223, R235, UR42, R214, 0x96, !PT ;  /* 0x0000002aebdf7c12 */ /* 0x000fe2000f8e96d6 */
[----:B------:R3:W1:Y:S01]  /*38c0*/  MUFU.EX2 R205, R207 ;  /* 0x000000cf00cd7308 */ /* 0x0006620000000800 */
[----:B------:R-:W-:Y:S01]  /*38d0*/  ISETP.LE.U32.AND P6, PT, R212, UR12, PT ;  /* 0x0000000cd4007c0c */ /* 0x000fe2000bfc3070 */
[----:B------:R-:W-:Y:S01]  /*38e0*/  FFMA.FTZ R206, R29, c[0x0][0x23c], -R126 ;  /* 0x00008f001dce7a23 */ /* 0x000fe2000001087e */
[----:B------:R-:W-:Y:S01]  /*38f0*/  LOP3.LUT R209, R217, UR42, R224, 0x96, !PT ;  /* 0x0000002ad9d17c12 */ /* 0x000fe2000f8e96e0 */
[--C-:B------:R-:W-:Y:S01]  /*3900*/  FFMA.FTZ R208, R31, c[0x0][0x23c], -R127.reuse ;  /* 0x00008f001fd07a23 */ /* 0x100fe2000001087f */
[----:B------:R-:W-:Y:S01]  /*3910*/  LOP3.LUT R214, R239, UR7, R232, 0x96, !PT ;  /* 0x00000007efd67c12 */ /* 0x000fe2000f8e96e8 */
[----:B------:R-:W-:Y:S03]  /*3920*/  IMAD.WIDE.U32 R228, R228, -0x2daee0ad, RZ ;  /* 0xd2511f53e4e47825 */ /* 0x000fe600078e00ff */
[C---:B------:R-:W-:Y:S01]  /*3930*/  LOP3.LUT R215, R214.reuse, 0xffff, RZ, 0xc0, !PT ;  /* 0x0000ffffd6d77812 */ /* 0x040fe200078ec0ff */
[----:B------:R4:W-:Y:S01]  /*3940*/  MUFU.EX2 R212, R245 ;  /* 0x000000f500d47308 */ /* 0x0009e20000000800 */
[----:B------:R-:W-:Y:S01]  /*3950*/  LOP3.LUT R219, R229, UR41, R220, 0x96, !PT ;  /* 0x00000029e5db7c12 */ /* 0x000fe2000f8e96dc */
[----:B------:R-:W-:Y:S01]  /*3960*/  IMAD.WIDE.U32 R232, R209, -0x2daee0ad, RZ ;  /* 0xd2511f53d1e87825 */ /* 0x000fe200078e00ff */
[----:B------:R-:W-:Y:S02]  /*3970*/  SHF.R.U32.HI R220, RZ, 0x10, R238 ;  /* 0x00000010ffdc7819 */ /* 0x000fe400000116ee */
[----:B------:R-:W-:Y:S01]  /*3980*/  LOP3.LUT R244, R214, 0xff, RZ, 0xc0, !PT ;  /* 0x000000ffd6f47812 */ /* 0x000fe200078ec0ff */
[----:B------:R-:W-:Y:S01]  /*3990*/  IMAD.WIDE.U32 R236, R236, -0x326172a9, RZ ;  /* 0xcd9e8d57ecec7825 */ /* 0x000fe200078e00ff */
[----:B------:R-:W-:Y:S02]  /*39a0*/  LOP3.LUT R227, R233, UR6, R222, 0x96, !PT ;  /* 0x00000006e9e37c12 */ /* 0x000fe4000f8e96de */
[----:B------:R-:W-:Y:S01]  /*39b0*/  LOP3.LUT R217, R232, 0xff, RZ, 0xc0, !PT ;  /* 0x000000ffe8d97812 */ /* 0x000fe200078ec0ff */
[----:B------:R-:W-:Y:S01]  /*39c0*/  IMAD.WIDE.U32 R240, R240, -0x2daee0ad, RZ ;  /* 0xd2511f53f0f07825 */ /* 0x000fe200078e00ff */
[----:B------:R-:W-:Y:S01]  /*39d0*/  LOP3.LUT R224, R237, UR42, R218, 0x96, !PT ;  /* 0x0000002aede07c12 */ /* 0x000fe2000f8e96da */
[----:B------:R-:W-:Y:S01]  /*39e0*/  MUFU.EX2 R206, R206 ;  /* 0x000000ce00ce7308 */ /* 0x000fe20000000800 */
[----:B------:R-:W-:Y:S01]  /*39f0*/  LOP3.LUT R218, R238, 0xffff, RZ, 0xc0, !PT ;  /* 0x0000ffffeeda7812 */ /* 0x000fe200078ec0ff */
[----:B-1----:R-:W-:Y:S01]  /*3a00*/  @!P6 FADD.FTZ R193, -R193, -RZ ;  /* 0x800000ffc1c1e221 */ /* 0x002fe20000010100 */
[----:B------:R-:W-:Y:S01]  /*3a10*/  LOP3.LUT R221, R241, UR6, R226, 0x96, !PT ;  /* 0x00000006f1dd7c12 */ /* 0x000fe2000f8e96e2 */
[----:B--2---:R-:W-:Y:S01]  /*3a20*/  @!P0 FADD.FTZ R195, -R195, -RZ ;  /* 0x800000ffc3c38221 */ /* 0x004fe20000010100 */
[--C-:B------:R-:W-:Y:S01]  /*3a30*/  SHF.R.U32.HI R222, RZ, 0x18, R232.reuse ;  /* 0x00000018ffde7819 */ /* 0x100fe200000116e8 */
[--C-:B---3--:R-:W-:Y:S01]  /*3a40*/  FFMA.FTZ R207, R30, c[0x0][0x23c], -R127.reuse ;  /* 0x00008f001ecf7a23 */ /* 0x108fe2000001087f */
[----:B------:R-:W-:Y:S01]  /*3a50*/  LOP3.LUT R226, R232, 0xffff, RZ, 0xc0, !PT ;  /* 0x0000ffffe8e27812 */ /* 0x000fe200078ec0ff */
[----:B------:R-:W-:Y:S01]  /*3a60*/  FFMA.FTZ R127, R63, c[0x0][0x23c], -R127 ;  /* 0x00008f003f7f7a23 */ /* 0x000fe2000001087f */
[----:B------:R-:W-:Y:S01]  /*3a70*/  SHF.R.U32.HI R225, RZ, 0x10, R232 ;  /* 0x00000010ffe17819 */ /* 0x000fe200000116e8 */
[----:B------:R-:W-:Y:S01]  /*3a80*/  FFMA.FTZ R209, R32, c[0x0][0x23c], -R124 ;  /* 0x00008f0020d17a23 */ /* 0x000fe2000001087c */
[----:B------:R-:W-:Y:S01]  /*3a90*/  LOP3.LUT R239, R240, 0xff, RZ, 0xc0, !PT ;  /* 0x000000fff0ef7812 */ /* 0x000fe200078ec0ff */
[----:B------:R-:W-:Y:S01]  /*3aa0*/  IMAD.WIDE.U32 R242, R210, -0x326172a9, RZ ;  /* 0xcd9e8d57d2f27825 */ /* 0x000fe200078e00ff */
[----:B------:R-:W-:Y:S01]  /*3ab0*/  SHF.R.U32.HI R238, RZ, 0x18, R240 ;  /* 0x00000018ffee7819 */ /* 0x000fe200000116f0 */
[----:B------:R-:W-:Y:S01]  /*3ac0*/  MUFU.EX2 R207, R207 ;  /* 0x000000cf00cf7308 */ /* 0x000fe20000000800 */
[----:B------:R-:W-:Y:S01]  /*3ad0*/  LOP3.LUT R232, R240, 0xffff, RZ, 0xc0, !PT ;  /* 0x0000fffff0e87812 */ /* 0x000fe200078ec0ff */
[----:B------:R-:W-:Y:S01]  /*3ae0*/  FFMA.FTZ R210, R33, c[0x0][0x23c], -R124 ;  /* 0x00008f0021d27a23 */ /* 0x000fe2000001087c */
[----:B------:R-:W-:Y:S01]  /*3af0*/  SHF.R.U32.HI R231, RZ, 0x10, R240 ;  /* 0x00000010ffe77819 */ /* 0x000fe200000116f0 */
[----:B------:R-:W-:Y:S01]  /*3b00*/  IMAD.WIDE.U32 R240, R211, -0x326172a9, RZ ;  /* 0xcd9e8d57d3f07825 */ /* 0x000fe200078e00ff */
[----:B------:R-:W-:Y:S02]  /*3b10*/  SHF.R.U32.HI R213, RZ, 0x8, R215 ;  /* 0x00000008ffd57819 */ /* 0x000fe400000116d7 */
[--C-:B------:R-:W-:Y:S01]  /*3b20*/  SHF.R.U32.HI R215, RZ, 0x18, R214.reuse ;  /* 0x00000018ffd77819 */ /* 0x100fe200000116d6 */
[----:B------:R-:W-:Y:S01]  /*3b30*/  FFMA.FTZ R211, R34, c[0x0][0x23c], -R125 ;  /* 0x00008f0022d37a23 */ /* 0x000fe2000001087d */
[----:B------:R-:W-:Y:S01]  /*3b40*/  SHF.R.U32.HI R214, RZ, 0x10, R214 ;  /* 0x00000010ffd67819 */ /* 0x000fe200000116d6 */
[----:B------:R-:W-:Y:S01]  /*3b50*/  MUFU.EX2 R209, R209 ;  /* 0x000000d100d17308 */ /* 0x000fe20000000800 */
[----:B------:R-:W-:Y:S01]  /*3b60*/  ISETP.LE.U32.AND P3, PT, R244, UR12, PT ;  /* 0x0000000cf4007c0c */ /* 0x000fe2000bf63070 */
[----:B------:R-:W-:Y:S01]  /*3b70*/  FFMA.FTZ R244, R36, c[0x0][0x23c], -R124 ;  /* 0x00008f0024f47a23 */ /* 0x000fe2000001087c */
[----:B------:R-:W-:Y:S02]  /*3b80*/  LOP3.LUT R229, R243, UR7, R234, 0x96, !PT ;  /* 0x00000007f3e57c12 */ /* 0x000fe4000f8e96ea */
[----:B------:R-:W-:Y:S02]  /*3b90*/  LOP3.LUT R233, R242, 0xffff, RZ, 0xc0, !PT ;  /* 0x0000fffff2e97812 */ /* 0x000fe400078ec0ff */
[----:B------:R-:W-:Y:S02]  /*3ba0*/  LOP3.LUT R243, R241, UR7, R216, 0x96, !PT ;  /* 0x00000007f1f37c12 */ /* 0x000fe4000f8e96d8 */
[----:B------:R-:W-:Y:S01]  /*3bb0*/  LOP3.LUT R246, R213, 0xffff, RZ, 0xc0, !PT ;  /* 0x0000ffffd5f67812 */ /* 0x000fe200078ec0ff */
[----:B------:R-:W-:Y:S01]  /*3bc0*/  MUFU.EX2 R211, R211 ;  /* 0x000000d300d37308 */ /* 0x000fe20000000800 */
[----:B------:R-:W-:Y:S02]  /*3bd0*/  ISETP.LE.U32.AND P4, PT, R215, UR12, PT ;  /* 0x0000000cd7007c0c */ /* 0x000fe4000bf83070 */
[----:B------:R-:W-:Y:S01]  /*3be0*/  LOP3.LUT R215, R214, 0xff, RZ, 0xc0, !PT ;  /* 0x000000ffd6d77812 */ /* 0x000fe200078ec0ff */
[----:B------:R-:W-:Y:S01]  /*3bf0*/  @!P3 FADD.FTZ R181, -R181, -RZ ;  /* 0x800000ffb5b5b221 */ /* 0x000fe20000010100 */
[----:B------:R-:W-:Y:S01]  /*3c00*/  ISETP.LE.U32.AND P5, PT, R246, UR12, PT ;  /* 0x0000000cf6007c0c */ /* 0x000fe2000bfa3070 */
[----:B------:R-:W-:Y:S01]  /*3c10*/  FFMA.FTZ R214, R37, c[0x0][0x23c], -R124 ;  /* 0x00008f0025d67a23 */ /* 0x000fe2000001087c */
[----:B------:R-:W-:Y:S02]  /*3c20*/  SHF.R.U32.HI R246, RZ, 0x10, R243 ;  /* 0x00000010fff67819 */ /* 0x000fe400000116f3 */
[----:B------:R-:W-:Y:S01]  /*3c30*/  ISETP.LE.U32.AND P2, PT, R215, UR12, PT ;  /* 0x0000000cd7007c0c */ /* 0x000fe2000bf43070 */
[----:B------:R-:W-:Y:S01]  /*3c40*/  FFMA.FTZ R215, R38, c[0x0][0x23c], -R125 ;  /* 0x00008f0026d77a23 */ /* 0x000fe2000001087d */
[----:B------:R-:W-:Y:S01]  /*3c50*/  LOP3.LUT R246, R246, 0xff, RZ, 0xc0, !PT ;  /* 0x000000fff6f67812 */ /* 0x000fe200078ec0ff */
[----:B------:R-:W-:Y:S01]  /*3c60*/  MUFU.EX2 R210, R210 ;  /* 0x000000d200d27308 */ /* 0x000fe20000000800 */
[C---:B----4-:R-:W-:Y:S01]  /*3c70*/  LOP3.LUT R245, R243.reuse, 0xffff, RZ, 0xc0, !PT ;  /* 0x0000fffff3f57812 */ /* 0x050fe200078ec0ff */
[----:B------:R-:W-:Y:S01]  /*3c80*/  @!P4 FADD.FTZ R184, -R184, -RZ ;  /* 0x800000ffb8b8c221 */ /* 0x000fe20000010100 */
[----:B------:R-:W-:Y:S02]  /*3c90*/  ISETP.LE.U32.AND P3, PT, R246, UR12, PT ;  /* 0x0000000cf6007c0c */ /* 0x000fe4000bf63070 */
[----:B------:R-:W-:Y:S01]  /*3ca0*/  LOP3.LUT R247, R243, 0xff, RZ, 0xc0, !PT ;  /* 0x000000fff3f77812 */ /* 0x000fe200078ec0ff */
[----:B------:R-:W-:Y:S01]  /*3cb0*/  @!P5 FADD.FTZ R182, -R182, -RZ ;  /* 0x800000ffb6b6d221 */ /* 0x000fe20000010100 */
[----:B------:R-:W-:Y:S02]  /*3cc0*/  SHF.R.U32.HI R243, RZ, 0x18, R243 ;  /* 0x00000018fff37819 */ /* 0x000fe400000116f3 */
[----:B------:R-:W-:Y:S01]  /*3cd0*/  SHF.R.U32.HI R245, RZ, 0x8, R245 ;  /* 0x00000008fff57819 */ /* 0x000fe200000116f5 */
[----:B------:R-:W-:Y:S01]  /*3ce0*/  @!P2 FADD.FTZ R183, -R183, -RZ ;  /* 0x800000ffb7b7a221 */ /* 0x000fe20000010100 */
[----:B------:R-:W-:Y:S01]  /*3cf0*/  ISETP.LE.U32.AND P2, PT, R243, UR12, PT ;  /* 0x0000000cf3007c0c */ /* 0x000fe2000bf43070 */
[----:B------:R-:W1:Y:S01]  /*3d00*/  MUFU.EX2 R208, R208 ;  /* 0x000000d000d07308 */ /* 0x000e620000000800 */
[----:B------:R-:W-:Y:S02]  /*3d10*/  LOP3.LUT R245, R245, 0xffff, RZ, 0xc0, !PT ;  /* 0x0000fffff5f57812 */ /* 0x000fe400078ec0ff */
[----:B------:R-:W-:Y:S01]  /*3d20*/  LOP3.LUT R237, R242, 0xff, RZ, 0xc0, !PT ;  /* 0x000000fff2ed7812 */ /* 0x000fe200078ec0ff */
[----:B------:R-:W-:Y:S01]  /*3d30*/  @!P3 FADD.FTZ R187, -R187, -RZ ;  /* 0x800000ffbbbbb221 */ /* 0x000fe20000010100 */
[----:B------:R-:W-:Y:S02]  /*3d40*/  ISETP.LE.U32.AND P5, PT, R245, UR12, PT ;  /* 0x0000000cf5007c0c */ /* 0x000fe4000bfa3070 */
[----:B------:R-:W-:Y:S02]  /*3d50*/  ISETP.LE.U32.AND P3, PT, R217, UR12, PT ;  /* 0x0000000cd9007c0c */ /* 0x000fe4000bf63070 */
[--C-:B------:R-:W-:Y:S01]  /*3d60*/  SHF.R.U32.HI R235, RZ, 0x18, R242.reuse ;  /* 0x00000018ffeb7819 */ /* 0x100fe200000116f2 */
[----:B------:R2:W-:Y:S01]  /*3d70*/  MUFU.EX2 R217, R40 ;  /* 0x0000002800d97308 */ /* 0x0005e20000000800 */
[----:B------:R-:W-:Y:S01]  /*3d80*/  SHF.R.U32.HI R234, RZ, 0x10, R242 ;  /* 0x00000010ffea7819 */ /* 0x000fe200000116f2 */
[----:B------:R-:W-:Y:S01]  /*3d90*/  @!P2 FADD.FTZ R188, -R188, -RZ ;  /* 0x800000ffbcbca221 */ /* 0x000fe20000010100 */
[C---:B------:R-:W-:Y:S02]  /*3da0*/  LOP3.LUT R216, R240.reuse, 0xffff, RZ, 0xc0, !PT ;  /* 0x0000fffff0d87812 */ /* 0x040fe400078ec0ff */
[----:B------:R-:W-:Y:S02]  /*3db0*/  LOP3.LUT R242, R240, 0xff, RZ, 0xc0, !PT ;  /* 0x000000fff0f27812 */ /* 0x000fe400078ec0ff */
[--C-:B------:R-:W-:Y:S01]  /*3dc0*/  SHF.R.U32.HI R241, RZ, 0x10, R240.reuse ;  /* 0x00000010fff17819 */ /* 0x100fe200000116f0 */
[----:B------:R-:W-:Y:S01]  /*3dd0*/  @!P5 FADD.FTZ R186, -R186, -RZ ;  /* 0x800000ffbabad221 */ /* 0x000fe20000010100 */
[----:B------:R-:W-:Y:S01]  /*3de0*/  SHF.R.U32.HI R240, RZ, 0x18, R240 ;  /* 0x00000018fff07819 */ /* 0x000fe200000116f0 */
[----:B------:R-:W-:Y:S01]  /*3df0*/  @!P3 FADD.FTZ R205, -R205, -RZ ;  /* 0x800000ffcdcdb221 */ /* 0x000fe20000010100 */
[----:B------:R-:W-:Y:S01]  /*3e00*/  ISETP.LE.U32.AND P4, PT, R242, UR12, PT ;  /* 0x0000000cf2007c0c */ /* 0x000fe2000bf83070 */
[----:B------:R-:W-:Y:S01]  /*3e10*/  MUFU.EX2 R215, R215 ;  /* 0x000000d700d77308 */ /* 0x000fe20000000800 */
[----:B------:R-:W-:Y:S02]  /*3e20*/  ISETP.LE.U32.AND P2, PT, R240, UR12, PT ;  /* 0x0000000cf0007c0c */ /* 0x000fe4000bf43070 */
[----:B------:R-:W-:Y:S02]  /*3e30*/  LOP3.LUT R241, R241, 0xff, RZ, 0xc0, !PT ;  /* 0x000000fff1f17812 */ /* 0x000fe400078ec0ff */
[----:B------:R-:W-:Y:S02]  /*3e40*/  LOP3.LUT R220, R220, 0xff, RZ, 0xc0, !PT ;  /* 0x000000ffdcdc7812 */ /* 0x000fe400078ec0ff */
[----:B------:R-:W-:Y:S01]  /*3e50*/  ISETP.LE.U32.AND P5, PT, R241, UR12, PT ;  /* 0x0000000cf1007c0c */ /* 0x000fe2000bfa3070 */
[----:B------:R-:W-:Y:S01]  /*3e60*/  IMAD.WIDE.U32 R240, R219, -0x326172a9, RZ ;  /* 0xcd9e8d57dbf07825 */ /* 0x000fe200078e00ff */
[----:B------:R-:W-:Y:S01]  /*3e70*/  SHF.R.U32.HI R218, RZ, 0x8, R218 ;  /* 0x00000008ffda7819 */ /* 0x000fe200000116da */
[----:B------:R3:W-:Y:S01]  /*3e80*/  MUFU.EX2 R219, R42 ;  /* 0x0000002a00db7308 */ /* 0x0007e20000000800 */
[----:B------:R-:W-:Y:S01]  /*3e90*/  ISETP.LE.U32.AND P1, PT, R247, UR12, PT ;  /* 0x0000000cf7007c0c */ /* 0x000fe2000bf23070 */
[----:B------:R-:W-:Y:S01]  /*3ea0*/  @!P4 FADD.FTZ R189, -R189, -RZ ;  /* 0x800000ffbdbdc221 */ /* 0x000fe20000010100 */
[----:B------:R-:W-:Y:S01]  /*3eb0*/  ISETP.LE.U32.AND P4, PT, R222, UR12, PT ;  /* 0x0000000cde007c0c */ /* 0x000fe2000bf83070 */
[----:B------:R-:W-:Y:S01]  /*3ec0*/  @!P2 FADD.FTZ R192, -R192, -RZ ;  /* 0x800000ffc0c0a221 */ /* 0x000fe20000010100 */
[----:B------:R-:W-:Y:S01]  /*3ed0*/  ISETP.LE.U32.AND P2, PT, R220, UR12, PT ;  /* 0x0000000cdc007c0c */ /* 0x000fe2000bf43070 */
[--C-:B------:R-:W-:Y:S01]  /*3ee0*/  FFMA.FTZ R222, R41, c[0x0][0x23c], -R126.reuse ;  /* 0x00008f0029de7a23 */ /* 0x100fe2000001087e */
[----:B------:R-:W-:Y:S01]  /*3ef0*/  LOP3.LUT R41, R218, 0xffff, RZ, 0xc0, !PT ;  /* 0x0000ffffda297812 */ /* 0x000fe200078ec0ff */
[----:B------:R-:W-:Y:S01]  /*3f00*/  FFMA.FTZ R126, R61, c[0x0][0x23c], -R126 ;  /* 0x00008f003d7e7a23 */ /* 0x000fe2000001087e */
[----:B--2---:R-:W-:Y:S01]  /*3f10*/  LOP3.LUT R40, R221, 0xffff, RZ, 0xc0, !PT ;  /* 0x0000ffffdd287812 */ /* 0x004fe200078ec0ff */
[----:B------:R-:W-:Y:S01]  /*3f20*/  @!P5 FADD.FTZ R191, -R191, -RZ ;  /* 0x800000ffbfbfd221 */ /* 0x000fe20000010100 */
[----:B------:R-:W-:Y:S01]  /*3f30*/  ISETP.LE.U32.AND P5, PT, R41, UR12, PT ;  /* 0x0000000c29007c0c */ /* 0x000fe2000bfa3070 */
[----:B------:R-:W-:Y:S01]  /*3f40*/  MUFU.EX2 R242, R66 ;  /* 0x0000004200f27308 */ /* 0x000fe20000000800 */
[----:B------:R-:W-:Y:S01]  /*3f50*/  LOP3.LUT R41, R221, 0xff, RZ, 0xc0, !PT ;  /* 0x000000ffdd297812 */ /* 0x000fe200078ec0ff */
[----:B------:R-:W-:Y:S01]  /*3f60*/  @!P1 FADD.FTZ R185, -R185, -RZ ;  /* 0x800000ffb9b99221 */ /* 0x000fe20000010100 */
[----:B------:R-:W-:Y:S01]  /*3f70*/  SHF.R.U32.HI R40, RZ, 0x8, R40 ;  /* 0x00000008ff287819 */ /* 0x000fe20000011628 */
[----:B-1----:R-:W-:Y:S01]  /*3f80*/  @!P4 FADD.FTZ R208, -R208, -RZ ;  /* 0x800000ffd0d0c221 */ /* 0x002fe20000010100 */
[----:B------:R-:W-:Y:S01]  /*3f90*/  ISETP.LE.U32.AND P6, PT, R41, UR12, PT ;  /* 0x0000000c29007c0c */ /* 0x000fe2000bfc3070 */
[----:B------:R-:W-:Y:S01]  /*3fa0*/  @!P2 FADD.FTZ R196, -R196, -RZ ;  /* 0x800000ffc4c4a221 */ /* 0x000fe20000010100 */
[--C-:B------:R-:W-:Y:S02]  /*3fb0*/  SHF.R.U32.HI R41, RZ, 0x10, R221.reuse ;  /* 0x00000010ff297819 */ /* 0x100fe400000116dd */
[----:B------:R-:W-:Y:S01]  /*3fc0*/  SHF.R.U32.HI R221, RZ, 0x18, R221 ;  /* 0x00000018ffdd7819 */ /* 0x000fe200000116dd */
[----:B------:R1:W-:Y:S01]  /*3fd0*/  MUFU.EX2 R220, R43 ;  /* 0x0000002b00dc7308 */ /* 0x0003e20000000800 */
[----:B------:R-:W-:Y:S01]  /*3fe0*/  LOP3.LUT R40, R40, 0xffff, RZ, 0xc0, !PT ;  /* 0x0000ffff28287812 */ /* 0x000fe200078ec0ff */
[----:B------:R-:W-:Y:S01]  /*3ff0*/  @!P5 FADD.FTZ R194, -R194, -RZ ;  /* 0x800000ffc2c2d221 */ /* 0x000fe20000010100 */
[----:B------:R-:W-:Y:S02]  /*4000*/  ISETP.LE.U32.AND P2, PT, R221, UR12, PT ;  /* 0x0000000cdd007c0c */ /* 0x000fe4000bf43070 */
[----:B------:R-:W-:Y:S02]  /*4010*/  ISETP.LE.U32.AND P5, PT, R40, UR12, PT ;  /* 0x0000000c28007c0c */ /* 0x000fe4000bfa3070 */
[----:B------:R-:W-:Y:S01]  /*4020*/  LOP3.LUT R41, R41, 0xff, RZ, 0xc0, !PT ;  /* 0x000000ff29297812 */ /* 0x000fe200078ec0ff */
[----:B------:R-:W-:Y:S01]  /*4030*/  @!P6 FADD.FTZ R197, -R197, -RZ ;  /* 0x800000ffc5c5e221 */ /* 0x000fe20000010100 */
[----:B---3--:R-:W-:Y:S01]  /*4040*/  LOP3.LUT R42, R227, 0xff, RZ, 0xc0, !PT ;  /* 0x000000ffe32a7812 */ /* 0x008fe200078ec0ff */
[----:B------:R2:W-:Y:S01]  /*4050*/  MUFU.EX2 R221, R44 ;  /* 0x0000002c00dd7308 */ /* 0x0005e20000000800 */
[----:B------:R-:W-:Y:S02]  /*4060*/  ISETP.LE.U32.AND P0, PT, R41, UR12, PT ;  /* 0x0000000c29007c0c */ /* 0x000fe4000bf03070 */
[--C-:B------:R-:W-:Y:S02]  /*4070*/  SHF.R.U32.HI R41, RZ, 0x10, R227.reuse ;  /* 0x00000010ff297819 */ /* 0x100fe400000116e3 */
[----:B------:R-:W-:Y:S01]  /*4080*/  LOP3.LUT R236, R241, UR7, R236, 0x96, !PT ;  /* 0x00000007f1ec7c12 */ /* 0x000fe2000f8e96ec */
[----:B------:R-:W-:Y:S01]  /*4090*/  @!P2 FADD.FTZ R200, -R200, -RZ ;  /* 0x800000ffc8c8a221 */ /* 0x000fe20000010100 */
[----:B------:R-:W-:Y:S01]  /*40a0*/  LOP3.LUT R41, R41, 0xff, RZ, 0xc0, !PT ;  /* 0x000000ff29297812 */ /* 0x000fe200078ec0ff */
[----:B------:R-:W-:Y:S01]  /*40b0*/  @!P5 FADD.FTZ R198, -R198, -RZ ;  /* 0x800000ffc6c6d221 */ /* 0x000fe20000010100 */
[----:B------:R-:W-:Y:S01]  /*40c0*/  ISETP.LE.U32.AND P5, PT, R42, UR12, PT ;  /* 0x0000000c2a007c0c */ /* 0x000fe2000bfa3070 */
[----:B------:R-:W-:Y:S01]  /*40d0*/  MUFU.EX2 R218, R222 ;  /* 0x000000de00da7308 */ /* 0x000fe20000000800 */
[----:B------:R-:W-:Y:S02]  /*40e0*/  SHF.R.U32.HI R42, RZ, 0x10, R240 ;  /* 0x00000010ff2a7819 */ /* 0x000fe400000116f0 */
[----:B------:R-:W-:Y:S01]  /*40f0*/  SHF.R.U32.HI R216, RZ, 0x8, R216 ;  /* 0x00000008ffd87819 */ /* 0x000fe200000116d8 */
[----:B------:R-:W-:Y:S01]  /*4100*/  @!P0 FADD.FTZ R199, -R199, -RZ ;  /* 0x800000ffc7c78221 */ /* 0x000fe20000010100 */
[----:B------:R-:W-:Y:S02]  /*4110*/  ISETP.LE.U32.AND P0, PT, R41, UR12, PT ;  /* 0x0000000c29007c0c */ /* 0x000fe4000bf03070 */
[C---:B-1----:R-:W-:Y:S02]  /*4120*/  LOP3.LUT R43, R240.reuse, 0xff, RZ, 0xc0, !PT ;  /* 0x000000fff02b7812 */ /* 0x042fe400078ec0ff */
[----:B------:R-:W-:Y:S01]  /*4130*/  SHF.R.U32.HI R41, RZ, 0x18, R240 ;  /* 0x00000018ff297819 */ /* 0x000fe200000116f0 */
[----:B------:R1:W-:Y:S01]  /*4140*/  MUFU.EX2 R222, R45 ;  /* 0x0000002d00de7308 */ /* 0x0003e20000000800 */
[----:B------:R-:W-:Y:S01]  /*4150*/  LOP3.LUT R40, R227, 0xffff, RZ, 0xc0, !PT ;  /* 0x0000ffffe3287812 */ /* 0x000fe200078ec0ff */
[----:B------:R-:W-:Y:S01]  /*4160*/  @!P5 FADD.FTZ R201, -R201, -RZ ;  /* 0x800000ffc9c9d221 */ /* 0x000fe20000010100 */
[----:B------:R-:W-:Y:S02]  /*4170*/  SHF.R.U32.HI R227, RZ, 0x18, R227 ;  /* 0x00000018ffe37819 */ /* 0x000fe400000116e3 */
[----:B--2---:R-:W-:Y:S01]  /*4180*/  LOP3.LUT R44, R240, 0xffff, RZ, 0xc0, !PT ;  /* 0x0000fffff02c7812 */ /* 0x004fe200078ec0ff */
[----:B------:R-:W-:Y:S01]  /*4190*/  IMAD.WIDE.U32 R240, R224, -0x2daee0ad, RZ ;  /* 0xd2511f53e0f07825 */ /* 0x000fe200078e00ff */
[----:B------:R-:W-:Y:S02]  /*41a0*/  LOP3.LUT R243, R216, 0xffff, RZ, 0xc0, !PT ;  /* 0x0000ffffd8f37812 */ /* 0x000fe400078ec0ff */
[----:B------:R-:W-:Y:S01]  /*41b0*/  ISETP.LE.U32.AND P5, PT, R227, UR12, PT ;  /* 0x0000000ce3007c0c */ /* 0x000fe2000bfa3070 */
[----:B------:R-:W-:Y:S01]  /*41c0*/  @!P0 FADD.FTZ R203, -R203, -RZ ;  /* 0x800000ffcbcb8221 */ /* 0x000fe20000010100 */
[----:B------:R-:W-:Y:S01]  /*41d0*/  ISETP.LE.U32.AND P1, PT, R243, UR12, PT ;  /* 0x0000000cf3007c0c */ /* 0x000fe2000bf23070 */
[----:B------:R2:W-:Y:S01]  /*41e0*/  MUFU.EX2 R213, R244 ;  /* 0x000000f400d57308 */ /* 0x0005e20000000800 */
[----:B------:R-:W-:Y:S02]  /*41f0*/  SHF.R.U32.HI R226, RZ, 0x8, R226 ;  /* 0x00000008ffe27819 */ /* 0x000fe400000116e2 */
[----:B------:R-:W-:Y:S01]  /*4200*/  SHF.R.U32.HI R227, RZ, 0x8, R232 ;  /* 0x00000008ffe37819 */ /* 0x000fe200000116e8 */
[--C-:B------:R-:W-:Y:S01]  /*4210*/  FFMA.FTZ R232, R50, c[0x0][0x23c], -R125.reuse ;  /* 0x00008f0032e87a23 */ /* 0x100fe2000001087d */
[----:B------:R-:W-:Y:S02]  /*4220*/  LOP3.LUT R226, R226, 0xffff, RZ, 0xc0, !PT ;  /* 0x0000ffffe2e27812 */ /* 0x000fe400078ec0ff */
[----:B------:R-:W-:Y:S02]  /*4230*/  LOP3.LUT R231, R231, 0xff, RZ, 0xc0, !PT ;  /* 0x000000ffe7e77812 */ /* 0x000fe400078ec0ff */
[----:B------:R-:W-:Y:S01]  /*4240*/  LOP3.LUT R227, R227, 0xffff, RZ, 0xc0, !PT ;  /* 0x0000ffffe3e37812 */ /* 0x000fe200078ec0ff */
[----:B------:R-:W-:Y:S01]  /*4250*/  @!P5 FADD.FTZ R204, -R204, -RZ ;  /* 0x800000ffccccd221 */ /* 0x000fe20000010100 */
[----:B------:R-:W-:Y:S01]  /*4260*/  ISETP.LE.U32.AND P5, PT, R226, UR12, PT ;  /* 0x0000000ce2007c0c */ /* 0x000fe2000bfa3070 */
[----:B------:R-:W-:Y:S01]  /*4270*/  @!P1 FADD.FTZ R190, -R190, -RZ ;  /* 0x800000ffbebe9221 */ /* 0x000fe20000010100 */
[----:B-1----:R-:W-:Y:S01]  /*4280*/  LOP3.LUT R45, R241, UR6, R228, 0x96, !PT ;  /* 0x00000006f12d7c12 */ /* 0x002fe2000f8e96e4 */
[--C-:B------:R-:W-:Y:S01]  /*4290*/  FFMA.FTZ R228, R48, c[0x0][0x23c], -R124.reuse ;  /* 0x00008f0030e47a23 */ /* 0x100fe2000001087c */
[----:B------:R-:W-:Y:S01]  /*42a0*/  LOP3.LUT R48, R225, 0xff, RZ, 0xc0, !PT ;  /* 0x000000ffe1307812 */ /* 0x000fe200078ec0ff */
[----:B------:R-:W-:Y:S01]  /*42b0*/  FFMA.FTZ R226, R49, c[0x0][0x23c], -R124 ;  /* 0x00008f0031e27a23 */ /* 0x000fe2000001087c */
[----:B------:R-:W-:Y:S01]  /*42c0*/  ISETP.LE.U32.AND P1, PT, R239, UR12, PT ;  /* 0x0000000cef007c0c */ /* 0x000fe2000bf23070 */
[----:B------:R1:W-:Y:S01]  /*42d0*/  MUFU.EX2 R225, R228 ;  /* 0x000000e400e17308 */ /* 0x0003e20000000800 */
[----:B------:R-:W-:Y:S02]  /*42e0*/  ISETP.LE.U32.AND P3, PT, R48, UR12, PT ;  /* 0x0000000c30007c0c */ /* 0x000fe4000bf63070 */
[----:B------:R-:W-:Y:S02]  /*42f0*/  SHF.R.U32.HI R40, RZ, 0x8, R40 ;  /* 0x00000008ff287819 */ /* 0x000fe40000011628 */
[----:B------:R-:W-:Y:S01]  /*4300*/  LOP3.LUT R50, R229, 0xffff, RZ, 0xc0, !PT ;  /* 0x0000ffffe5327812 */ /* 0x000fe200078ec0ff */
[----:B------:R-:W-:Y:S01]  /*4310*/  @!P5 FADD.FTZ R206, -R206, -RZ ;  /* 0x800000ffceced221 */ /* 0x000fe20000010100 */
[----:B------:R-:W-:Y:S01]  /*4320*/  ISETP.LE.U32.AND P5, PT, R227, UR12, PT ;  /* 0x0000000ce3007c0c */ /* 0x000fe2000bfa3070 */
[--C-:B--2---:R-:W-:Y:S01]  /*4330*/  FFMA.FTZ R244, R39, c[0x0][0x23c], -R125.reuse ;  /* 0x00008f0027f47a23 */ /* 0x104fe2000001087d */
[----:B------:R-:W-:Y:S01]  /*4340*/  ISETP.LE.U32.AND P6, PT, R238, UR12, PT ;  /* 0x0000000cee007c0c */ /* 0x000fe2000bfc3070 */
[----:B------:R-:W-:Y:S01]  /*4350*/  IMAD.WIDE.U32 R238, R223, -0x2daee0ad, RZ ;  /* 0xd2511f53dfee7825 */ /* 0x000fe200078e00ff */
[----:B------:R-:W-:Y:S01]  /*4360*/  LOP3.LUT R40, R40, 0xffff, RZ, 0xc0, !PT ;  /* 0x0000ffff28287812 */ /* 0x000fe200078ec0ff */
[----:B------:R-:W2:Y:S01]  /*4370*/  MUFU.EX2 R216, R244 ;  /* 0x000000f400d87308 */ /* 0x000ea20000000800 */
[----:B------:R-:W-:Y:S01]  /*4380*/  SHF.R.U32.HI R50, RZ, 0x8, R50 ;  /* 0x00000008ff327819 */ /* 0x000fe20000011632 */
[----:B------:R-:W-:Y:S01]  /*4390*/  @!P3 FADD.FTZ R207, -R207, -RZ ;  /* 0x800000ffcfcfb221 */ /* 0x000fe20000010100 */
[----:B------:R-:W-:Y:S01]  /*43a0*/  ISETP.LE.U32.AND P3, PT, R231, UR12, PT ;  /* 0x0000000ce7007c0c */ /* 0x000fe2000bf63070 */
[----:B------:R-:W-:Y:S01]  /*43b0*/  @!P1 FADD.FTZ R209, -R209, -RZ ;  /* 0x800000ffd1d19221 */ /* 0x000fe20000010100 */
[----:B------:R-:W-:Y:S02]  /*43c0*/  ISETP.LE.U32.AND P2, PT, R40, UR12, PT ;  /* 0x0000000c28007c0c */ /* 0x000fe4000bf43070 */
[----:B------:R-:W-:Y:S01]  /*43d0*/  LOP3.LUT R40, R239, UR6, R230, 0x96, !PT ;  /* 0x00000006ef287c12 */ /* 0x000fe2000f8e96e6 */
[----:B------:R-:W-:Y:S01]  /*43e0*/  @!P5 FADD.FTZ R210, -R210, -RZ ;  /* 0x800000ffd2d2d221 */ /* 0x000fe20000010100 */
[----:B------:R-:W-:Y:S01]  /*43f0*/  LOP3.LUT R230, R229, 0xff, RZ, 0xc0, !PT ;  /* 0x000000ffe5e67812 */ /* 0x000fe200078ec0ff */
[----:B------:R-:W-:Y:S01]  /*4400*/  MUFU.EX2 R244, R127 ;  /* 0x0000007f00f47308 */ /* 0x000fe20000000800 */
[----:B------:R-:W-:Y:S01]  /*4410*/  LOP3.LUT R50, R50, 0xffff, RZ, 0xc0, !PT ;  /* 0x0000ffff32327812 */ /* 0x000fe200078ec0ff */
[----:B-1----:R-:W-:Y:S01]  /*4420*/  FFMA.FTZ R228, R51, c[0x0][0x23c], -R125 ;  /* 0x00008f0033e47a23 */ /* 0x002fe2000001087d */
[----:B------:R-:W-:Y:S01]  /*4430*/  SHF.R.U32.HI R51, RZ, 0x18, R229 ;  /* 0x00000018ff337819 */ /* 0x000fe200000116e5 */
[----:B------:R-:W-:Y:S01]  /*4440*/  FFMA.FTZ R125, R67, c[0x0][0x23c], -R125 ;  /* 0x00008f00437d7a23 */ /* 0x000fe2000001087d */
[----:B------:R-:W-:Y:S01]  /*4450*/  ISETP.LE.U32.AND P5, PT, R50, UR12, PT ;  /* 0x0000000c32007c0c */ /* 0x000fe2000bfa3070 */
[----:B------:R-:W-:Y:S01]  /*4460*/  @!P3 FADD.FTZ R211, -R211, -RZ ;  /* 0x800000ffd3d3b221 */ /* 0x000fe20000010100 */
[----:B------:R-:W-:Y:S01]  /*4470*/  ISETP.LE.U32.AND P1, PT, R51, UR12, PT ;  /* 0x0000000c33007c0c */ /* 0x000fe2000bf23070 */
[----:B------:R-:W-:Y:S01]  /*4480*/  @!P6 FADD.FTZ R212, -R212, -RZ ;  /* 0x800000ffd4d4e221 */ /* 0x000fe20000010100 */
[----:B------:R-:W-:Y:S01]  /*4490*/  SHF.R.U32.HI R51, RZ, 0x10, R229 ;  /* 0x00000010ff337819 */ /* 0x000fe200000116e5 */
[--C-:B------:R-:W-:Y:S01]  /*44a0*/  FFMA.FTZ R229, R52, c[0x0][0x23c], -R124.reuse ;  /* 0x00008f0034e57a23 */ /* 0x100fe2000001087c */
[C---:B------:R-:W-:Y:S01]  /*44b0*/  LOP3.LUT R50, R236.reuse, 0xff, RZ, 0xc0, !PT ;  /* 0x000000ffec327812 */ /* 0x040fe200078ec0ff */
[----:B------:R-:W-:Y:S01]  /*44c0*/  FFMA.FTZ R124, R65, c[0x0][0x23c], -R124 ;  /* 0x00008f00417c7a23 */ /* 0x000fe2000001087c */
[----:B------:R-:W-:Y:S01]  /*44d0*/  LOP3.LUT R52, R51, 0xff, RZ, 0xc0, !PT ;  /* 0x000000ff33347812 */ /* 0x000fe200078ec0ff */
[----:B------:R-:W-:Y:S01]  /*44e0*/  MUFU.EX2 R243, R125 ;  /* 0x0000007d00f37308 */ /* 0x000fe20000000800 */
[----:B------:R-:W-:Y:S01]  /*44f0*/  LOP3.LUT R51, R236, 0xffff, RZ, 0xc0, !PT ;  /* 0x0000ffffec337812 */ /* 0x000fe200078ec0ff */
[----:B------:R-:W-:Y:S01]  /*4500*/  @!P2 FADD.FTZ R202, -R202, -RZ ;  /* 0x800000ffcacaa221 */ /* 0x000fe20000010100 */
[----:B------:R-:W-:Y:S02]  /*4510*/  ISETP.LE.U32.AND P3, PT, R52, UR12, PT ;  /* 0x0000000c34007c0c */ /* 0x000fe4000bf63070 */
[----:B------:R-:W-:Y:S01]  /*4520*/  ISETP.LE.U32.AND P6, PT, R50, UR12, PT ;  /* 0x0000000c32007c0c */ /* 0x000fe2000bfc3070 */
[----:B--2---:R-:W-:Y:S01]  /*4530*/  @!P1 FADD.FTZ R216, -R216, -RZ ;  /* 0x800000ffd8d89221 */ /* 0x004fe20000010100 */
[--C-:B------:R-:W-:Y:S02]  /*4540*/  SHF.R.U32.HI R50, RZ, 0x18, R236.reuse ;  /* 0x00000018ff327819 */ /* 0x100fe400000116ec */
[----:B------:R-:W-:Y:S01]  /*4550*/  SHF.R.U32.HI R236, RZ, 0x10, R236 ;  /* 0x00000010ffec7819 */ /* 0x000fe200000116ec */
[----:B------:R-:W-:Y:S01]  /*4560*/  MUFU.EX2 R231, R54 ;  /* 0x0000003600e77308 */ /* 0x000fe20000000800 */
[----:B------:R-:W-:Y:S02]  /*4570*/  ISETP.LE.U32.AND P4, PT, R230, UR12, PT ;  /* 0x0000000ce6007c0c */ /* 0x000fe4000bf83070 */
[----:B------:R-:W-:Y:S02]  /*4580*/  LOP3.LUT R236, R236, 0xff, RZ, 0xc0, !PT ;  /* 0x000000ffecec7812 */ /* 0x000fe400078ec0ff */
[----:B------:R-:W-:Y:S01]  /*4590*/  LOP3.LUT R42, R42, 0xff, RZ, 0xc0, !PT ;  /* 0x000000ff2a2a7812 */ /* 0x000fe200078ec0ff */
[----:B------:R-:W-:Y:S01]  /*45a0*/  @!P3 FADD.FTZ R215, -R215, -RZ ;  /* 0x800000ffd7d7b221 */ /* 0x000fe20000010100 */
[----:B------:R-:W-:Y:S01]  /*45b0*/  ISETP.LE.U32.AND P3, PT, R236, UR12, PT ;  /* 0x0000000cec007c0c */ /* 0x000fe2000bf63070 */
[----:B------:R-:W-:Y:S01]  /*45c0*/  @!P6 FADD.FTZ R217, -R217, -RZ ;  /* 0x800000ffd9d9e221 */ /* 0x000fe20000010100 */
[----:B------:R-:W-:Y:S01]  /*45d0*/  ISETP.LE.U32.AND P6, PT, R42, UR12, PT ;  /* 0x0000000c2a007c0c */ /* 0x000fe2000bfc3070 */
[----:B------:R-:W1:Y:S01]  /*45e0*/  MUFU.EX2 R214, R214 ;  /* 0x000000d600d67308 */ /* 0x000e620000000800 */
[----:B------:R-:W-:Y:S02]  /*45f0*/  SHF.R.U32.HI R51, RZ, 0x8, R51 ;  /* 0x00000008ff337819 */ /* 0x000fe40000011633 */
[----:B------:R-:W-:Y:S01]  /*4600*/  LOP3.LUT R234, R234, 0xff, RZ, 0xc0, !PT ;  /* 0x000000ffeaea7812 */ /* 0x000fe200078ec0ff */
[----:B------:R-:W-:Y:S01]  /*4610*/  @!P4 FADD.FTZ R213, -R213, -RZ ;  /* 0x800000ffd5d5c221 */ /* 0x000fe20000010100 */
[----:B------:R-:W-:Y:S02]  /*4620*/  ISETP.LE.U32.AND P4, PT, R50, UR12, PT ;  /* 0x0000000c32007c0c */ /* 0x000fe4000bf83070 */
[----:B------:R-:W-:Y:S02]  /*4630*/  LOP3.LUT R51, R51, 0xffff, RZ, 0xc0, !PT ;  /* 0x0000ffff33337812 */ /* 0x000fe400078ec0ff */
[----:B------:R-:W-:Y:S01]  /*4640*/  ISETP.LE.U32.AND P2, PT, R237, UR12, PT ;  /* 0x0000000ced007c0c */ /* 0x000fe2000bf43070 */
[----:B------:R-:W2:Y:S01]  /*4650*/  MUFU.EX2 R223, R46 ;  /* 0x0000002e00df7308 */ /* 0x000ea20000000800 */
[----:B------:R-:W-:Y:S01]  /*4660*/  SHF.R.U32.HI R44, RZ, 0x8, R44 ;  /* 0x00000008ff2c7819 */ /* 0x000fe2000001162c */
[----:B------:R-:W-:Y:S01]  /*4670*/  @!P3 FADD.FTZ R219, -R219, -RZ ;  /* 0x800000ffdbdbb221 */ /* 0x000fe20000010100 */
[----:B------:R-:W-:Y:S02]  /*4680*/  ISETP.LE.U32.AND P3, PT, R41, UR12, PT ;  /* 0x0000000c29007c0c */ /* 0x000fe4000bf63070 */
[----:B------:R-:W-:Y:S02]  /*4690*/  SHF.R.U32.HI R41, RZ, 0x8, R233 ;  /* 0x00000008ff297819 */ /* 0x000fe400000116e9 */
[----:B------:R-:W-:Y:S01]  /*46a0*/  ISETP.LE.U32.AND P0, PT, R235, UR12, PT ;  /* 0x0000000ceb007c0c */ /* 0x000fe2000bf03070 */
[----:B------:R-:W-:Y:S01]  /*46b0*/  @!P4 FADD.FTZ R220, -R220, -RZ ;  /* 0x800000ffdcdcc221 */ /* 0x000fe20000010100 */
[----:B------:R-:W-:Y:S01]  /*46c0*/  LOP3.LUT R41, R41, 0xffff, RZ, 0xc0, !PT ;  /* 0x0000ffff29297812 */ /* 0x000fe200078ec0ff */
[----:B------:R-:W3:Y:S01]  /*46d0*/  MUFU.EX2 R227, R232 ;  /* 0x000000e800e37308 */ /* 0x000ee20000000800 */
[----:B------:R-:W-:Y:S01]  /*46e0*/  ISETP.LE.U32.AND P4, PT, R234, UR12, PT ;  /* 0x0000000cea007c0c */ /* 0x000fe2000bf83070 */
[----:B------:R-:W-:Y:S01]  /*46f0*/  @!P2 FADD.FTZ R225, -R225, -RZ ;  /* 0x800000ffe1e1a221 */ /* 0x000fe20000010100 */
[----:B------:R-:W-:Y:S01]  /*4700*/  LOP3.LUT R44, R44, 0xffff, RZ, 0xc0, !PT ;  /* 0x0000ffff2c2c7812 */ /* 0x000fe200078ec0ff */
[----:B-1----:R-:W-:Y:S01]  /*4710*/  @!P5 FADD.FTZ R214, -R214, -RZ ;  /* 0x800000ffd6d6d221 */ /* 0x002fe20000010100 */
[----:B------:R-:W-:Y:S02]  /*4720*/  ISETP.LE.U32.AND P5, PT, R51, UR12, PT ;  /* 0x0000000c33007c0c */ /* 0x000fe4000bfa3070 */
[--C-:B------:R-:W-:Y:S02]  /*4730*/  SHF.R.U32.HI R42, RZ, 0x10, R40.reuse ;  /* 0x00000010ff2a7819 */ /* 0x100fe40000011628 */
[----:B------:R-:W-:Y:S01]  /*4740*/  ISETP.LE.U32.AND P1, PT, R43, UR12, PT ;  /* 0x0000000c2b007c0c */ /* 0x000fe2000bf23070 */
[----:B------:R-:W1:Y:S01]  /*4750*/  MUFU.EX2 R226, R226 ;  /* 0x000000e200e27308 */ /* 0x000e620000000800 */
[----:B------:R-:W-:Y:S02]  /*4760*/  LOP3.LUT R43, R40, 0xff, RZ, 0xc0, !PT ;  /* 0x000000ff282b7812 */ /* 0x000fe400078ec0ff */
[----:B------:R-:W-:Y:S01]  /*4770*/  LOP3.LUT R42, R42, 0xff, RZ, 0xc0, !PT ;  /* 0x000000ff2a2a7812 */ /* 0x000fe200078ec0ff */
[----:B--2---:R-:W-:Y:S01]  /*4780*/  @!P6 FADD.FTZ R223, -R223, -RZ ;  /* 0x800000ffdfdfe221 */ /* 0x004fe20000010100 */
[----:B------:R-:W-:Y:S02]  /*4790*/  ISETP.LE.U32.AND P6, PT, R41, UR12, PT ;  /* 0x0000000c29007c0c */ /* 0x000fe4000bfc3070 */
[----:B------:R-:W-:Y:S01]  /*47a0*/  LOP3.LUT R41, R40, 0xffff, RZ, 0xc0, !PT ;  /* 0x0000ffff28297812 */ /* 0x000fe200078ec0ff */
[----:B------:R-:W-:Y:S01]  /*47b0*/  @!P5 FADD.FTZ R218, -R218, -RZ ;  /* 0x800000ffdadad221 */ /* 0x000fe20000010100 */
[----:B------:R-:W-:Y:S01]  /*47c0*/  ISETP.LE.U32.AND P5, PT, R44, UR12, PT ;  /* 0x0000000c2c007c0c */ /* 0x000fe2000bfa3070 */
[----:B------:R-:W2:Y:S01]  /*47d0*/  MUFU.EX2 R228, R228 ;  /* 0x000000e400e47308 */ /* 0x000ea20000000800 */
[----:B------:R-:W-:Y:S01]  /*47e0*/  SHF.R.U32.HI R41, RZ, 0x8, R41 ;  /* 0x00000008ff297819 */ /* 0x000fe20000011629 */
[----:B------:R-:W-:Y:S01]  /*47f0*/  @!P1 FADD.FTZ R221, -R221, -RZ ;  /* 0x800000ffdddd9221 */ /* 0x000fe20000010100 */
[----:B------:R-:W-:Y:S01]  /*4800*/  ISETP.LE.U32.AND P2, PT, R43, UR12, PT ;  /* 0x0000000c2b007c0c */ /* 0x000fe2000bf43070 */
[----:B---3--:R-:W-:Y:S01]  /*4810*/  @!P4 FADD.FTZ R227, -R227, -RZ ;  /* 0x800000ffe3e3c221 */ /* 0x008fe20000010100 */
[----:B------:R-:W-:Y:S02]  /*4820*/  LOP3.LUT R41, R41, 0xffff, RZ, 0xc0, !PT ;  /* 0x0000ffff29297812 */ /* 0x000fe400078ec0ff */
[----:B------:R-:W-:Y:S02]  /*4830*/  SHF.R.U32.HI R40, RZ, 0x18, R40 ;  /* 0x00000018ff287819 */ /* 0x000fe40000011628 */
[----:B------:R-:W-:Y:S01]  /*4840*/  ISETP.LE.U32.AND P4, PT, R41, UR12, PT ;  /* 0x0000000c29007c0c */ /* 0x000fe2000bf83070 */
[----:B------:R-:W3:Y:S01]  /*4850*/  MUFU.EX2 R230, R53 ;  /* 0x0000003500e67308 */ /* 0x000ee20000000800 */
[----:B------:R-:W-:Y:S01]  /*4860*/  LOP3.LUT R41, R45, 0xffff, RZ, 0xc0, !PT ;  /* 0x0000ffff2d297812 */ /* 0x000fe200078ec0ff */
[----:B------:R-:W-:Y:S01]  /*4870*/  @!P5 FADD.FTZ R222, -R222, -RZ ;  /* 0x800000ffdeded221 */ /* 0x000fe20000010100 */
[----:B------:R-:W-:Y:S01]  /*4880*/  SHF.R.U32.HI R235, RZ, 0x18, R238 ;  /* 0x00000018ffeb7819 */ /* 0x000fe200000116ee */
[----:B-1----:R-:W-:Y:S01]  /*4890*/  @!P6 FADD.FTZ R226, -R226, -RZ ;  /* 0x800000ffe2e2e221 */ /* 0x002fe20000010100 */
[----:B------:R-:W-:Y:S02]  /*48a0*/  ISETP.LE.U32.AND P6, PT, R42, UR12, PT ;  /* 0x0000000c2a007c0c */ /* 0x000fe4000bfc3070 */
[----:B------:R-:W-:Y:S02]  /*48b0*/  SHF.R.U32.HI R41, RZ, 0x8, R41 ;  /* 0x00000008ff297819 */ /* 0x000fe40000011629 */
[----:B------:R-:W-:Y:S01]  /*48c0*/  ISETP.LE.U32.AND P5, PT, R235, UR12, PT ;  /* 0x0000000ceb007c0c */ /* 0x000fe2000bfa3070 */
[----:B------:R-:W1:Y:S01]  /*48d0*/  MUFU.EX2 R229, R229 ;  /* 0x000000e500e57308 */ /* 0x000e620000000800 */
[----:B------:R-:W-:Y:S02]  /*48e0*/  LOP3.LUT R41, R41, 0xffff, RZ, 0xc0, !PT ;  /* 0x0000ffff29297812 */ /* 0x000fe400078ec0ff */
[----:B------:R-:W-:Y:S01]  /*48f0*/  LOP3.LUT R42, R45, 0xff, RZ, 0xc0, !PT ;  /* 0x000000ff2d2a7812 */ /* 0x000fe200078ec0ff */
[----:B--2---:R-:W-:Y:S01]  /*4900*/  @!P0 FADD.FTZ R228, -R228, -RZ ;  /* 0x800000ffe4e48221 */ /* 0x004fe20000010100 */
[----:B------:R-:W-:Y:S02]  /*4910*/  ISETP.LE.U32.AND P0, PT, R40, UR12, PT ;  /* 0x0000000c28007c0c */ /* 0x000fe4000bf03070 */
[----:B------:R-:W-:Y:S01]  /*4920*/  SHF.R.U32.HI R40, RZ, 0x10, R45 ;  /* 0x00000010ff287819 */ /* 0x000fe2000001162d */
[----:B------:R-:W-:Y:S01]  /*4930*/  @!P6 FADD.FTZ R231, -R231, -RZ ;  /* 0x800000ffe7e7e221 */ /* 0x000fe20000010100 */
[----:B------:R-:W-:Y:S01]  /*4940*/  F2FP.RELU.PACK_AB R43, R184, R183 ;  /* 0x000000b7b82b723e */ /* 0x000fe200000008ff */
[----:B------:R-:W2:Y:S01]  /*4950*/  MUFU.EX2 R224, R47 ;  /* 0x0000002f00e07308 */ /* 0x000ea20000000800 */
[----:B------:R-:W-:Y:S01]  /*4960*/  LOP3.LUT R40, R40, 0xff, RZ, 0xc0, !PT ;  /* 0x000000ff28287812 */ /* 0x000fe200078ec0ff */
[----:B------:R-:W-:Y:S01]  /*4970*/  @!P5 FADD.FTZ R243, -R243, -RZ ;  /* 0x800000fff3f3d221 */ /* 0x000fe20000010100 */
[----:B------:R-:W-:Y:S01]  /*4980*/  LOP3.LUT R237, R238, 0xff, RZ, 0xc0, !PT ;  /* 0x000000ffeeed7812 */ /* 0x000fe200078ec0ff */
[----:B---3--:R-:W-:Y:S01]  /*4990*/  @!P4 FADD.FTZ R230, -R230, -RZ ;  /* 0x800000ffe6e6c221 */ /* 0x008fe20000010100 */
[----:B------:R-:W-:Y:S01]  /*49a0*/  ISETP.LE.U32.AND P4, PT, R41, UR12, PT ;  /* 0x0000000c29007c0c */ /* 0x000fe2000bf83070 */
[----:B------:R3:W-:Y:S01]  /*49b0*/  STS [R146+0x12400], R43 ;  /* 0x0124002b92007388 */ /* 0x0007e20000000800 */
[----:B------:R-:W-:Y:S02]  /*49c0*/  F2FP.RELU.PACK_AB R41, R182, R181 ;  /* 0x000000b5b629723e */ /* 0x000fe400000008ff */
[----:B------:R-:W-:Y:S01]  /*49d0*/  ISETP.LE.U32.AND P6, PT, R40, UR12, PT ;  /* 0x0000000c28007c0c */ /* 0x000fe2000bfc3070 */
[----:B------:R-:W4:Y:S01]  /*49e0*/  MUFU.EX2 R236, R64 ;  /* 0x0000004000ec7308 */ /* 0x000f220000000800 */
[----:B------:R-:W-:Y:S01]  /*49f0*/  F2FP.RELU.PACK_AB R40, R195, R196 ;  /* 0x000000c4c328723e */ /* 0x000fe200000008ff */
[----:B------:R3:W-:Y:S01]  /*4a00*/  STS [R146+0x12000], R41 ;  /* 0x0120002992007388 */ /* 0x0007e20000000800 */
[----:B------:R-:W-:Y:S01]  /*4a10*/  ISETP.LE.U32.AND P1, PT, R237, UR12, PT ;  /* 0x0000000ced007c0c */ /* 0x000fe2000bf23070 */
[----:B-1----:R-:W-:Y:S01]  /*4a20*/  @!P2 FADD.FTZ R229, -R229, -RZ ;  /* 0x800000ffe5e5a221 */ /* 0x002fe20000010100 */
[----:B------:R-:W-:Y:S01]  /*4a30*/  ISETP.LE.U32.AND P2, PT, R42, UR12, PT ;  /* 0x0000000c2a007c0c */ /* 0x000fe2000bf43070 */
[----:B------:R-:W-:Y:S01]  /*4a40*/  STS [R149+0x12400], R40 ;  /* 0x0124002895007388 */ /* 0x000fe20000000800 */
[----:B------:R-:W-:Y:S02]  /*4a50*/  F2FP.RELU.PACK_AB R42, R194, R193 ;  /* 0x000000c1c22a723e */ /* 0x000fe400000008ff */
[----:B------:R-:W-:Y:S01]  /*4a60*/  SHF.R.U32.HI R49, RZ, 0x10, R240 ;  /* 0x00000010ff317819 */ /* 0x000fe200000116f0 */
[----:B------:R-:W1:Y:S01]  /*4a70*/  MUFU.EX2 R233, R56 ;  /* 0x0000003800e97308 */ /* 0x000e620000000800 */
[----:B------:R-:W-:Y:S01]  /*4a80*/  SHF.R.U32.HI R46, RZ, 0x10, R238 ;  /* 0x00000010ff2e7819 */ /* 0x000fe200000116ee */
[----:B------:R1:W-:Y:S01]  /*4a90*/  STS [R149+0x12000], R42 ;  /* 0x0120002a95007388 */ /* 0x0003e20000000800 */
[----:B------:R-:W-:Y:S01]  /*4aa0*/  LOP3.LUT R49, R49, 0xff, RZ, 0xc0, !PT ;  /* 0x000000ff31317812 */ /* 0x000fe200078ec0ff */
[----:B--2---:R-:W-:Y:S01]  /*4ab0*/  @!P3 FADD.FTZ R224, -R224, -RZ ;  /* 0x800000ffe0e0b221 */ /* 0x004fe20000010100 */
[----:B------:R-:W-:Y:S02]  /*4ac0*/  LOP3.LUT R47, R238, 0xffff, RZ, 0xc0, !PT ;  /* 0x0000ffffee2f7812 */ /* 0x000fe400078ec0ff */
[----:B------:R-:W-:Y:S02]  /*4ad0*/  LOP3.LUT R46, R46, 0xff, RZ, 0xc0, !PT ;  /* 0x000000ff2e2e7812 */ /* 0x000fe400078ec0ff */
[----:B------:R-:W-:Y:S01]  /*4ae0*/  SHF.R.U32.HI R47, RZ, 0x8, R47 ;  /* 0x00000008ff2f7819 */ /* 0x000fe2000001162f */
[----:B------:R-:W2:Y:S01]  /*4af0*/  MUFU.EX2 R235, R58 ;  /* 0x0000003a00eb7308 */ /* 0x000ea20000000800 */
[----:B------:R-:W-:Y:S02]  /*4b00*/  F2FP.RELU.PACK_AB R44, R192, R191 ;  /* 0x000000bfc02c723e */ /* 0x000fe400000008ff */
[----:B------:R-:W-:Y:S01]  /*4b10*/  LOP3.LUT R47, R47, 0xffff, RZ, 0xc0, !PT ;  /* 0x0000ffff2f2f7812 */ /* 0x000fe200078ec0ff */
[----:B----4-:R-:W-:Y:S01]  /*4b20*/  @!P1 FADD.FTZ R236, -R236, -RZ ;  /* 0x800000ffecec9221 */ /* 0x010fe20000010100 */
[----:B------:R-:W-:Y:S02]  /*4b30*/  ISETP.LE.U32.AND P1, PT, R49, UR12, PT ;  /* 0x0000000c31007c0c */ /* 0x000fe4000bf23070 */
[----:B------:R-:W-:Y:S02]  /*4b40*/  F2FP.RELU.PACK_AB R49, R186, R185 ;  /* 0x000000b9ba31723e */ /* 0x000fe400000008ff */
[----:B---3--:R-:W-:Y:S01]  /*4b50*/  F2FP.RELU.PACK_AB R43, R198, R197 ;  /* 0x000000c5c62b723e */ /* 0x008fe200000008ff */
[----:B------:R-:W3:Y:S01]  /*4b60*/  MUFU.EX2 R234, R57 ;  /* 0x0000003900ea7308 */ /* 0x000ee20000000800 */
[----:B------:R-:W-:Y:S01]  /*4b70*/  F2FP.RELU.PACK_AB R41, R200, R199 ;  /* 0x000000c7c829723e */ /* 0x000fe200000008ff */
[----:B------:R4:W-:Y:S01]  /*4b80*/  STS [R146+0x14000], R49 ;  /* 0x0140003192007388 */ /* 0x0009e20000000800 */
[----:B------:R-:W-:Y:S01]  /*4b90*/  SHF.R.U32.HI R45, RZ, 0x18, R45 ;  /* 0x00000018ff2d7819 */ /* 0x000fe2000001162d */
[----:B-1----:R-:W-:Y:S01]  /*4ba0*/  @!P2 FADD.FTZ R233, -R233, -RZ ;  /* 0x800000ffe9e9a221 */ /* 0x002fe20000010100 */
[----:B------:R-:W-:Y:S02]  /*4bb0*/  ISETP.LE.U32.AND P2, PT, R47, UR12, PT ;  /* 0x0000000c2f007c0c */ /* 0x000fe4000bf43070 */
[----:B------:R-:W-:Y:S02]  /*4bc0*/  F2FP.RELU.PACK_AB R47, R188, R187 ;  /* 0x000000bbbc2f723e */ /* 0x000fe400000008ff */
[----:B------:R-:W-:Y:S01]  /*4bd0*/  F2FP.RELU.PACK_AB R42, R210, R209 ;  /* 0x000000d1d22a723e */ /* 0x000fe200000008ff */
[----:B------:R-:W1:Y:S01]  /*4be0*/  MUFU.EX2 R232, R55 ;  /* 0x0000003700e87308 */ /* 0x000e620000000800 */
[----:B------:R-:W-:Y:S01]  /*4bf0*/  F2FP.RELU.PACK_AB R40, R212, R211 ;  /* 0x000000d3d428723e */ /* 0x000fe200000008ff */
[----:B------:R4:W-:Y:S01]  /*4c00*/  STS [R146+0x14400], R47 ;  /* 0x0144002f92007388 */ /* 0x0009e20000000800 */
[----:B------:R-:W-:Y:S01]  /*4c10*/  LOP3.LUT R48, R240, 0xffff, RZ, 0xc0, !PT ;  /* 0x0000fffff0307812 */ /* 0x000fe200078ec0ff */
[----:B--2---:R-:W-:Y:S01]  /*4c20*/  @!P6 FADD.FTZ R235, -R235, -RZ ;  /* 0x800000ffebebe221 */ /* 0x004fe20000010100 */
[----:B------:R-:W-:Y:S01]  /*4c30*/  ISETP.LE.U32.AND P6, PT, R46, UR12, PT ;  /* 0x0000000c2e007c0c */ /* 0x000fe2000bfc3070 */
[----:B------:R2:W-:Y:S01]  /*4c40*/  STS [R149+0x14400], R44 ;  /* 0x0144002c95007388 */ /* 0x0005e20000000800 */
[----:B------:R-:W-:Y:S02]  /*4c50*/  F2FP.RELU.PACK_AB R46, R190, R189 ;  /* 0x000000bdbe2e723e */ /* 0x000fe400000008ff */
[----:B------:R-:W-:Y:S01]  /*4c60*/  SHF.R.U32.HI R238, RZ, 0x18, R240 ;  /* 0x00000018ffee7819 */ /* 0x000fe200000116f0 */
[----:B------:R-:W2:Y:S01]  /*4c70*/  MUFU.EX2 R237, R124 ;  /* 0x0000007c00ed7308 */ /* 0x000ea20000000800 */
[----:B------:R-:W-:Y:S01]  /*4c80*/  F2FP.RELU.PACK_AB R51, R204, R203 ;  /* 0x000000cbcc33723e */ /* 0x000fe200000008ff */
[----:B------:R2:W-:Y:S01]  /*4c90*/  STS [R149+0x14000], R46 ;  /* 0x0140002e95007388 */ /* 0x0005e20000000800 */
[----:B------:R-:W-:Y:S01]  /*4ca0*/  SHF.R.U32.HI R48, RZ, 0x8, R48 ;  /* 0x00000008ff307819 */ /* 0x000fe20000011630 */
[----:B---3--:R-:W-:Y:S01]  /*4cb0*/  @!P4 FADD.FTZ R234, -R234, -RZ ;  /* 0x800000ffeaeac221 */ /* 0x008fe20000010100 */
[----:B------:R-:W-:Y:S01]  /*4cc0*/  ISETP.LE.U32.AND P4, PT, R45, UR12, PT ;  /* 0x0000000c2d007c0c */ /* 0x000fe2000bf83070 */
[----:B------:R3:W-:Y:S01]  /*4cd0*/  STS [R148+0x12000], R43 ;  /* 0x0120002b94007388 */ /* 0x0007e20000000800 */
[----:B------:R-:W-:Y:S01]  /*4ce0*/  F2FP.RELU.PACK_AB R45, R202, R201 ;  /* 0x000000c9ca2d723e */ /* 0x000fe200000008ff */
[----:B------:R-:W-:Y:S01]  /*4cf0*/  @!P6 FADD.FTZ R242, -R242, -RZ ;  /* 0x800000fff2f2e221 */ /* 0x000fe20000010100 */
[----:B------:R-:W-:Y:S01]  /*4d00*/  LOP3.LUT R239, R240, 0xff, RZ, 0xc0, !PT ;  /* 0x000000fff0ef7812 */ /* 0x000fe200078ec0ff */
[----:B------:R3:W-:Y:S01]  /*4d10*/  STS [R148+0x12400], R41 ;  /* 0x0124002994007388 */ /* 0x0007e20000000800 */
[----:B------:R-:W-:Y:S01]  /*4d20*/  LOP3.LUT R48, R48, 0xffff, RZ, 0xc0, !PT ;  /* 0x0000ffff30307812 */ /* 0x000fe200078ec0ff */
[----:B------:R-:W3:Y:S01]  /*4d30*/  MUFU.EX2 R240, R126 ;  /* 0x0000007e00f07308 */ /* 0x000ee20000000800 */
[----:B------:R-:W-:Y:S01]  /*4d40*/  ISETP.LE.U32.AND P3, PT, R239, UR12, PT ;  /* 0x0000000cef007c0c */ /* 0x000fe2000bf63070 */
[----:B------:R3:W-:Y:S01]  /*4d50*/  STS [R155+0x12000], R42 ;  /* 0x0120002a9b007388 */ /* 0x0007e20000000800 */
[----:B------:R-:W-:Y:S01]  /*4d60*/  F2FP.RELU.PACK_AB R50, R214, R213 ;  /* 0x000000d5d632723e */ /* 0x000fe200000008ff */
[----:B-1----:R-:W-:Y:S01]  /*4d70*/  @!P0 FADD.FTZ R232, -R232, -RZ ;  /* 0x800000ffe8e88221 */ /* 0x002fe20000010100 */
[----:B----4-:R-:W-:Y:S01]  /*4d80*/  F2FP.RELU.PACK_AB R49, R226, R225 ;  /* 0x000000e1e231723e */ /* 0x010fe200000008ff */
[----:B------:R1:W-:Y:S01]  /*4d90*/  STS [R155+0x12400], R40 ;  /* 0x012400289b007388 */ /* 0x0003e20000000800 */
[----:B------:R-:W-:Y:S02]  /*4da0*/  F2FP.RELU.PACK_AB R47, R228, R227 ;  /* 0x000000e3e42f723e */ /* 0x000fe400000008ff */
[----:B--2---:R-:W-:Y:S01]  /*4db0*/  F2FP.RELU.PACK_AB R44, R220, R219 ;  /* 0x000000dbdc2c723e */ /* 0x004fe200000008ff */
[----:B------:R2:W-:Y:S01]  /*4dc0*/  STS [R148+0x14000], R45 ;  /* 0x0140002d94007388 */ /* 0x0005e20000000800 */
[----:B------:R-:W-:Y:S01]  /*4dd0*/  ISETP.LE.U32.AND P0, PT, R238, UR12, PT ;  /* 0x0000000cee007c0c */ /* 0x000fe2000bf03070 */
[----:B------:R-:W4:Y:S01]  /*4de0*/  MUFU.EX2 R239, R60 ;  /* 0x0000003c00ef7308 */ /* 0x000f220000000800 */
[----:B------:R-:W-:Y:S01]  /*4df0*/  F2FP.RELU.PACK_AB R54, R206, R205 ;  /* 0x000000cdce36723e */ /* 0x000fe200000008ff */
[----:B------:R-:W-:Y:S01]  /*4e00*/  STS [R148+0x14400], R51 ;  /* 0x0144003394007388 */ /* 0x000fe20000000800 */
[----:B------:R-:W-:Y:S01]  /*4e10*/  F2FP.RELU.PACK_AB R46, R218, R217 ;  /* 0x000000d9da2e723e */ /* 0x000fe200000008ff */
[----:B------:R-:W-:Y:S01]  /*4e20*/  @!P2 FADD.FTZ R237, -R237, -RZ ;  /* 0x800000ffededa221 */ /* 0x000fe20000010100 */
[----:B------:R-:W-:Y:S01]  /*4e30*/  ISETP.LE.U32.AND P2, PT, R48, UR12, PT ;  /* 0x0000000c30007c0c */ /* 0x000fe2000bf43070 */
[----:B------:R4:W-:Y:S01]  /*4e40*/  STS [R155+0x14000], R54 ;  /* 0x014000369b007388 */ /* 0x0009e20000000800 */
[----:B------:R-:W-:Y:S02]  /*4e50*/  F2FP.RELU.PACK_AB R48, R216, R215 ;  /* 0x000000d7d830723e */ /* 0x000fe400000008ff */
[----:B---3--:R-:W-:Y:S01]  /*4e60*/  F2FP.RELU.PACK_AB R43, R224, R223 ;  /* 0x000000dfe02b723e */ /* 0x008fe200000008ff */
[----:B------:R-:W3:Y:S01]  /*4e70*/  MUFU.EX2 R241, R62 ;  /* 0x0000003e00f17308 */ /* 0x000ee20000000800 */
[----:B------:R-:W-:Y:S01]  /*4e80*/  F2FP.RELU.PACK_AB R41, R237, R236 ;  /* 0x000000eced29723e */ /* 0x000fe200000008ff */
[----:B------:R-:W-:Y:S01]  /*4e90*/  @!P0 FADD.FTZ R244, -R244, -RZ ;  /* 0x800000fff4f48221 */ /* 0x000fe20000010100 */
[----:B------:R-:W-:Y:S02]  /*4ea0*/  LEA R176, P0, R158, R176, 0x2 ;  /* 0x000000b09eb07211 */ /* 0x000fe400078010ff */
[----:B------:R-:W-:Y:S02]  /*4eb0*/  F2FP.RELU.PACK_AB R42, R230, R229 ;  /* 0x000000e5e62a723e */ /* 0x000fe400000008ff */
[----:B------:R-:W-:Y:S01]  /*4ec0*/  LEA.HI.X.SX32 R177, R158, R177, 0x2, P0 ;  /* 0x000000b19eb17211 */ /* 0x000fe200000f16ff */
[----:B------:R-:W-:Y:S01]  /*4ed0*/  @!P2 FADD.FTZ R240, -R240, -RZ ;  /* 0x800000fff0f0a221 */ /* 0x000fe20000010100 */
[----:B-1----:R-:W-:Y:S01]  /*4ee0*/  F2FP.RELU.PACK_AB R40, R232, R231 ;  /* 0x000000e7e828723e */ /* 0x002fe200000008ff */
[----:B------:R-:W1:Y:S01]  /*4ef0*/  MUFU.EX2 R238, R59 ;  /* 0x0000003b00ee7308 */ /* 0x000e620000000800 */
[----:B------:R-:W-:Y:S02]  /*4f00*/  FSETP.GE.FTZ.AND P0, PT, R197, RZ, PT ;  /* 0x000000ffc500720b */ /* 0x000fe40003f16000 */
[----:B--2---:R-:W-:Y:S01]  /*4f10*/  F2FP.RELU.PACK_AB R45, R222, R221 ;  /* 0x000000ddde2d723e */ /* 0x004fe200000008ff */
[----:B----4-:R-:W-:Y:S01]  /*4f20*/  @!P3 FADD.FTZ R239, -R239, -RZ ;  /* 0x800000ffefefb221 */ /* 0x010fe20000010100 */
[----:B------:R-:W-:Y:S02]  /*4f30*/  FSETP.GE.FTZ.AND P3, PT, R182, RZ, PT ;  /* 0x000000ffb600720b */ /* 0x000fe40003f76000 */
[----:B------:R-:W-:Y:S02]  /*4f40*/  F2FP.RELU.PACK_AB R52, R208, R207 ;  /* 0x000000cfd034723e */ /* 0x000fe400000008ff */
[----:B------:R-:W-:Y:S02]  /*4f50*/  F2FP.RELU.PACK_AB R57, R243, R242 ;  /* 0x000000f2f339723e */ /* 0x000fe400000008ff */
[----:B------:R-:W-:Y:S01]  /*4f60*/  F2FP.RELU.PACK_AB R54, R234, R233 ;  /* 0x000000e9ea36723e */ /* 0x000fe200000008ff */
[----:B------:R2:W-:Y:S01]  /*4f70*/  STS [R155+0x14400], R52 ;  /* 0x014400349b007388 */ /* 0x0005e20000000800 */
[----:B------:R-:W-:Y:S01]  /*4f80*/  F2FP.RELU.PACK_AB R55, R240, R239 ;  /* 0x000000eff037723e */ /* 0x000fe200000008ff */
[----:B---3--:R-:W-:Y:S01]  /*4f90*/  @!P1 FADD.FTZ R241, -R241, -RZ ;  /* 0x800000fff1f19221 */ /* 0x008fe20000010100 */
[----:B------:R-:W-:Y:S01]  /*4fa0*/  FSETP.GE.FTZ.AND P2, PT, R193, RZ, PT ;  /* 0x000000ffc100720b */ /* 0x000fe20003f56000 */
[----:B------:R-:W-:Y:S01]  /*4fb0*/  STS [R147+0x12000], R50 ;  /* 0x0120003293007388 */ /* 0x000fe20000000800 */
[----:B------:R-:W-:Y:S02]  /*4fc0*/  FSETP.GE.FTZ.AND P1, PT, R194, RZ, PT ;  /* 0x000000ffc200720b */ /* 0x000fe40003f36000 */
[----:B------:R-:W-:Y:S01]  /*4fd0*/  F2FP.RELU.PACK_AB R53, R244, R241 ;  /* 0x000000f1f435723e */ /* 0x000fe200000008ff */
[----:B------:R-:W-:Y:S01]  /*4fe0*/  STS [R147+0x12400], R48 ;  /* 0x0124003093007388 */ /* 0x000fe20000000800 */
[----:B-1----:R-:W-:Y:S03]  /*4ff0*/  @!P4 FADD.FTZ R238, -R238, -RZ ;  /* 0x800000ffeeeec221 */ /* 0x002fe60000010100 */
[----:B------:R-:W-:Y:S01]  /*5000*/  STS [R152+0x12000], R49 ;  /* 0x0120003198007388 */ /* 0x000fe20000000800 */
[----:B------:R-:W-:Y:S03]  /*5010*/  FSETP.GE.FTZ.AND P4, PT, R181, RZ, PT ;  /* 0x000000ffb500720b */ /* 0x000fe60003f96000 */
[----:B------:R-:W-:Y:S04]  /*5020*/  STS [R152+0x12400], R47 ;  /* 0x0124002f98007388 */ /* 0x000fe80000000800 */
[----:B------:R-:W-:Y:S04]  /*5030*/  STS [R147+0x14000], R46 ;  /* 0x0140002e93007388 */ /* 0x000fe80000000800 */
[----:B------:R-:W-:Y:S01]  /*5040*/  STS [R147+0x14400], R44 ;  /* 0x0144002c93007388 */ /* 0x000fe20000000800 */
[----:B--2---:R-:W-:Y:S03]  /*5050*/  F2FP.RELU.PACK_AB R52, R238, R235 ;  /* 0x000000ebee34723e */ /* 0x004fe600000008ff */
        /* <DEDUP_REMOVED lines=14> */
[----:B------:R-:W4:Y:S08]  /*5140*/  LDSM.16.M88.4 R48, [R138+0x8800] ;  /* 0x008800008a30783b */ /* 0x000f300000000200 */
[----:B------:R-:W3:Y:S01]  /*5150*/  LDSM.16.M88.4 R100, [R138+0x8c00] ;  /* 0x008c00008a64783b */ /* 0x000ee20000000200 */
[-C--:B-1----:R-:W-:Y:S07]  /*5160*/  HMMA.16816.F32 R4, R64, R40.reuse, RZ ;  /* 0x000000284004723c */ /* 0x082fee00000018ff */
[----:B------:R-:W-:Y:S01]  /*5170*/  LDSM.16.M88.4 R104, [R0+0x4000] ;  /* 0x004000000068783b */ /* 0x000fe20000000200 */
[C---:B--2---:R-:W-:Y:S07]  /*5180*/  HMMA.16816.F32 R8, R60.reuse, R40, RZ ;  /* 0x000000283c08723c */ /* 0x044fee00000018ff */
[----:B------:R-:W1:Y:S01]  /*5190*/  LDSM.16.M88.4 R108, [R131+0x8000] ;  /* 0x00800000836c783b */ /* 0x000e620000000200 */
[-C--:B------:R-:W-:Y:S07]  /*51a0*/  HMMA.16816.F32 R12, R60, R42.reuse, RZ ;  /* 0x0000002a3c0c723c */ /* 0x080fee00000018ff */
[----:B------:R-:W2:Y:S01]  /*51b0*/  LDSM.16.M88.4 R112, [R0+0x5000] ;  /* 0x005000000070783b */ /* 0x000ea20000000200 */
[C---:B------:R-:W-:Y:S07]  /*51c0*/  HMMA.16816.F32 R16, R64.reuse, R42, RZ ;  /* 0x0000002a4010723c */ /* 0x040fee00000018ff */
[----:B------:R-:W1:Y:S01]  /*51d0*/  LDSM.16.M88.4 R116, [R131+0x8400] ;  /* 0x008400008374783b */ /* 0x000e620000000200 */
[-C--:B---3--:R-:W-:Y:S07]  /*51e0*/  HMMA.16816.F32 R20, R64, R44.reuse, RZ ;  /* 0x0000002c4014723c */ /* 0x088fee00000018ff */
[----:B------:R-:W3:Y:S01]  /*51f0*/  LDSM.16.M88.4 R120, [R131+0x8800] ;  /* 0x008800008378783b */ /* 0x000ee20000000200 */
[C---:B------:R-:W-:Y:S07]  /*5200*/  HMMA.16816.F32 R24, R60.reuse, R44, RZ ;  /* 0x0000002c3c18723c */ /* 0x040fee00000018ff */
[----:B------:R-:W1:Y:S01]  /*5210*/  LDSM.16.M88.4 R124, [R131+0x8c00] ;  /* 0x008c0000837c783b */ /* 0x000e620000000200 */
        /* <DEDUP_REMOVED lines=13> */
[C---:B------:R-:W-:Y:S08]  /*52f0*/  HMMA.16816.F32 R16, R104.reuse, R110, R16 ;  /* 0x0000006e6810723c */ /* 0x040ff00000001810 */
[-C--:B------:R-:W-:Y:S08]  /*5300*/  HMMA.16816.F32 R20, R104, R116.reuse, R20 ;  /* 0x000000746814723c */ /* 0x080ff00000001814 */
[C---:B------:R-:W-:Y:S08]  /*5310*/  HMMA.16816.F32 R24, R112.reuse, R116, R24 ;  /* 0x000000747018723c */ /* 0x040ff00000001818 */
[C---:B------:R-:W-:Y:S01]  /*5320*/  FADD.FTZ R245, -R180.reuse, R16 ;  /* 0x00000010b4f57221 */ /* 0x040fe20000010100 */
[-C--:B------:R-:W-:Y:S03]  /*5330*/  HMMA.16816.F32 R28, R112, R118.reuse, R28 ;  /* 0x00000076701c723c */ /* 0x080fe6000000181c */
[C---:B------:R-:W-:Y:S04]  /*5340*/  FADD.FTZ R247, -R180.reuse, R17 ;  /* 0x00000011b4f77221 */ /* 0x040fe80000010100 */
[----:B------:R-:W-:Y:S01]  /*5350*/  FADD.FTZ R249, -R180, R20 ;  /* 0x00000014b4f97221 */ /* 0x000fe20000010100 */
[-C--:B------:R-:W-:Y:S01]  /*5360*/  FSEL R247, R247, R180.reuse, P1 ;  /* 0x000000b4f7f77208 */ /* 0x080fe20000800000 */
[C---:B------:R-:W-:Y:S01]  /*5370*/  HMMA.16816.F32 R32, R104.reuse, R118, R32 ;  /* 0x000000766820723c */ /* 0x040fe20000001820 */
[----:B------:R-:W-:Y:S02]  /*5380*/  FSETP.GE.FTZ.AND P1, PT, R213, RZ, PT ;  /* 0x000000ffd500720b */ /* 0x000fe40003f36000 */
[----:B------:R-:W-:Y:S01]  /*5390*/  FSEL R246, R249, R180, P0 ;  /* 0x000000b4f9f67208 */ /* 0x000fe20000000000 */
[----:B------:R-:W-:Y:S01]  /*53a0*/  FMUL.FTZ R247, R194, R247 ;  /* 0x000000f7c2f77220 */ /* 0x000fe20000410000 */
[----:B------:R-:W-:Y:S03]  /*53b0*/  FSETP.GE.FTZ.AND P0, PT, R214, RZ, PT ;  /* 0x000000ffd600720b */ /* 0x000fe60003f16000 */
[----:B------:R-:W-:Y:S01]  /*53c0*/  FMUL.FTZ R246, R197, R246 ;  /* 0x000000f6c5f67220 */ /* 0x000fe20000410000 */
[-C--:B---3--:R-:W-:Y:S08]  /*53d0*/  HMMA.16816.F32 R36, R104, R120.reuse, R36 ;  /* 0x000000786824723c */ /* 0x088ff00000001824 */
[C---:B------:R-:W-:Y:S08]  /*53e0*/  HMMA.16816.F32 R40, R112.reuse, R120, R40 ;  /* 0x000000787028723c */ /* 0x040ff00000001828 */
[-C--:B------:R-:W-:Y:S08]  /*53f0*/  HMMA.16816.F32 R44, R112, R122.reuse, R44 ;  /* 0x0000007a702c723c */ /* 0x080ff0000000182c */
[----:B------:R-:W-:Y:S01]  /*5400*/  FADD.FTZ R197, -R180, R36 ;  /* 0x00000024b4c57221 */ /* 0x000fe20000010100 */
[C---:B------:R-:W-:Y:S04]  /*5410*/  HMMA.16816.F32 R48, R104.reuse, R122, R48 ;  /* 0x0000007a6830723c */ /* 0x040fe80000001830 */
[----:B------:R-:W-:Y:S02]  /*5420*/  FSEL R194, R197, R180, P1 ;  /* 0x000000b4c5c27208 */ /* 0x000fe40000800000 */
[----:B------:R-:W-:Y:S01]  /*5430*/  FSETP.GE.FTZ.AND P1, PT, R225, RZ, PT ;  /* 0x000000ffe100720b */ /* 0x000fe20003f36000 */
[C---:B------:R-:W-:Y:S01]  /*5440*/  FADD.FTZ R41, -R178.reuse, R41 ;  /* 0x00000029b2297221 */ /* 0x040fe20000010100 */
[-C--:B------:R-:W-:Y:S01]  /*5450*/  HMMA.16816.F32 R52, R104, R124.reuse, R52 ;  /* 0x0000007c6834723c */ /* 0x080fe20000001834 */
[----:B------:R-:W-:Y:S03]  /*5460*/  FMUL.FTZ R194, R213, R194 ;  /* 0x000000c2d5c27220 */ /* 0x000fe60000410000 */
[C---:B------:R-:W-:Y:S02]  /*5470*/  FADD.FTZ R213, -R178.reuse, R25 ;  /* 0x00000019b2d57221 */ /* 0x040fe40000010100 */
[C---:B------:R-:W-:Y:S02]  /*5480*/  FADD.FTZ R42, -R161.reuse, R42 ;  /* 0x0000002aa12a7221 */ /* 0x040fe40000010100 */
[----:B------:R-:W-:Y:S01]  /*5490*/  FADD.FTZ R45, -R178, R45 ;  /* 0x0000002db22d7221 */ /* 0x000fe20000010100 */
[C---:B------:R-:W-:Y:S03]  /*54a0*/  HMMA.16816.F32 R56, R112.reuse, R124, R56 ;  /* 0x0000007c7038723c */ /* 0x040fe60000001838 */
[----:B------:R-:W-:Y:S04]  /*54b0*/  FADD.FTZ R46, -R161, R46 ;  /* 0x0000002ea12e7221 */ /* 0x000fe80000010100 */
[C---:B------:R-:W-:Y:S01]  /*54c0*/  FADD.FTZ R125, -R180.reuse, R4 ;  /* 0x00000004b47d7221 */ /* 0x040fe20000010100 */
[-C--:B------:R-:W-:Y:S01]  /*54d0*/  HMMA.16816.F32 R60, R112, R126.reuse, R60 ;  /* 0x0000007e703c723c */ /* 0x080fe2000000183c */
[C---:B------:R-:W-:Y:S03]  /*54e0*/  FADD.FTZ R49, -R180.reuse, R49 ;  /* 0x00000031b4317221 */ /* 0x040fe60000010100 */
[----:B------:R-:W-:Y:S01]  /*54f0*/  FSEL R124, R125, R180, P4 ;  /* 0x000000b47d7c7208 */ /* 0x000fe20002000000 */
[----:B------:R-:W-:Y:S01]  /*5500*/  FADD.FTZ R125, -R180, R21 ;  /* 0x00000015b47d7221 */ /* 0x000fe20000010100 */
[----:B------:R-:W-:Y:S01]  /*5510*/  FSETP.GE.FTZ.AND P4, PT, R198, RZ, PT ;  /* 0x000000ffc600720b */ /* 0x000fe20003f96000 */
[C---:B------:R-:W-:Y:S01]  /*5520*/  FADD.FTZ R53, -R180.reuse, R53 ;  /* 0x00000035b4357221 */ /* 0x040fe20000010100 */
[----:B------:R-:W-:Y:S01]  /*5530*/  HMMA.16816.F32 R64, R104, R126, R64 ;  /* 0x0000007e6840723c */ /* 0x000fe20000001840 */
[----:B------:R-:W-:Y:S03]  /*5540*/  FMUL.FTZ R124, R181, R124 ;  /* 0x0000007cb57c7220 */ /* 0x000fe60000410000 */
[-C--:B------:R-:W-:Y:S01]  /*5550*/  FSEL R125, R125, R180.reuse, P4 ;  /* 0x000000b47d7d7208 */ /* 0x080fe20002000000 */
[C---:B------:R-:W-:Y:S01]  /*5560*/  FADD.FTZ R181, -R180.reuse, R32 ;  /* 0x00000020b4b57221 */ /* 0x040fe20000010100 */
[----:B------:R-:W-:Y:S01]  /*5570*/  FSETP.GE.FTZ.AND P4, PT, R231, RZ, PT ;  /* 0x000000ffe700720b */ /* 0x000fe20003f96000 */
[C---:B------:R-:W-:Y:S01]  /*5580*/  FADD.FTZ R127, -R180.reuse, R5 ;  /* 0x00000005b47f7221 */ /* 0x040fe20000010100 */
[-C--:B------:R-:W-:Y:S01]  /*5590*/  FSEL R126, R245, R180.reuse, P2 ;  /* 0x000000b4f57e7208 */ /* 0x080fe20001000000 */
[----:B------:R-:W-:Y:S01]  /*55a0*/  FADD.FTZ R245, -R180, R37 ;  /* 0x00000025b4f57221 */ /* 0x000fe20000010100 */
[----:B------:R-:W-:Y:S02]  /*55b0*/  FSETP.GE.FTZ.AND P2, PT, R210, RZ, PT ;  /* 0x000000ffd200720b */ /* 0x000fe40003f56000 */
[----:B------:R-:W-:Y:S01]  /*55c0*/  FSEL R127, R127, R180, P3 ;  /* 0x000000b47f7f7208 */ /* 0x000fe20001800000 */
[----:B------:R-:W-:Y:S01]  /*55d0*/  FMUL.FTZ R126, R193, R126 ;  /* 0x0000007ec17e7220 */ /* 0x000fe20000410000 */
        /* <DEDUP_REMOVED lines=10> */
[-C--:B------:R-:W-:Y:S01]  /*5680*/  FSEL R48, R181, R180.reuse, P1 ;  /* 0x000000b4b5307208 */ /* 0x080fe20000800000 */
[----:B------:R-:W-:Y:S01]  /*5690*/  FADD.FTZ R181, -R180, R52 ;  /* 0x00000034b4b57221 */ /* 0x000fe20000010100 */
[----:B------:R-:W-:Y:S01]  /*56a0*/  FSETP.GE.FTZ.AND P2, PT, R229, RZ, PT ;  /* 0x000000ffe500720b */ /* 0x000fe20003f56000 */
[----:B------:R-:W-:Y:S01]  /*56b0*/  FMUL.FTZ R193, R210, R193 ;  /* 0x000000c1d2c17220 */ /* 0x000fe20000410000 */
[----:B------:R-:W-:Y:S01]  /*56c0*/  FSETP.GE.FTZ.AND P1, PT, R230, RZ, PT ;  /* 0x000000ffe600720b */ /* 0x000fe20003f36000 */
[----:B------:R-:W-:Y:S01]  /*56d0*/  FADD.FTZ R210, -R179, R19 ;  /* 0x00000013b3d27221 */ /* 0x000fe20000010100 */
[-C--:B------:R-:W-:Y:S01]  /*56e0*/  FSEL R52, R181, R180.reuse, P2 ;  /* 0x000000b4b5347208 */ /* 0x080fe20001000000 */
[----:B------:R-:W-:Y:S01]  /*56f0*/  FADD.FTZ R181, -R180, R64 ;  /* 0x00000040b4b57221 */ /* 0x000fe20000010100 */
[----:B------:R-:W-:Y:S01]  /*5700*/  FSETP.GE.FTZ.AND P3, PT, R226, RZ, PT ;  /* 0x000000ffe200720b */ /* 0x000fe20003f76000 */
[----:B------:R-:W-:Y:S01]  /*5710*/  FADD.FTZ R64, -R179, R6 ;  /* 0x00000006b3407221 */ /* 0x000fe20000010100 */
[-C--:B------:R-:W-:Y:S01]  /*5720*/  FSEL R53, R53, R180.reuse, P1 ;  /* 0x000000b435357208 */ /* 0x080fe20000800000 */
[C---:B------:R-:W-:Y:S01]  /*5730*/  FADD.FTZ R50, -R179.reuse, R50 ;  /* 0x00000032b3327221 */ /* 0x040fe20000010100 */
[----:B------:R-:W-:Y:S01]  /*5740*/  FSETP.GE.FTZ.AND P1, PT, R236, RZ, PT ;  /* 0x000000ffec00720b */ /* 0x000fe20003f36000 */
[----:B------:R-:W-:Y:S01]  /*5750*/  FADD.FTZ R66, -R179, R66 ;  /* 0x00000042b3427221 */ /* 0x000fe20000010100 */
[-C--:B------:R-:W-:Y:S01]  /*5760*/  FSEL R49, R49, R180.reuse, P3 ;  /* 0x000000b431317208 */ /* 0x080fe20001800000 */
[----:B------:R-:W-:Y:S01]  /*5770*/  FADD.FTZ R54, -R179, R54 ;  /* 0x00000036b3367221 */ /* 0x000fe20000010100 */
        /* <DEDUP_REMOVED lines=32> */
[----:B------:R-:W-:Y:S01]  /*5980*/  FSEL R196, R196, R179, P1 ;  /* 0x000000b3c4c47208 */ /* 0x000fe20000800000 */
[----:B------:R-:W-:Y:S01]  /*5990*/  FMUL.FTZ R184, R199, R184 ;  /* 0x000000b8c7b87220 */ /* 0x000fe20000410000 */
[----:B------:R-:W-:Y:S01]  /*59a0*/  FSETP.GE.FTZ.AND P1, PT, R215, RZ, PT ;  /* 0x000000ffd700720b */ /* 0x000fe20003f36000 */
[----:B------:R-:W-:Y:S01]  /*59b0*/  FMUL.FTZ R197, R212, R197 ;  /* 0x000000c5d4c57220 */ /* 0x000fe20000410000 */
[----:B------:R-:W-:Y:S01]  /*59c0*/  FSETP.GE.FTZ.AND P0, PT, R216, RZ, PT ;  /* 0x000000ffd800720b */ /* 0x000fe20003f16000 */
[----:B------:R-:W-:Y:S01]  /*59d0*/  FMUL.FTZ R196, R211, R196 ;  /* 0x000000c4d3c47220 */ /* 0x000fe20000410000 */
[-C--:B------:R-:W-:Y:S01]  /*59e0*/  FSEL R198, R198, R179.reuse, P1 ;  /* 0x000000b3c6c67208 */ /* 0x080fe20000800000 */
[----:B------:R-:W-:Y:S01]  /*59f0*/  FADD.FTZ R58, -R161, R58 ;  /* 0x0000003aa13a7221 */ /* 0x000fe20000010100 */
[----:B------:R-:W-:Y:S01]  /*5a00*/  FSETP.GE.FTZ.AND P1, PT, R227, RZ, PT ;  /* 0x000000ffe300720b */ /* 0x000fe20003f36000 */
[----:B------:R-:W-:Y:S01]  /*5a10*/  FADD.FTZ R62, -R161, R62 ;  /* 0x0000003ea13e7221 */ /* 0x000fe20000010100 */
        /* <DEDUP_REMOVED lines=8> */
[----:B------:R-:W-:Y:S01]  /*5aa0*/  FSEL R51, R200, R179, P0 ;  /* 0x000000b3c8337208 */ /* 0x000fe20000000000 */
[----:B------:R-:W-:Y:S01]  /*5ab0*/  FADD.FTZ R200, -R179, R55 ;  /* 0x00000037b3c87221 */ /* 0x000fe20000010100 */
        /* <DEDUP_REMOVED lines=17> */
[----:B------:R-:W-:Y:S01]  /*5bd0*/  @P1 FADD.FTZ R179, -R179, R67 ;  /* 0x00000043b3b31221 */ /* 0x000fe20000010100 */
[----:B------:R-:W-:Y:S01]  /*5be0*/  FSETP.GE.FTZ.AND P1, PT, R201, RZ, PT ;  /* 0x000000ffc900720b */ /* 0x000fe20003f36000 */
[----:B------:R-:W-:Y:S01]  /*5bf0*/  FADD.FTZ R67, -R178, R12 ;  /* 0x0000000cb2437221 */ /* 0x000fe20000010100 */
        /* <DEDUP_REMOVED lines=9> */
[C---:B------:R-:W-:Y:S01]  /*5c90*/  FADD.FTZ R201, -R178.reuse, R44 ;  /* 0x0000002cb2c97221 */ /* 0x040fe20000010100 */
        /* <DEDUP_REMOVED lines=10> */
[-C--:B------:R-:W-:Y:S01]  /*5d40*/  FSEL R186, R201, R178.reuse, P0 ;  /* 0x000000b2c9ba7208 */ /* 0x080fe20000000000 */
        /* <DEDUP_REMOVED lines=71> */
[----:B------:R-:W-:Y:S01]  /*61c0*/  ISETP.LT.AND P4, PT, R156, UR52, PT ;  /* 0x000000349c007c0c */ /* 0x000fe2000bf81270 */
        /* <DEDUP_REMOVED lines=9> */
[----:B------:R-:W-:Y:S02]  /*6260*/  FSEL R42, R42, R161, P2 ;  /* 0x000000a12a2a7208 */ /* 0x000fe40001000000 */
[----:B------:R-:W-:Y:S01]  /*6270*/  FSETP.GE.FTZ.AND P3, PT, R235, RZ, PT ;  /* 0x000000ffeb00720b */ /* 0x000fe20003f76000 */
[----:B------:R-:W-:Y:S01]  /*6280*/  FMUL.FTZ R191, R220, R191 ;  /* 0x000000bfdcbf7220 */ /* 0x000fe20000410000 */
[----:B------:R-:W-:Y:S01]  /*6290*/  FSETP.GE.FTZ.AND P2, PT, R238, RZ, PT ;  /* 0x000000ffee00720b */ /* 0x000fe20003f56000 */
[----:B------:R-:W-:Y:S01]  /*62a0*/  FMUL.FTZ R42, R219, R42 ;  /* 0x0000002adb2a7220 */ /* 0x000fe20000410000 */
[----:B------:R-:W-:Y:S02]  /*62b0*/  FSETP.GE.FTZ.AND P1, PT, R241, RZ, PT ;  /* 0x000000fff100720b */ /* 0x000fe40003f36000 */
[-C--:B------:R-:W-:Y:S02]  /*62c0*/  FSEL R58, R58, R161.reuse, P3 ;  /* 0x000000a13a3a7208 */ /* 0x080fe40001800000 */
        /* <DEDUP_REMOVED lines=16> */
[----:B------:R-:W-:Y:S02]  /*63d0*/  LEA R6, P0, R7, R172, 0x7 ;  /* 0x000000ac07067211 */ /* 0x000fe400078038ff */
        /* <DEDUP_REMOVED lines=9> */
.L_x_510:
        /* <DEDUP_REMOVED lines=66> */
[----:B-1----:R-:W-:Y:S04]  /*6890*/  LDSM.16.MT88.4 R4, [R137+0x12000] ;  /* 0x012000008904783b */ /* 0x002fe80000004200 */
        /* <DEDUP_REMOVED lines=71> */
.L_x_511:
[----:B------:R-:W-:Y:S01]  /*6d10*/  LDSM.16.M88.4 R20, [R136] ;  /* 0x000000008814783b */ /* 0x000fe20000000200 */
[----:B------:R-:W-:Y:S03]  /*6d20*/  ULOP3.LUT UR4, UR52, 0x1, URZ, 0xc0, !UPT ;  /* 0x0000000134047892 */ /* 0x000fe6000f8ec03f */
[----:B------:R-:W2:Y:S01]  /*6d30*/  LDSM.16.MT88.4 R16, [R52+0x6000] ;  /* 0x006000003410783b */ /* 0x000ea20000004200 */
[----:B------:R-:W-:Y:S03]  /*6d40*/  UISETP.NE.U32.AND UP0, UPT, UR4, 0x1, UPT ;  /* 0x000000010400788c */ /* 0x000fe6000bf05070 */
        /* <DEDUP_REMOVED lines=43> */
[----:B------:R-:W-:Y:S01]  /*7000*/  @P4 IADD3 R41, R142, -0x80, RZ ;  /* 0xffffff808e294810 */ /* 0x000fe20007ffe0ff */
[-C--:B------:R-:W-:Y:S01]  /*7010*/  HMMA.16816.F32 R12, R32, R42.reuse, R12 ;  /* 0x0000002a200c723c */ /* 0x080fe2000000180c */
[----:B------:R-:W1:Y:S07]  /*7020*/  LDSM.16.M88.4 R32, [R129+0x6000] ;  /* 0x006000008120783b */ /* 0x000e6e0000000200 */
[----:B------:R-:W-:Y:S07]  /*7030*/  HMMA.16816.F32 R16, R36, R42, R16 ;  /* 0x0000002a2410723c */ /* 0x000fee0000001810 */
[----:B------:R-:W-:Y:S01]  /*7040*/  @P4 IMAD.WIDE R42, R41, 0x4, R174 ;  /* 0x00000004292a4825 */ /* 0x000fe200078e02ae */
[-C--:B--2---:R-:W-:Y:S04]  /*7050*/  HMMA.16816.F32 R4, R20, R48.reuse, R4 ;  /* 0x000000301404723c */ /* 0x084fe80000001804 */
[----:B------:R2:W5:Y:S01]  /*7060*/  @P4 LDG.E R166, [R42.64] ;  /* 0x000000242aa64981 */ /* 0x000562000c1e1900 */
[----:B------:R-:W-:Y:S02]  /*7070*/  IMAD.U32 R39, RZ, RZ, UR30 ;  /* 0x0000001eff277e24 */ /* 0x000fe4000f8e00ff */
[----:B------:R-:W-:Y:S01]  /*7080*/  IMAD.U32 R37, RZ, RZ, UR30 ;  /* 0x0000001eff257e24 */ /* 0x000fe2000f8e00ff */
[C---:B---3--:R-:W-:Y:S01]  /*7090*/  HMMA.16816.F32 R8, R44.reuse, R48, R8 ;  /* 0x000000302c08723c */ /* 0x048fe20000001808 */
[----:B------:R2:W5:Y:S04]  /*70a0*/  @P4 LDG.E R165, [R42.64+0x20] ;  /* 0x000020242aa54981 */ /* 0x000568000c1e1900 */
[----:B------:R2:W5:Y:S03]  /*70b0*/  @P4 LDG.E R164, [R42.64+0x100] ;  /* 0x000100242aa44981 */ /* 0x000566000c1e1900 */
[-C--:B------:R-:W-:Y:S01]  /*70c0*/  HMMA.16816.F32 R12, R44, R50.reuse, R12 ;  /* 0x000000322c0c723c */ /* 0x080fe2000000180c */
[----:B------:R2:W5:Y:S07]  /*70d0*/  @P4 LDG.E R163, [R42.64+0x120] ;  /* 0x000120242aa34981 */ /* 0x00056e000c1e1900 */
[----:B------:R-:W-:Y:S01]  /*70e0*/  HMMA.16816.F32 R16, R20, R50, R16 ;  /* 0x000000321410723c */ /* 0x000fe20000001810 */
[----:B------:R-:W-:Y:S07]  /*70f0*/  LDSM.16.MT88.4 R20, [R137+0xe000] ;  /* 0x00e000008914783b */ /* 0x000fee0000004200 */
[-C--:B----4-:R-:W-:Y:S08]  /*7100*/  HMMA.16816.F32 R4, R24, R28.reuse, R4 ;  /* 0x0000001c1804723c */ /* 0x090ff00000001804 */
[C---:B-1----:R-:W-:Y:S07]  /*7110*/  HMMA.16816.F32 R8, R32.reuse, R28, R8 ;  /* 0x0000001c2008723c */ /* 0x042fee0000001808 */
[-C--:B------:R-:W-:Y:S01]  /*7120*/  LEA R28, P1, R39, R176.reuse, 0x2 ;  /* 0x000000b0271c7211 */ /* 0x080fe200078210ff */
[-C--:B------:R-:W-:Y:S01]  /*7130*/  HMMA.16816.F32 R12, R32, R30.reuse, R12 ;  /* 0x0000001e200c723c */ /* 0x080fe2000000180c */
[----:B------:R-:W-:Y:S03]  /*7140*/  IMAD.U32 R29, RZ, RZ, UR29 ;  /* 0x0000001dff1d7e24 */ /* 0x000fe6000f8e00ff */
[----:B------:R-:W-:Y:S03]  /*7150*/  IMAD.U32 R39, RZ, RZ, UR28 ;  /* 0x0000001cff277e24 */ /* 0x000fe6000f8e00ff */
[-C--:B------:R-:W-:Y:S01]  /*7160*/  LEA R32, P0, R29, R176.reuse, 0x2 ;  /* 0x000000b01d207211 */ /* 0x080fe200078010ff */
[----:B------:R-:W-:Y:S01]  /*7170*/  HMMA.16816.F32 R16, R24, R30, R16 ;  /* 0x0000001e1810723c */ /* 0x000fe20000001810 */
[----:B------:R-:W-:Y:S03]  /*7180*/  RED.E.ADD.F32.FTZ.RN.STRONG.GPU [R176.64], R4 ;  /* 0x00000004b000798e */ /* 0x000fe6000c10e7a4 */
[-C--:B------:R-:W-:Y:S01]  /*7190*/  LEA.HI.X.SX32 R29, R37, R177.reuse, 0x2, P1 ;  /* 0x000000b1251d7211 */ /* 0x080fe200008f16ff */
[----:B------:R-:W-:Y:S02]  /*71a0*/  IMAD.U32 R33, RZ, RZ, UR29 ;  /* 0x0000001dff217e24 */ /* 0x000fe4000f8e00ff */
[----:B------:R-:W-:Y:S02]  /*71b0*/  IMAD.U32 R25, RZ, RZ, UR28 ;  /* 0x0000001cff197e24 */ /* 0x000fe4000f8e00ff */
[----:B------:R1:W-:Y:S03]  /*71c0*/  RED.E.ADD.F32.FTZ.RN.STRONG.GPU [R28.64], R5 ;  /* 0x000000051c00798e */ /* 0x0003e6000c10e7a4 */
[----:B------:R-:W-:Y:S01]  /*71d0*/  IMAD.U32 R37, RZ, RZ, UR27 ;  /* 0x0000001bff257e24 */ /* 0x000fe2000f8e00ff */
[-C--:B------:R-:W-:Y:S01]  /*71e0*/  LEA.HI.X.SX32 R33, R33, R177.reuse, 0x2, P0 ;  /* 0x000000b121217211 */ /* 0x080fe200000f16ff */
[----:B------:R-:W-:Y:S01]  /*71f0*/  IMAD.U32 R31, RZ, RZ, UR26 ;  /* 0x0000001aff1f7e24 */ /* 0x000fe2000f8e00ff */
[-C--:B------:R-:W-:Y:S01]  /*7200*/  LEA R30, P0, R25, R176.reuse, 0x2 ;  /* 0x000000b0191e7211 */ /* 0x080fe200078010ff */
[----:B------:R-:W-:Y:S01]  /*7210*/  IMAD.U32 R27, RZ, RZ, UR25 ;  /* 0x00000019ff1b7e24 */ /* 0x000fe2000f8e00ff */
[-C--:B------:R-:W-:Y:S01]  /*7220*/  LEA R26, P2, R37, R176.reuse, 0x2 ;  /* 0x000000b0251a7211 */ /* 0x080fe200078410ff */
[----:B------:R-:W-:Y:S01]  /*7230*/  IMAD.U32 R35, RZ, RZ, UR27 ;  /* 0x0000001bff237e24 */ /* 0x000fe2000f8e00ff */
[-C--:B------:R-:W-:Y:S01]  /*7240*/  LEA R24, P1, R31, R176.reuse, 0x2 ;  /* 0x000000b01f187211 */ /* 0x080fe200078210ff */
[----:B------:R3:W-:Y:S01]  /*7250*/  RED.E.ADD.F32.FTZ.RN.STRONG.GPU [R32.64], R6 ;  /* 0x000000062000798e */ /* 0x0007e2000c10e7a4 */
[-C--:B------:R-:W-:Y:S01]  /*7260*/  LEA.HI.X.SX32 R31, R39, R177.reuse, 0x2, P0 ;  /* 0x000000b1271f7211 */ /* 0x080fe200000f16ff */
[----:B------:R-:W-:Y:S02]  /*7270*/  IMAD.U32 R25, RZ, RZ, UR26 ;  /* 0x0000001aff197e24 */ /* 0x000fe4000f8e00ff */
[----:B------:R-:W-:Y:S02]  /*7280*/  IMAD.U32 R37, RZ, RZ, UR23 ;  /* 0x00000017ff257e24 */ /* 0x000fe4000f8e00ff */
[----:B------:R4:W-:Y:S01]  /*7290*/  RED.E.ADD.F32.FTZ.RN.STRONG.GPU [R30.64], R7 ;  /* 0x000000071e00798e */ /* 0x0009e2000c10e7a4 */
[-C--:B------:R-:W-:Y:S01]  /*72a0*/  LEA.HI.X.SX32 R25, R25, R177.reuse, 0x2, P1 ;  /* 0x000000b119197211 */ /* 0x080fe200008f16ff */
[----:B------:R-:W-:Y:S01]  /*72b0*/  IMAD.U32 R39, RZ, RZ, UR24 ;  /* 0x00000018ff277e24 */ /* 0x000fe2000f8e00ff */
[-C--:B-1----:R-:W-:Y:S01]  /*72c0*/  LEA R28, P0, R27, R176.reuse, 0x2 ;  /* 0x000000b01b1c7211 */ /* 0x082fe200078010ff */
[----:B------:R-:W-:Y:S01]  /*72d0*/  IMAD.U32 R5, RZ, RZ, UR25 ;  /* 0x00000019ff057e24 */ /* 0x000fe2000f8e00ff */
[-C--:B------:R-:W-:Y:S01]  /*72e0*/  LEA.HI.X.SX32 R27, R35, R177.reuse, 0x2, P2 ;  /* 0x000000b1231b7211 */ /* 0x080fe200010f16ff */
[----:B------:R-:W-:Y:S03]  /*72f0*/  IMAD.U32 R35, RZ, RZ, UR22 ;  /* 0x00000016ff237e24 */ /* 0x000fe6000f8e00ff */
[-C--:B------:R-:W-:Y:S01]  /*7300*/  LEA.HI.X.SX32 R29, R5, R177.reuse, 0x2, P0 ;  /* 0x000000b1051d7211 */ /* 0x080fe200000f16ff */
[----:B------:R1:W-:Y:S01]  /*7310*/  RED.E.ADD.F32.FTZ.RN.STRONG.GPU [R26.64], R8 ;  /* 0x000000081a00798e */ /* 0x0003e2000c10e7a4 */
[----:B------:R-:W-:Y:S01]  /*7320*/  IMAD.U32 R5, RZ, RZ, UR24 ;  /* 0x00000018ff057e24 */ /* 0x000fe2000f8e00ff */
[-C--:B------:R-:W-:Y:S02]  /*7330*/  LEA R38, P1, R35, R176.reuse, 0x2 ;  /* 0x000000b023267211 */ /* 0x080fe400078210ff */
[----:B------:R2:W-:Y:S01]  /*7340*/  RED.E.ADD.F32.FTZ.RN.STRONG.GPU [R24.64], R9 ;  /* 0x000000091800798e */ /* 0x0005e2000c10e7a4 */
[----:B---3--:R-:W-:Y:S01]  /*7350*/  IMAD.U32 R33, RZ, RZ, UR21 ;  /* 0x00000015ff217e24 */ /* 0x008fe2000f8e00ff */
[-C--:B------:R-:W-:Y:S01]  /*7360*/  LEA R36, P0, R5, R176.reuse, 0x2 ;  /* 0x000000b005247211 */ /* 0x080fe200078010ff */
[----:B------:R-:W-:Y:S01]  /*7370*/  IMAD.U32 R5, RZ, RZ, UR22 ;  /* 0x00000016ff057e24 */ /* 0x000fe2000f8e00ff */
[-C--:B------:R-:W-:Y:S01]  /*7380*/  LEA R32, P2, R37, R176.reuse, 0x2 ;  /* 0x000000b025207211 */ /* 0x080fe200078410ff */
[----:B------:R3:W-:Y:S01]  /*7390*/  RED.E.ADD.F32.FTZ.RN.STRONG.GPU [R28.64], R10 ;  /* 0x0000000a1c00798e */ /* 0x0007e2000c10e7a4 */
[----:B----4-:R-:W-:Y:S01]  /*73a0*/  IMAD.U32 R7, RZ, RZ, UR23 ;  /* 0x00000017ff077e24 */ /* 0x010fe2000f8e00ff */
[-C--:B------:R-:W-:Y:S01]  /*73b0*/  LEA.HI.X.SX32 R37, R39, R177.reuse, 0x2, P0 ;  /* 0x000000b127257211 */ /* 0x080fe200000f16ff */
[----:B------:R-:W-:Y:S01]  /*73c0*/  IMAD.U32 R31, RZ, RZ, UR20 ;  /* 0x00000014ff1f7e24 */ /* 0x000fe2000f8e00ff */
[-C--:B------:R-:W-:Y:S02]  /*73d0*/  LEA R34, P0, R33, R176.reuse, 0x2 ;  /* 0x000000b021227211 */ /* 0x080fe400078010ff */
[-C--:B------:R-:W-:Y:S01]  /*73e0*/  LEA.HI.X.SX32 R33, R7, R177.reuse, 0x2, P2 ;  /* 0x000000b107217211 */ /* 0x080fe200010f16ff */
[----:B------:R4:W-:Y:S01]  /*73f0*/  RED.E.ADD.F32.FTZ.RN.STRONG.GPU [R36.64], R11 ;  /* 0x0000000b2400798e */ /* 0x0009e2000c10e7a4 */
[-C--:B------:R-:W-:Y:S01]  /*7400*/  LEA.HI.X.SX32 R39, R5, R177.reuse, 0x2, P1 ;  /* 0x000000b105277211 */ /* 0x080fe200008f16ff */
[----:B------:R-:W-:Y:S02]  /*7410*/  IMAD.U32 R5, RZ, RZ, UR20 ;  /* 0x00000014ff057e24 */ /* 0x000fe4000f8e00ff */
[----:B------:R4:W-:Y:S01]  /*7420*/  RED.E.ADD.F32.FTZ.RN.STRONG.GPU [R32.64], R16 ;  /* 0x000000102000798e */ /* 0x0009e2000c10e7a4 */
[----:B------:R-:W-:Y:S03]  /*7430*/  IMAD.U32 R7, RZ, RZ, UR19 ;  /* 0x00000013ff077e24 */ /* 0x000fe6000f8e00ff */
[----:B------:R4:W-:Y:S01]  /*7440*/  RED.E.ADD.F32.FTZ.RN.STRONG.GPU [R38.64], R17 ;  /* 0x000000112600798e */ /* 0x0009e2000c10e7a4 */
[----:B-1----:R-:W-:Y:S02]  /*7450*/  IMAD.U32 R27, RZ, RZ, UR18 ;  /* 0x00000012ff1b7e24 */ /* 0x002fe4000f8e00ff */
[----:B--2---:R-:W-:Y:S02]  /*7460*/  IMAD.U32 R9, RZ, RZ, UR21 ;  /* 0x00000015ff097e24 */ /* 0x004fe4000f8e00ff */
[----:B------:R-:W-:Y:S03]  /*7470*/  IMAD.U32 R25, RZ, RZ, UR17 ;  /* 0x00000011ff197e24 */ /* 0x000fe6000f8e00ff */
[-C--:B------:R-:W-:Y:S01]  /*7480*/  LEA.HI.X.SX32 R35, R9, R177.reuse, 0x2, P0 ;  /* 0x000000b109237211 */ /* 0x080fe200000f16ff */
[----:B---3--:R-:W-:Y:S01]  /*7490*/  IMAD.U32 R29, RZ, RZ, UR19 ;  /* 0x00000013ff1d7e24 */ /* 0x008fe2000f8e00ff */
[-C--:B------:R-:W-:Y:S01]  /*74a0*/  LEA R30, P0, R5, R176.reuse, 0x2 ;  /* 0x000000b0051e7211 */ /* 0x080fe200078010ff */
[----:B------:R-:W-:Y:S02]  /*74b0*/  IMAD.U32 R9, RZ, RZ, UR16 ;  /* 0x00000010ff097e24 */ /* 0x000fe4000f8e00ff */
[----:B------:R1:W-:Y:S01]  /*74c0*/  RED.E.ADD.F32.FTZ.RN.STRONG.GPU [R34.64], R18 ;  /* 0x000000122200798e */ /* 0x0003e2000c10e7a4 */
[-C--:B------:R-:W-:Y:S01]  /*74d0*/  LEA.HI.X.SX32 R31, R31, R177.reuse, 0x2, P0 ;  /* 0x000000b11f1f7211 */ /* 0x080fe200000f16ff */
[----:B----4-:R-:W-:Y:S01]  /*74e0*/  IMAD.U32 R11, RZ, RZ, UR18 ;  /* 0x00000012ff0b7e24 */ /* 0x010fe2000f8e00ff */
[-C--:B------:R-:W-:Y:S01]  /*74f0*/  LEA R36, P3, R7, R176.reuse, 0x2 ;  /* 0x000000b007247211 */ /* 0x080fe200078610ff */
[----:B------:R-:W-:Y:S02]  /*7500*/  IMAD.U32 R5, RZ, RZ, UR16 ;  /* 0x00000010ff057e24 */ /* 0x000fe4000f8e00ff */
[----:B------:R-:W-:Y:S01]  /*7510*/  RED.E.ADD.F32.FTZ.RN.STRONG.GPU [R30.64], R19 ;  /* 0x000000131e00798e */ /* 0x000fe2000c10e7a4 */
[-C--:B------:R-:W-:Y:S01]  /*7520*/  LEA.HI.X.SX32 R37, R29, R177.reuse, 0x2, P3 ;  /* 0x000000b11d257211 */ /* 0x080fe200018f16ff */
[----:B------:R-:W-:Y:S01]  /*7530*/  IMAD.U32 R33, RZ, RZ, UR17 ;  /* 0x00000011ff217e24 */ /* 0x000fe2000f8e00ff */
[-C--:B------:R-:W-:Y:S01]  /*7540*/  LEA R32, P1, R25, R176.reuse, 0x2 ;  /* 0x000000b019207211 */ /* 0x080fe200078210ff */
[----:B------:R-:W-:Y:S01]  /*7550*/  LDSM.16.MT88.4 R16, [R137+0xa800] ;  /* 0x00a800008910783b */ /* 0x000fe20000004200 */
[-C--:B------:R-:W-:Y:S02]  /*7560*/  LEA R38, P0, R9, R176.reuse, 0x2 ;  /* 0x000000b009267211 */ /* 0x080fe400078010ff */
[-C--:B------:R-:W-:Y:S01]  /*7570*/  LEA.HI.X.SX32 R33, R33, R177.reuse, 0x2, P1 ;  /* 0x000000b121217211 */ /* 0x080fe200008f16ff */
[----:B------:R-:W-:Y:S01]  /*7580*/  RED.E.ADD.F32.FTZ.RN.STRONG.GPU [R36.64], R12 ;  /* 0x0000000c2400798e */ /* 0x000fe2000c10e7a4 */
[-C--:B------:R-:W-:Y:S02]  /*7590*/  LEA.HI.X.SX32 R39, R5, R177.reuse, 0x2, P0 ;  /* 0x000000b105277211 */ /* 0x080fe400000f16ff */
[----:B------:R-:W-:Y:S01]  /*75a0*/  PLOP3.LUT P0, PT, PT, PT, UP0, 0x80, 0x0 ;  /* 0x000000000000781c */ /* 0x000fe20003f0f008 */
[----:B------:R-:W-:Y:S04]  /*75b0*/  LDSM.16.MT88.4 R4, [R137+0xa000] ;  /* 0x00a000008904783b */ /* 0x000fe80000004200 */
[----:B------:R-:W-:Y:S01]  /*75c0*/  LDSM.16.MT88.4 R28, [R137+0xe800] ;  /* 0x00e80000891c783b */ /* 0x000fe20000004200 */
[----:B-1----:R-:W-:Y:S03]  /*75d0*/  LEA R34, P2, R27, R176, 0x2 ;  /* 0x000000b01b227211 */ /* 0x002fe600078410ff */
[----:B------:R-:W-:Y:S01]  /*75e0*/  LDSM.16.MT88.4 R24, [R133+0x400] ;  /* 0x000400008518783b */ /* 0x000fe20000004200 */
[----:B------:R-:W-:Y:S03]  /*75f0*/  LEA.HI.X.SX32 R35, R11, R177, 0x2, P2 ;  /* 0x000000b10b237211 */ /* 0x000fe600010f16ff */
[----:B------:R-:W1:Y:S01]  /*7600*/  LDSM.16.MT88.4 R8, [R133] ;  /* 0x000000008508783b */ /* 0x000e620000004200 */
[----:B------:R-:W-:Y:S01]  /*7610*/  ISETP.LT.AND P2, PT, R156, UR52, PT ;  /* 0x000000349c007c0c */ /* 0x000fe2000bf41270 */
[----:B------:R-:W-:Y:S02]  /*7620*/  UIADD3 UR52, UR52, -0x1, URZ ;  /* 0xffffffff34347890 */ /* 0x000fe4000fffe03f */
[----:B------:R-:W-:Y:S04]  /*7630*/  RED.E.ADD.F32.FTZ.RN.STRONG.GPU [R34.64], R13 ;  /* 0x0000000d2200798e */ /* 0x000fe8000c10e7a4 */
[----:B------:R-:W-:Y:S04]  /*7640*/  RED.E.ADD.F32.FTZ.RN.STRONG.GPU [R32.64], R14 ;  /* 0x0000000e2000798e */ /* 0x000fe8000c10e7a4 */
[----:B------:R-:W-:Y:S04]  /*7650*/  RED.E.ADD.F32.FTZ.RN.STRONG.GPU [R38.64], R15 ;  /* 0x0000000f2600798e */ /* 0x000fe8000c10e7a4 */
        /* <DEDUP_REMOVED lines=8> */
[----:B------:R-:W2:Y:S03]  /*76e0*/  LDSM.16.MT88.4 R8, [R133+0xc00] ;  /* 0x000c00008508783b */ /* 0x000ea60000004200 */
[-C--:B------:R-:W-:Y:S08]  /*76f0*/  HMMA.16816.F32 R84, R16, R24.reuse, R84 ;  /* 0x000000181054723c */ /* 0x080ff00000001854 */
        /* <DEDUP_REMOVED lines=12> */
[----:B------:R-:W1:Y:S03]  /*77c0*/  LDSM.16.MT88.4 R20, [R133+0x1400] ;  /* 0x001400008514783b */ /* 0x000e660000004200 */
        /* <DEDUP_REMOVED lines=13> */
[----:B------:R-:W4:Y:S03]  /*78a0*/  LDSM.16.MT88.4 R24, [R133+0x1c00] ;  /* 0x001c00008518783b */ /* 0x000f260000004200 */
[-C--:B------:R-:W-:Y:S08]  /*78b0*/  HMMA.16816.F32 R84, R12, R20.reuse, R84 ;  /* 0x000000140c54723c */ /* 0x080ff00000001854 */
[C---:B--2---:R-:W-:Y:S08]  /*78c0*/  HMMA.16816.F32 R88, R28.reuse, R20, R88 ;  /* 0x000000141c58723c */ /* 0x044ff00000001858 */
[-C--:B------:R-:W-:Y:S01]  /*78d0*/  HMMA.16816.F32 R92, R28, R22.reuse, R92 ;  /* 0x000000161c5c723c */ /* 0x080fe2000000185c */
[----:B------:R-:W2:Y:S07]  /*78e0*/  LDSM.16.MT88.4 R28, [R137+0x11800] ;  /* 0x01180000891c783b */ /* 0x000eae0000004200 */
[----:B------:R-:W-:Y:S08]  /*78f0*/  HMMA.16816.F32 R96, R12, R22, R96 ;  /* 0x000000160c60723c */ /* 0x000ff00000001860 */
[-C--:B---3--:R-:W-:Y:S08]  /*7900*/  HMMA.16816.F32 R84, R4, R8.reuse, R84 ;  /* 0x000000080454723c */ /* 0x088ff00000001854 */
[C---:B-1----:R-:W-:Y:S08]  /*7910*/  HMMA.16816.F32 R88, R32.reuse, R8, R88 ;  /* 0x000000082058723c */ /* 0x042ff00000001858 */
[-C--:B------:R-:W-:Y:S08]  /*7920*/  HMMA.16816.F32 R92, R32, R10.reuse, R92 ;  /* 0x0000000a205c723c */ /* 0x080ff0000000185c */
[----:B------:R-:W-:Y:S07]  /*7930*/  HMMA.16816.F32 R96, R4, R10, R96 ;  /* 0x0000000a0460723c */ /* 0x000fee0000001860 */
[----:B------:R-:W-:Y:S01]  /*7940*/  @P4 IADD3 R5, P1, R174, -0x200, RZ ;  /* 0xfffffe00ae054810 */ /* 0x000fe20007f3e0ff */
[-C--:B----4-:R-:W-:Y:S05]  /*7950*/  HMMA.16816.F32 R84, R16, R24.reuse, R84 ;  /* 0x000000181054723c */ /* 0x090fea0000001854 */
[----:B------:R-:W-:Y:S01]  /*7960*/  @P4 IMAD.MOV.U32 R174, RZ, RZ, R5 ;  /* 0x000000ffffae4224 */ /* 0x000fe200078e0005 */
[C---:B------:R-:W-:Y:S02]  /*7970*/  IADD3 R6, R133.reuse, -0x2000, RZ ;  /* 0xffffe00085067810 */ /* 0x040fe40007ffe0ff */
[C---:B--2---:R-:W-:Y:S04]  /*7980*/  HMMA.16816.F32 R88, R28.reuse, R24, R88 ;  /* 0x000000181c58723c */ /* 0x044fe80000001858 */
[----:B------:R-:W-:Y:S02]  /*7990*/  @P0 IADD3 R6, R133, 0x2000, RZ ;  /* 0x0000200085060810 */ /* 0x000fe40007ffe0ff */
[----:B------:R-:W-:Y:S02]  /*79a0*/  @P4 IADD3.X R4, R175, -0x1, RZ, P1, !PT ;  /* 0xffffffffaf044810 */ /* 0x000fe40000ffe4ff */
[-C--:B------:R-:W-:Y:S04]  /*79b0*/  HMMA.16816.F32 R92, R28, R26.reuse, R92 ;  /* 0x0000001a1c5c723c */ /* 0x080fe8000000185c */
[----:B------:R-:W-:Y:S01]  /*79c0*/  @P4 IADD3 R160, P0, R160, -0x200, RZ ;  /* 0xfffffe00a0a04810 */ /* 0x000fe20007f1e0ff */
[----:B------:R-:W-:Y:S02]  /*79d0*/  IMAD.MOV.U32 R133, RZ, RZ, R6 ;  /* 0x000000ffff857224 */ /* 0x000fe400078e0006 */
[----:B------:R-:W-:Y:S01]  /*79e0*/  @P4 IMAD.MOV.U32 R175, RZ, RZ, R4 ;  /* 0x000000ffffaf4224 */ /* 0x000fe200078e0004 */
[----:B------:R-:W-:Y:S04]  /*79f0*/  HMMA.16816.F32 R96, R16, R26, R96 ;  /* 0x0000001a1060723c */ /* 0x000fe80000001860 */
[----:B------:R-:W-:Y:S04]  /*7a00*/  @P4 IADD3.X R159, R159, -0x1, RZ, P0, !PT ;  /* 0xffffffff9f9f4810 */ /* 0x000fe800007fe4ff */
[----:B------:R-:W-:-:S05]  /*7a10*/  @P2 BRA `(.L_x_512) ;  /* 0xffffa6a000002947 */ /* 0x000fca000383ffff */
.L_x_509:
[----:B------:R-:W-:Y:S02]  /*7a20*/  @!UPT UIADD3 URZ, URZ, URZ, URZ ;  /* 0x0000003f3f3ff290 */ /* 0x000fe4000fffe03f */
[----:B------:R-:W2:Y:S01]  /*7a30*/  S2R R0, SR_TID.X ;  /* 0x0000000000007919 */ /* 0x000ea20000002100 */
        /* <DEDUP_REMOVED lines=23> */
[----:B--2---:R-:W-:Y:S01]  /*7bb0*/  SHF.R.S32.HI R5, RZ, 0x1f, R0 ;  /* 0x0000001fff057819 */ /* 0x004fe20000011400 */
        /* <DEDUP_REMOVED lines=82> */
[----:B------:R-:W2:Y:S04]  /*80e0*/  LDS.128 R16, [R22+0x6000] ;  /* 0x0060000016107984 */ /* 0x000ea80000000c00 */
        /* <DEDUP_REMOVED lines=23> */
[C---:B----4-:R-:W-:Y:S01]  /*8260*/  LEA R22, P1, R0.reuse, R24, 0x7 ;  /* 0x0000001800167211 */ /* 0x050fe200078238ff */
[----:B--2---:R2:W-:Y:S01]  /*8270*/  STG.E.128 [R24.64], R16 ;  /* 0x0000001018007986 */ /* 0x0045e2000c101d24 */
[----:B------:R-:W-:Y:S02]  /*8280*/  MOV R2, c[0x0][0x3ac] ;  /* 0x0000eb0000027a02 */ /* 0x000fe40000000f00 */
[C---:B------:R-:W-:Y:S02]  /*8290*/  LEA R20, P0, R21.reuse, R26, 0x7 ;  /* 0x0000001a15147211 */ /* 0x040fe400078038ff */
[----:B------:R-:W-:Y:S02]  /*82a0*/  LEA.HI.X R23, R0, R25, R23, 0x7, P1 ;  /* 0x0000001900177211 */ /* 0x000fe400008f3c17 */
[----:B------:R-:W-:-:S03]  /*82b0*/  LEA.HI.X R21, R21, R27, R2, 0x7, P0 ;  /* 0x0000001b15157211 */ /* 0x000fc600000f3c02 */
[----:B---3--:R2:W-:Y:S04]  /*82c0*/  STG.E.128 [R22.64], R12 ;  /* 0x0000000c16007986 */ /* 0x0085e8000c101d24 */
[----:B-1----:R2:W-:Y:S04]  /*82d0*/  STG.E.128 [R26.64], R8 ;  /* 0x000000081a007986 */ /* 0x0025e8000c101d24 */
[----:B------:R2:W-:Y:S02]  /*82e0*/  STG.E.128 [R20.64], R4 ;  /* 0x0000000414007986 */ /* 0x0005e4000c101d24 */
.L_x_506:
        /* <DEDUP_REMOVED lines=11> */
.L_x_513:
[----:B------:R-:W-:Y:S05]  /*83a0*/  EXIT ;  /* 0x000000000000794d */ /* 0x000fea0003800000 */
.L_x_515:
        /* <DEDUP_REMOVED lines=13> */
.L_x_702:


//--------------------- .text._ZN5flash44flash_bwd_dq_dk_dv_loop_seqk_parallel_kernelI23Flash_bwd_kernel_traitsILi32ELi128ELi128ELi8ELi4ELi4ELi4ELb0ELb0EN7cutlass6half_tE19Flash_kernel_traitsILi32ELi128ELi128ELi8ES3_EELb0ELb1ELb0ELb0ELb1ELb1ELb1EEEvNS_16Flash_bwd_paramsE --------------------------
	.section	.text._ZN5flash44flash_bwd_dq_dk_dv_loop_seqk_parallel_kernelI23Flash_bwd_kernel_traitsILi32ELi128ELi128ELi8ELi4ELi4ELi4ELb0ELb0EN7cutlass6half_tE19Flash_kernel_traitsILi32ELi128ELi128ELi8ES3_EELb0ELb1ELb0ELb0ELb1ELb1ELb1EEEvNS_16Flash_bwd_paramsE,"ax",@progbits
	.sectioninfo	@"SHI_REGISTERS=255"
	.align	128
        .global         _ZN5flash44flash_bwd_dq_dk_dv_loop_seqk_parallel_kernelI23Flash_bwd_kernel_traitsILi32ELi128ELi128ELi8ELi4ELi4ELi4ELb0ELb0EN7cutlass6half_tE19Flash_kernel_traitsILi32ELi128ELi128ELi8ES3_EELb0ELb1ELb0ELb0ELb1ELb1ELb1EEEvNS_16Flash_bwd_paramsE
        .type           _ZN5flash44flash_bwd_dq_dk_dv_loop_seqk_parallel_kernelI23Flash_bwd_kernel_traitsILi32ELi128ELi128ELi8ELi4ELi4ELi4ELb0ELb0EN7cutlass6half_tE19Flash_kernel_traitsILi32ELi128ELi128ELi8ES3_EELb0ELb1ELb0ELb0ELb1ELb1ELb1EEEvNS_16Flash_bwd_paramsE,@function
        .size           _ZN5flash44flash_bwd_dq_dk_dv_loop_seqk_parallel_kernelI23Flash_bwd_kernel_traitsILi32ELi128ELi128ELi8ELi4ELi4ELi4ELb0ELb0EN7cutlass6half_tE19Flash_kernel_traitsILi32ELi128ELi128ELi8ES3_EELb0ELb1ELb0ELb0ELb1ELb1ELb1EEEvNS_16Flash_bwd_paramsE,(.L_x_703 - _ZN5flash44flash_bwd_dq_dk_dv_loop_seqk_parallel_kernelI23Flash_bwd_kernel_traitsILi32ELi128ELi128ELi8ELi4ELi4ELi4ELb0ELb0EN7cutlass6half_tE19Flash_kernel_traitsILi32ELi128ELi128ELi8ES3_EELb0ELb1ELb0ELb0ELb1ELb1ELb1EEEvNS_16Flash_bwd_paramsE)
        .other          _ZN5flash44flash_bwd_dq_dk_dv_loop_seqk_parallel_kernelI23Flash_bwd_kernel_traitsILi32ELi128ELi128ELi8ELi4ELi4ELi4ELb0ELb0EN7cutlass6half_tE19Flash_kernel_traitsILi32ELi128ELi128ELi8ES3_EELb0ELb1ELb0ELb0ELb1ELb1ELb1EEEvNS_16Flash_bwd_paramsE,@"STO_CUDA_ENTRY STV_DEFAULT"
_ZN5flash44flash_bwd_dq_dk_dv_loop_seqk_parallel_kernelI23Flash_bwd_kernel_traitsILi32ELi128ELi128ELi8ELi4ELi4ELi4ELb0ELb0EN7cutlass6half_tE19Flash_kernel_traitsILi32ELi128ELi128ELi8ES3_EELb0ELb1ELb0ELb0ELb1ELb1ELb1EEEvNS_16Flash_bwd_paramsE:
.text._ZN5flash44flash_bwd_dq_dk_dv_loop_seqk_parallel_kernelI23Flash_bwd_kernel_traitsILi32ELi128ELi128ELi8ELi4ELi4ELi4ELb0ELb0EN7cutlass6half_tE19Flash_kernel_traitsILi32ELi128ELi128ELi8ES3_EELb0ELb1ELb0ELb0ELb1ELb1ELb1EEEvNS_16Flash_bwd_paramsE:
        /* <DEDUP_REMOVED lines=13> */
[----:B------:R-:W-:Y:S01]  /*00d0*/  ULDC UR7, c[0x0][0x214] ;  /* 0x0000850000077ab9 */ /* 0x000fe20000000800 */
[----:B------:R-:W-:Y:S01]  /*00e0*/  IMAD.MOV.U32 R148, RZ, RZ, -0x10 ;  /* 0xfffffff0ff947424 */ /* 0x000fe200078e00ff */
[----:B------:R-:W-:Y:S01]  /*00f0*/  UIADD3 UR7, UR7, 0x7f, URZ ;  /* 0x0000007f07077890 */ /* 0x000fe2000fffe03f */
[----:B------:R-:W-:Y:S01]  /*0100*/  IMAD.MOV.U32 R125, RZ, RZ, 0x20 ;  /* 0x00000020ff7d7424 */ /* 0x000fe200078e00ff */
[----:B------:R-:W-:Y:S01]  /*0110*/  ULDC.U8 UR23, c[0x0][0x328] ;  /* 0x0000ca0000177ab9 */ /* 0x000fe20000000000 */
[----:B------:R-:W-:Y:S01]  /*0120*/  IMAD.MOV.U32 R120, RZ, RZ, 0x40 ;  /* 0x00000040ff787424 */ /* 0x000fe200078e00ff */
[----:B------:R-:W-:Y:S01]  /*0130*/  UISETP.NE.AND UP4, UPT, UR23, URZ, UPT ;  /* 0x0000003f1700728c */ /* 0x000fe2000bf85270 */
[----:B------:R-:W2:Y:S01]  /*0140*/  S2UR UR16, SR_CTAID.Z ;  /* 0x00000000001079c3 */ /* 0x000ea20000002700 */
[----:B------:R-:W-:-:S02]  /*0150*/  USHF.R.S32.HI UR23, URZ, 0x1f, UR7 ;  /* 0x0000001f3f177899 */ /* 0x000fc40008011407 */
[----:B------:R-:W-:Y:S02]  /*0160*/  UMOV UR6, 0x80 ;  /* 0x0000008000067882 */ /* 0x000fe40000000000 */
[----:B------:R-:W-:Y:S02]  /*0170*/  ULEA.HI UR23, UR23, UR7, URZ, 0x7 ;  /* 0x0000000717177291 */ /* 0x000fe4000f8f383f */
[----:B------:R-:W-:Y:S02]  /*0180*/  ULDC UR18, c[0x0][0x224] ;  /* 0x0000890000127ab9 */ /* 0x000fe40000000800 */
[----:B------:R-:W-:Y:S02]  /*0190*/  ULDC UR10, c[0x0][0x1c0] ;  /* 0x00007000000a7ab9 */ /* 0x000fe40000000800 */
[----:B------:R-:W-:Y:S02]  /*01a0*/  UIADD3 UR18, UR6, UR18, URZ ;  /* 0x0000001206127290 */ /* 0x000fe4000fffe03f */
[----:B------:R-:W-:Y:S01]  /*01b0*/  ULOP3.LUT UR30, UR23, 0xffffff80, URZ, 0xc0, !UPT ;  /* 0xffffff80171e7892 */ /* 0x000fe2000f8ec03f */
[----:B-1----:R-:W-:Y:S01]  /*01c0*/  SHF.R.S32.HI R13, RZ, 0x1f, R20 ;  /* 0x0000001fff0d7819 */ /* 0x002fe20000011414 */
[----:B------:R-:W-:-:S02]  /*01d0*/  ULDC UR12, c[0x0][0x210] ;  /* 0x00008400000c7ab9 */ /* 0x000fc40000000800 */
[----:B------:R-:W-:Y:S01]  /*01e0*/  ULDC UR4, c[0x0][0x234] ;  /* 0x00008d0000047ab9 */ /* 0x000fe20000000800 */
[CC--:B------:R-:W-:Y:S01]  /*01f0*/  LEA.HI R4, R13.reuse, R20.reuse, RZ, 0x2 ;  /* 0x000000140d047211 */ /* 0x0c0fe200078f10ff */
[----:B------:R-:W-:Y:S01]  /*0200*/  ULDC UR21, c[0x0][0x22c] ;  /* 0x00008b0000157ab9 */ /* 0x000fe20000000800 */
[CC--:B------:R-:W-:Y:S01]  /*0210*/  LEA.HI R21, R13.reuse, R20.reuse, RZ, 0x3 ;  /* 0x000000140d157211 */ /* 0x0c0fe200078f18ff */
[----:B------:R-:W-:Y:S01]  /*0220*/  ULDC UR19, c[0x0][0x214] ;  /* 0x0000850000137ab9 */ /* 0x000fe20000000800 */
[--C-:B------:R-:W-:Y:S01]  /*0230*/  SHF.R.S32.HI R3, RZ, 0x2, R4.reuse ;  /* 0x00000002ff037819 */ /* 0x100fe20000011404 */
[----:B--2---:R-:W-:Y:S01]  /*0240*/  UIMAD UR10, UR9, UR10, UR16 ;  /* 0x0000000a090a72a4 */ /* 0x004fe2000f8e0210 */
[----:B------:R-:W-:Y:S01]  /*0250*/  SHF.R.S32.HI R0, RZ, 0x1f, R4 ;  /* 0x0000001fff007819 */ /* 0x000fe20000011404 */
[----:B------:R-:W-:Y:S01]  /*0260*/  ULDC UR5, c[0x0][0x1c0] ;  /* 0x0000700000057ab9 */ /* 0x000fe20000000800 */
[-C--:B------:R-:W-:Y:S01]  /*0270*/  LEA.HI R2, R4, R3.reuse, RZ, 0x1 ;  /* 0x0000000304027211 */ /* 0x080fe200078f08ff */
[----:B------:R-:W-:Y:S01]  /*0280*/  UIMAD UR4, UR6, UR12, UR4 ;  /* 0x0000000c060472a4 */ /* 0x000fe2000f8e0204 */
[----:B------:R-:W-:Y:S01]  /*0290*/  LEA.HI R0, R0, R3, RZ, 0x3 ;  /* 0x0000000300007211 */ /* 0x000fe200078f18ff */
[----:B------:R-:W-:Y:S01]  /*02a0*/  UIMAD UR21, UR16, UR21, URZ ;  /* 0x00000015101572a4 */ /* 0x000fe2000f8e023f */
[----:B------:R-:W-:Y:S01]  /*02b0*/  SHF.R.S32.HI R6, RZ, 0x3, R21 ;  /* 0x00000003ff067819 */ /* 0x000fe20000011415 */
[----:B------:R-:W-:Y:S01]  /*02c0*/  @UP4 UIMAD UR6, UR9, UR19, URZ ;  /* 0x00000013090642a4 */ /* 0x000fe2000f8e023f */
[----:B------:R-:W-:Y:S01]  /*02d0*/  LOP3.LUT R5, R4, 0xfffffffc, RZ, 0xc0, !PT ;  /* 0xfffffffc04057812 */ /* 0x000fe200078ec0ff */
[----:B------:R-:W-:Y:S01]  /*02e0*/  @!UP4 UIMAD UR5, UR9, UR5, UR16 ;  /* 0x000000050905c2a4 */ /* 0x000fe2000f8e0210 */
        /* <DEDUP_REMOVED lines=11> */
[----:B------:R-:W-:Y:S01]  /*03a0*/  UIMAD UR18, UR18, UR9, URZ ;  /* 0x00000009121272a4 */ /* 0x000fe2000f8e023f */
[----:B------:R-:W-:Y:S01]  /*03b0*/  SHF.R.S32.HI R3, RZ, 0x1f, R4 ;  /* 0x0000001fff037819 */ /* 0x000fe20000011404 */
[----:B------:R-:W-:Y:S01]  /*03c0*/  UIADD3 UR30, UR30, -0x80, URZ ;  /* 0xffffff801e1e7890 */ /* 0x000fe2000fffe03f */
[----:B------:R-:W-:Y:S01]  /*03d0*/  LOP3.LUT R6, R0, 0x18, R6, 0xf8, !PT ;  /* 0x0000001800067812 */ /* 0x000fe200078ef806 */
[----:B------:R-:W-:Y:S01]  /*03e0*/  ULDC UR17, c[0x0][0x224] ;  /* 0x0000890000117ab9 */ /* 0x000fe20000000800 */
[----:B------:R-:W-:Y:S01]  /*03f0*/  SHF.R.U32.HI R5, RZ, 0x3, R0 ;  /* 0x00000003ff057819 */ /* 0x000fe20000011600 */
[----:B------:R-:W-:Y:S01]  /*0400*/  ULDC UR22, c[0x0][0x1c8] ;  /* 0x0000720000167ab9 */ /* 0x000fe20000000800 */
[----:B------:R-:W-:Y:S01]  /*0410*/  LOP3.LUT R4, R4, 0xffffffe0, RZ, 0xc0, !PT ;  /* 0xffffffe004047812 */ /* 0x000fe200078ec0ff */
[----:B------:R-:W-:Y:S01]  /*0420*/  ULDC UR13, c[0x0][0x1c0] ;  /* 0x00007000000d7ab9 */ /* 0x000fe20000000800 */
[----:B------:R-:W-:Y:S01]  /*0430*/  LEA.HI R0, R3, R2, RZ, 0x2 ;  /* 0x0000000203007211 */ /* 0x000fe200078f10ff */
[----:B------:R-:W-:Y:S01]  /*0440*/  ULDC UR20, c[0x0][0x234] ;  /* 0x00008d0000147ab9 */ /* 0x000fe20000000800 */
[----:B------:R-:W-:Y:S01]  /*0450*/  LOP3.LUT R5, R6, R5, RZ, 0x3c, !PT ;  /* 0x0000000506057212 */ /* 0x000fe200078e3cff */
[----:B------:R-:W-:Y:S01]  /*0460*/  IMAD.IADD R3, R20, 0x1, -R4 ;  /* 0x0000000114037824 */ /* 0x000fe200078e0a04 */
[----:B------:R-:W-:Y:S01]  /*0470*/  LOP3.LUT R0, R0, 0xfffffffc, RZ, 0xc0, !PT ;  /* 0xfffffffc00007812 */ /* 0x000fe200078ec0ff */
[----:B------:R-:W-:Y:S01]  /*0480*/  UIMAD UR17, UR10, UR17, URZ ;  /* 0x000000110a1172a4 */ /* 0x000fe2000f8e023f */
[----:B------:R-:W-:Y:S01]  /*0490*/  SHF.R.S32.HI R10, RZ, 0x4, R11 ;  /* 0x00000004ff0a7819 */ /* 0x000fe2000001140b */
[----:B------:R-:W-:Y:S01]  /*04a0*/  ULDC.64 UR26, c[0x0][0x118] ;  /* 0x00004600001a7ab9 */ /* 0x000fe20000000a00 */
[----:B------:R-:W-:Y:S01]  /*04b0*/  LOP3.LUT R9, R21, 0xfffffff8, RZ, 0xc0, !PT ;  /* 0xfffffff815097812 */ /* 0x000fe200078ec0ff */
[C---:B------:R-:W-:Y:S01]  /*04c0*/  IMAD.IADD R130, R2.reuse, 0x1, -R0 ;  /* 0x0000000102827824 */ /* 0x040fe200078e0a00 */
[----:B------:R-:W-:Y:S01]  /*04d0*/  SHF.R.S32.HI R6, RZ, 0x1f, R3 ;  /* 0x0000001fff067819 */ /* 0x000fe20000011403 */
[----:B------:R-:W-:Y:S01]  /*04e0*/  IMAD R0, R2, 0x8, R8 ;  /* 0x0000000802007824 */ /* 0x000fe200078e0208 */
[C---:B------:R-:W-:Y:S01]  /*04f0*/  LEA.HI R4, R11.reuse, R10, RZ, 0x1 ;  /* 0x0000000a0b047211 */ /* 0x040fe200078f08ff */
[----:B------:R-:W-:Y:S01]  /*0500*/  ULDC.U8 UR11, c[0x0][0x3d0] ;  /* 0x0000f400000b7ab9 */ /* 0x000fe20000000000 */
        /* <DEDUP_REMOVED lines=12> */
[----:B------:R-:W-:Y:S01]  /*05d0*/  ULDC UR8, c[0x0][0x214] ;  /* 0x0000850000087ab9 */ /* 0x000fe20000000800 */
[----:B------:R-:W-:Y:S01]  /*05e0*/  SHF.R.S32.HI R10, RZ, 0x7, R3 ;  /* 0x00000007ff0a7819 */ /* 0x000fe20000011403 */
[----:B------:R-:W-:Y:S01]  /*05f0*/  USHF.R.S32.HI UR15, URZ, 0x1f, UR9 ;  /* 0x0000001f3f0f7899 */ /* 0x000fe20008011409 */
[----:B------:R-:W-:Y:S01]  /*0600*/  SHF.R.S32.HI R11, RZ, 0x1f, R0 ;  /* 0x0000001fff0b7819 */ /* 0x000fe20000011400 */
[----:B------:R-:W-:Y:S01]  /*0610*/  USHF.R.S32.HI UR14, URZ, 0x1f, UR16 ;  /* 0x0000001f3f0e7899 */ /* 0x000fe20008011410 */
[----:B------:R-:W-:Y:S01]  /*0620*/  LOP3.LUT P5, RZ, R7, 0x2, RZ, 0xc0, !PT ;  /* 0x0000000207ff7812 */ /* 0x000fe200078ac0ff */
[C---:B------:R-:W-:Y:S01]  /*0630*/  IMAD R3, R10.reuse, 0x8, R14 ;  /* 0x000000080a037824 */ /* 0x040fe200078e020e */
[----:B------:R-:W-:Y:S01]  /*0640*/  LEA.HI R11, R11, R0, RZ, 0x3 ;  /* 0x000000000b0b7211 */ /* 0x000fe200078f18ff */
[----:B------:R-:W-:Y:S01]  /*0650*/  IMAD R19, R10, 0x2000, R9 ;  /* 0x000020000a137824 */ /* 0x000fe200078e0209 */
[----:B------:R-:W-:Y:S01]  /*0660*/  LOP3.LUT P4, RZ, R7, 0x4, RZ, 0xc0, !PT ;  /* 0x0000000407ff7812 */ /* 0x000fe2000788c0ff */
[----:B------:R-:W-:Y:S01]  /*0670*/  ULOP3.LUT UR22, UR16, UR22, URZ, 0x3c, !UPT ;  /* 0x0000001610167292 */ /* 0x000fe2000f8e3c3f */
[----:B------:R-:W-:Y:S01]  /*0680*/  SEL R149, R125, 0xffffffe0, !P5 ;  /* 0xffffffe07d957807 */ /* 0x000fe20006800000 */
[----:B------:R-:W-:-:S02]  /*0690*/  USHF.R.S32.HI UR13, URZ, 0x1f, UR13 ;  /* 0x0000001f3f0d7899 */ /* 0x000fc4000801140d */
[----:B------:R-:W-:Y:S02]  /*06a0*/  UIMAD.WIDE UR28, UR9, 0x80, URZ ;  /* 0x00000080091c78a5 */ /* 0x000fe4000f8e023f */
[----:B------:R-:W-:Y:S02]  /*06b0*/  USHF.R.S32.HI UR12, URZ, 0x1f, UR21 ;  /* 0x0000001f3f0c7899 */ /* 0x000fe40008011415 */
[----:B------:R-:W-:Y:S02]  /*06c0*/  @UP4 UIMAD UR20, UR16, UR20, UR6 ;  /* 0x00000014101442a4 */ /* 0x000fe4000f8e0206 */
[----:B------:R-:W-:Y:S02]  /*06d0*/  @!UP4 UIMAD UR19, UR5, UR19, URZ ;  /* 0x000000130513c2a4 */ /* 0x000fe4000f8e023f */
[----:B------:R-:W-:Y:S01]  /*06e0*/  UIMAD UR18, UR4, UR16, UR18 ;  /* 0x00000010041272a4 */ /* 0x000fe2000f8e0212 */
[----:B-1----:R-:W-:Y:S01]  /*06f0*/  LOP3.LUT R2, R8, 0x3fffffe, RZ, 0xc0, !PT ;  /* 0x03fffffe08027812 */ /* 0x002fe200078ec0ff */
[----:B------:R-:W-:-:S02]  /*0700*/  USHF.R.S32.HI UR23, URZ, 0x7, UR23 ;  /* 0x000000073f177899 */ /* 0x000fc40008011417 */
[----:B------:R-:W-:Y:S02]  /*0710*/  USHF.R.S32.HI UR31, URZ, 0x1f, UR30 ;  /* 0x0000001f3f1f7899 */ /* 0x000fe4000801141e */
[----:B------:R-:W-:Y:S01]  /*0720*/  IMAD.IADD R4, R6, 0x1, -R2 ;  /* 0x0000000106047824 */ /* 0x000fe200078e0a02 */
[----:B------:R-:W-:Y:S01]  /*0730*/  LEA.HI R2, R0, R0, RZ, 0x1 ;  /* 0x0000000000027211 */ /* 0x000fe200078f08ff */
[----:B------:R-:W-:Y:S02]  /*0740*/  UMOV UR10, 0xffffe000 ;  /* 0xffffe000000a7882 */ /* 0x000fe40000000000 */
        /* <DEDUP_REMOVED lines=108> */
.L_x_524:
        /* <DEDUP_REMOVED lines=23> */
[----:B------:R-:W-:Y:S02]  /*0f80*/  @!UP1 USEL UR5, URZ, UR5, !UP0 ;  /* 0x000000053f059287 */ /* 0x000fe4000c000000 */
[----:B------:R-:W-:Y:S01]  /*0f90*/  USHF.L.U32 UR32, UR24, 0x7, URZ ;  /* 0x0000000718207899 */ /* 0x000fe2000800063f */
[----:B--2---:R-:W1:Y:S08]  /*0fa0*/  @P1 R2UR UR25, R6 ;  /* 0x00000000061913c2 */ /* 0x004e7000000e0000 */
[----:B---3--:R-:W1:Y:S02]  /*0fb0*/  @P0 R2UR UR33, R0 ;  /* 0x00000000002103c2 */ /* 0x008e6400000e0000 */
[----:B-1----:R-:W-:-:S02]  /*0fc0*/  @UP1 UIADD3 UR33, UR33, -UR25, URZ ;  /* 0x8000001921211290 */ /* 0x002fc4000fffe03f */
[----:B------:R-:W-:-:S04]  /*0fd0*/  @!UP1 UIADD3 UR33, UR5, UR4, -UR25 ;  /* 0x0000000405219290 */ /* 0x000fc8000fffe819 */
[----:B------:R-:W-:-:S06]  /*0fe0*/  UISETP.GE.AND UP0, UPT, UR32, UR33, UPT ;  /* 0x000000212000728c */ /* 0x000fcc000bf06270 */
[----:B------:R-:W-:-:S13]  /*0ff0*/  PLOP3.LUT P0, PT, PT, PT, UP0, 0x80, 0x0 ;  /* 0x000000000000781c */ /* 0x000fda0003f0f008 */
[----:B-----5:R-:W-:Y:S05]  /*1000*/  @P0 BRA `(.L_x_516) ;  /* 0x000072a000000947 */ /* 0x020fea0003800000 */
[----:B------:R-:W-:Y:S01]  /*1010*/  IABS R6, c[0x0][0x1c8] ;  /* 0x0000720000067a13 */ /* 0x000fe20000000000 */
[----:B------:R-:W1:Y:S01]  /*1020*/  S2R R3, SR_CTAID.Z ;  /* 0x0000000000037919 */ /* 0x000e620000002700 */
[----:B------:R-:W-:Y:S01]  /*1030*/  ISETP.LE.AND P1, PT, RZ, UR22, PT ;  /* 0x00000016ff007c0c */ /* 0x000fe2000bf23270 */
[----:B------:R-:W-:Y:S01]  /*1040*/  ULDC.64 UR4, c[0x0][0x240] ;  /* 0x0000900000047ab9 */ /* 0x000fe20000000a00 */
[----:B------:R-:W2:Y:S01]  /*1050*/  I2F.RP R4, R6 ;  /* 0x0000000600047306 */ /* 0x000ea20000209400 */
[----:B------:R-:W3:Y:S01]  /*1060*/  S2R R7, SR_CTAID.X ;  /* 0x0000000000077919 */ /* 0x000ee20000002500 */
[----:B------:R-:W-:Y:S01]  /*1070*/  UISETP.NE.U32.AND UP0, UPT, URZ, UR4, UPT ;  /* 0x000000043f00728c */ /* 0x000fe2000bf05070 */
[----:B------:R-:W-:Y:S01]  /*1080*/  ISETP.NE.AND P3, PT, RZ, UR11, PT ;  /* 0x0000000bff007c0c */ /* 0x000fe2000bf65270 */
[----:B------:R-:W-:Y:S02]  /*1090*/  @UP4 UMOV UR37, UR20 ;  /* 0x0000001400254c82 */ /* 0x000fe40008000000 */
[----:B------:R-:W-:-:S02]  /*10a0*/  UISETP.NE.AND.EX UP0, UPT, URZ, UR5, UPT, UP0 ;  /* 0x000000053f00728c */ /* 0x000fc4000bf05300 */
[----:B------:R-:W-:Y:S02]  /*10b0*/  USHF.R.S32.HI UR40, URZ, 0x1f, UR25 ;  /* 0x0000001f3f287899 */ /* 0x000fe40008011419 */
[----:B------:R-:W-:Y:S02]  /*10c0*/  USHF.R.S32.HI UR39, URZ, 0x1f, UR32 ;  /* 0x0000001f3f277899 */ /* 0x000fe40008011420 */
[----:B------:R-:W-:Y:S02]  /*10d0*/  USEL UR43, UR28, URZ, UP0 ;  /* 0x0000003f1c2b7287 */ /* 0x000fe40008000000 */
[----:B------:R-:W-:Y:S01]  /*10e0*/  USEL UR38, UR29, URZ, UP0 ;  /* 0x0000003f1d267287 */ /* 0x000fe20008000000 */
[----:B--2---:R-:W2:Y:S01]  /*10f0*/  MUFU.RCP R4, R4 ;  /* 0x0000000400047308 */ /* 0x004ea20000001000 */
[----:B------:R-:W-:Y:S01]  /*1100*/  @!UP4 UMOV UR37, UR19 ;  /* 0x000000130025cc82 */ /* 0x000fe20008000000 */
[----:B-1----:R-:W-:Y:S02]  /*1110*/  IABS R3, R3 ;  /* 0x0000000300037213 */ /* 0x002fe40000000000 */
[----:B--2---:R-:W-:-:S04]  /*1120*/  IADD3 R4, R4, 0xffffffe, RZ ;  /* 0x0ffffffe04047810 */ /* 0x004fc80007ffe0ff */
[----:B------:R-:W1:Y:S02]  /*1130*/  F2I.FTZ.U32.TRUNC.NTZ R5, R4 ;  /* 0x0000000400057305 */ /* 0x000e64000021f000 */
[----:B-1----:R-:W-:Y:S02]  /*1140*/  IMAD.MOV R0, RZ, RZ, -R5 ;  /* 0x000000ffff007224 */ /* 0x002fe400078e0a05 */
[----:B------:R-:W-:Y:S02]  /*1150*/  IMAD.MOV.U32 R4, RZ, RZ, RZ ;  /* 0x000000ffff047224 */ /* 0x000fe400078e00ff */
[----:B------:R-:W-:-:S04]  /*1160*/  IMAD R0, R0, R6, RZ ;  /* 0x0000000600007224 */ /* 0x000fc800078e02ff */
[----:B------:R-:W-:-:S04]  /*1170*/  IMAD.HI.U32 R0, R5, R0, R4 ;  /* 0x0000000005007227 */ /* 0x000fc800078e0004 */
[----:B------:R-:W-:-:S04]  /*1180*/  IMAD.MOV.U32 R4, RZ, RZ, R3 ;  /* 0x000000ffff047224 */ /* 0x000fc800078e0003 */
[----:B------:R-:W-:-:S04]  /*1190*/  IMAD.HI.U32 R0, R0, R4, RZ ;  /* 0x0000000400007227 */ /* 0x000fc800078e00ff */
[----:B------:R-:W-:-:S04]  /*11a0*/  IMAD.MOV R3, RZ, RZ, -R0 ;  /* 0x000000ffff037224 */ /* 0x000fc800078e0a00 */
[----:B------:R-:W-:Y:S02]  /*11b0*/  IMAD R3, R6, R3, R4 ;  /* 0x0000000306037224 */ /* 0x000fe400078e0204 */
[----:B---3--:R-:W-:-:S03]  /*11c0*/  IMAD.WIDE.U32 R4, R7, c[0x0][0x3d8], RZ ;  /* 0x0000f60007047a25 */ /* 0x008fc600078e00ff */
[----:B------:R-:W-:Y:S02]  /*11d0*/  ISETP.GT.U32.AND P2, PT, R6, R3, PT ;  /* 0x000000030600720c */ /* 0x000fe40003f44070 */
[----:B------:R-:W-:-:S11]  /*11e0*/  SEL R13, R4, RZ, P3 ;  /* 0x000000ff040d7207 */ /* 0x000fd60001800000 */
[----:B------:R-:W-:Y:S01]  /*11f0*/  @!P2 IMAD.IADD R3, R3, 0x1, -R6 ;  /* 0x000000010303a824 */ /* 0x000fe200078e0a06 */
[----:B------:R-:W-:Y:S02]  /*1200*/  @!P2 IADD3 R0, R0, 0x1, RZ ;  /* 0x000000010000a810 */ /* 0x000fe40007ffe0ff */
[----:B------:R-:W-:Y:S02]  /*1210*/  ISETP.NE.AND P2, PT, RZ, c[0x0][0x1c8], PT ;  /* 0x00007200ff007a0c */ /* 0x000fe40003f45270 */
[----:B------:R-:W-:Y:S01]  /*1220*/  ISETP.GE.U32.AND P0, PT, R3, R6, PT ;  /* 0x000000060300720c */ /* 0x000fe20003f06070 */
[----:B------:R-:W-:-:S05]  /*1230*/  IMAD R3, R7, c[0x0][0x3dc], R5 ;  /* 0x0000f70007037a24 */ /* 0x000fca00078e0205 */
[----:B------:R-:W-:-:S07]  /*1240*/  SEL R11, R3, RZ, P3 ;  /* 0x000000ff030b7207 */ /* 0x000fce0001800000 */
[----:B------:R-:W-:Y:S02]  /*1250*/  @P0 IADD3 R0, R0, 0x1, RZ ;  /* 0x0000000100000810 */ /* 0x000fe40007ffe0ff */
[----:B------:R-:W-:-:S03]  /*1260*/  PLOP3.LUT P0, PT, PT, PT, UP4, 0x80, 0x0 ;  /* 0x000000000000781c */ /* 0x000fc60003f0f048 */
[----:B------:R-:W-:Y:S01]  /*1270*/  @!P1 IMAD.MOV R0, RZ, RZ, -R0 ;  /* 0x000000ffff009224 */ /* 0x000fe200078e0a00 */
[----:B------:R-:W-:-:S04]  /*1280*/  @!P2 LOP3.LUT R0, RZ, c[0x0][0x1c8], RZ, 0x33, !PT ;  /* 0x00007200ff00aa12 */ /* 0x000fc800078e33ff */
[----:B------:R-:W-:-:S05]  /*1290*/  SHF.R.S32.HI R19, RZ, 0x1f, R0 ;  /* 0x0000001fff137819 */ /* 0x000fca0000011400 */
[----:B------:R-:W-:Y:S05]  /*12a0*/  @!P0 BRA `(.L_x_517) ;  /* 0x0000002000008947 */ /* 0x000fea0003800000 */
[----:B------:R-:W-:Y:S01]  /*12b0*/  UMOV UR36, UR18 ;  /* 0x0000001200247c82 */ /* 0x000fe20008000000 */
[----:B------:R-:W-:Y:S05]  /*12c0*/  BRA `(.L_x_518) ;  /* 0x0000001000007947 */ /* 0x000fea0003800000 */
.L_x_517:
[----:B------:R-:W-:Y:S02]  /*12d0*/  UMOV UR36, UR17 ;  /* 0x0000001100247c82 */ /* 0x000fe40008000000 */
.L_x_518:
[----:B------:R-:W2:Y:S04]  /*12e0*/  LDL R23, [R1+0x4] ;  /* 0x0000040001177983 */ /* 0x000ea80000100800 */
[----:B------:R-:W3:Y:S01]  /*12f0*/  LDL R22, [R1+0x28] ;  /* 0x0000280001167983 */ /* 0x000ee20000100800 */
[----:B------:R-:W-:Y:S01]  /*1300*/  ULDC UR41, c[0x0][0x22c] ;  /* 0x00008b0000297ab9 */ /* 0x000fe20000000800 */
[----:B------:R-:W-:Y:S01]  /*1310*/  IMAD.U32 R12, RZ, RZ, UR21 ;  /* 0x00000015ff0c7e24 */ /* 0x000fe2000f8e00ff */
[----:B------:R-:W-:Y:S01]  /*1320*/  ULDC UR35, c[0x0][0x1c0] ;  /* 0x0000700000237ab9 */ /* 0x000fe20000000800 */
[----:B------:R-:W1:Y:S01]  /*1330*/  S2R R7, SR_TID.X ;  /* 0x0000000000077919 */ /* 0x000e620000002100 */
[----:B------:R-:W-:Y:S01]  /*1340*/  UIMAD UR34, UR41, UR35, URZ ;  /* 0x00000023292272a4 */ /* 0x000fe2000f8e023f */
[----:B------:R-:W-:Y:S01]  /*1350*/  IMAD.U32 R6, RZ, RZ, UR12 ;  /* 0x0000000cff067e24 */ /* 0x000fe2000f8e00ff */
[----:B------:R-:W-:Y:S01]  /*1360*/  UIADD3 UR25, UP0, UR32, UR25, URZ ;  /* 0x0000001920197290 */ /* 0x000fe2000ff1e03f */
[----:B------:R-:W4:Y:S01]  /*1370*/  S2R R20, SR_CTAID.Y ;  /* 0x0000000000147919 */ /* 0x000f220000002600 */
[----:B------:R-:W-:Y:S01]  /*1380*/  USHF.L.U32 UR5, UR34, 0x7, URZ ;  /* 0x0000000722057899 */ /* 0x000fe2000800063f */
[----:B------:R-:W-:Y:S01]  /*1390*/  CS2R R94, SRZ ;  /* 0x00000000005e7805 */ /* 0x000fe2000001ff00 */
[----:B------:R-:W-:Y:S01]  /*13a0*/  ULDC UR48, c[0x0][0x224] ;  /* 0x0000890000307ab9 */ /* 0x000fe20000000800 */
[----:B------:R-:W5:Y:S01]  /*13b0*/  S2R R21, SR_CTAID.Z ;  /* 0x0000000000157919 */ /* 0x000f620000002700 */
[----:B------:R-:W-:Y:S01]  /*13c0*/  USHF.R.S32.HI UR4, URZ, 0x1f, UR5 ;  /* 0x0000001f3f047899 */ /* 0x000fe20008011405 */
[----:B------:R-:W-:Y:S01]  /*13d0*/  CS2R R92, SRZ ;  /* 0x00000000005c7805 */ /* 0x000fe2000001ff00 */
[----:B------:R-:W-:Y:S01]  /*13e0*/  UIMAD.WIDE.U32 UR46, UR41, UR35, URZ ;  /* 0x00000023292e72a5 */ /* 0x000fe2000f8e003f */
[----:B------:R-:W-:Y:S01]  /*13f0*/  CS2R R98, SRZ ;  /* 0x0000000000627805 */ /* 0x000fe2000001ff00 */
[----:B------:R-:W-:Y:S01]  /*1400*/  ULDC.64 UR6, c[0x0][0x178] ;  /* 0x00005e0000067ab9 */ /* 0x000fe20000000a00 */
[----:B------:R-:W-:Y:S01]  /*1410*/  CS2R R96, SRZ ;  /* 0x0000000000607805 */ /* 0x000fe2000001ff00 */
[----:B------:R-:W-:Y:S01]  /*1420*/  UIMAD.WIDE UR48, UR9, UR48, UR30 ;  /* 0x00000030093072a5 */ /* 0x000fe2000f8e021e */
[----:B------:R-:W-:Y:S01]  /*1430*/  CS2R R90, SRZ ;  /* 0x00000000005a7805 */ /* 0x000fe2000001ff00 */
[----:B------:R-:W-:Y:S01]  /*1440*/  UIMAD UR6, UR15, UR6, URZ ;  /* 0x000000060f0672a4 */ /* 0x000fe2000f8e023f */
[----:B------:R-:W-:Y:S01]  /*1450*/  CS2R R88, SRZ ;  /* 0x0000000000587805 */ /* 0x000fe2000001ff00 */
[----:B------:R-:W-:Y:S01]  /*1460*/  UIADD3 UR43, UP1, UR48, UR43, URZ ;  /* 0x0000002b302b7290 */ /* 0x000fe2000ff3e03f */
[----:B------:R-:W-:Y:S01]  /*1470*/  CS2R R86, SRZ ;  /* 0x0000000000567805 */ /* 0x000fe2000001ff00 */
[----:B------:R-:W-:Y:S01]  /*1480*/  UIMAD UR42, UR9, UR7, UR6 ;  /* 0x00000007092a72a4 */ /* 0x000fe2000f8e0206 */
[----:B------:R-:W-:Y:S01]  /*1490*/  CS2R R84, SRZ ;  /* 0x0000000000547805 */ /* 0x000fe2000001ff00 */
[----:B------:R-:W-:Y:S01]  /*14a0*/  USHF.R.S32.HI UR41, URZ, 0x1f, UR41 ;  /* 0x0000001f3f297899 */ /* 0x000fe20008011429 */
[----:B-1----:R-:W-:Y:S01]  /*14b0*/  SHF.R.S32.HI R5, RZ, 0x1f, R7 ;  /* 0x0000001fff057819 */ /* 0x002fe20000011407 */
[----:B------:R-:W-:Y:S01]  /*14c0*/  ULDC.64 UR6, c[0x0][0x180] ;  /* 0x0000600000067ab9 */ /* 0x000fe20000000a00 */
[----:B------:R-:W-:Y:S01]  /*14d0*/  CS2R R78, SRZ ;  /* 0x00000000004e7805 */ /* 0x000fe2000001ff00 */
[----:B------:R-:W-:Y:S01]  /*14e0*/  UIMAD UR6, UR15, UR6, URZ ;  /* 0x000000060f0672a4 */ /* 0x000fe2000f8e023f */
[CC--:B------:R-:W-:Y:S01]  /*14f0*/  LEA.HI R3, R5.reuse, R7.reuse, RZ, 0x5 ;  /* 0x0000000705037211 */ /* 0x0c0fe200078f28ff */
[----:B------:R-:W-:Y:S01]  /*1500*/  UIMAD UR41, UR41, UR35, URZ ;  /* 0x00000023292972a4 */ /* 0x000fe2000f8e023f */
[----:B------:R-:W-:Y:S01]  /*1510*/  LEA.HI R5, R5, R7, RZ, 0x2 ;  /* 0x0000000705057211 */ /* 0x000fe200078f10ff */
[----:B------:R-:W-:Y:S01]  /*1520*/  UIMAD UR7, UR9, UR7, UR6 ;  /* 0x00000007090772a4 */ /* 0x000fe2000f8e0206 */
[----:B------:R-:W-:Y:S01]  /*1530*/  LOP3.LUT R4, R3, 0xffffffe0, RZ, 0xc0, !PT ;  /* 0xffffffe003047812 */ /* 0x000fe200078ec0ff */
[----:B------:R-:W-:Y:S01]  /*1540*/  UIADD3.X UR35, UR40, UR39, URZ, UP0, !UPT ;  /* 0x0000002728237290 */ /* 0x000fe200087fe43f */
[----:B------:R-:W-:Y:S01]  /*1550*/  SHF.R.S32.HI R3, RZ, 0x5, R3 ;  /* 0x00000005ff037819 */ /* 0x000fe20000011403 */
[----:B------:R-:W-:Y:S01]  /*1560*/  UIADD3.X UR38, UR49, UR38, URZ, UP1, !UPT ;  /* 0x0000002631267290 */ /* 0x000fe20008ffe43f */
[----:B------:R-:W-:Y:S01]  /*1570*/  CS2R R76, SRZ ;  /* 0x00000000004c7805 */ /* 0x000fe2000001ff00 */
[----:B------:R-:W-:Y:S01]  /*1580*/  IMAD.IADD R4, R7, 0x1, -R4 ;  /* 0x0000000107047824 */ /* 0x000fe200078e0a04 */
[----:B------:R-:W-:Y:S01]  /*1590*/  UIADD3 UR50, UR30, UR36, URZ ;  /* 0x000000241e327290 */ /* 0x000fe2000fffe03f */
[----:B------:R-:W-:Y:S01]  /*15a0*/  CS2R R82, SRZ ;  /* 0x0000000000527805 */ /* 0x000fe2000001ff00 */
[----:B------:R-:W-:Y:S01]  /*15b0*/  UMOV UR51, 0x4 ;  /* 0x0000000400337882 */ /* 0x000fe20000000000 */
[----:B------:R-:W-:Y:S01]  /*15c0*/  IMAD R4, R3, UR34, R4 ;  /* 0x0000002203047c24 */ /* 0x000fe2000f8e0204 */
[----:B------:R-:W-:Y:S01]  /*15d0*/  SHF.R.S32.HI R3, RZ, 0x2, R5 ;  /* 0x00000002ff037819 */ /* 0x000fe20000011405 */
[----:B------:R-:W-:Y:S01]  /*15e0*/  CS2R R80, SRZ ;  /* 0x0000000000507805 */ /* 0x000fe2000001ff00 */
[----:B------:R-:W-:Y:S01]  /*15f0*/  LOP3.LUT R5, R5, 0xfffffffc, RZ, 0xc0, !PT ;  /* 0xfffffffc05057812 */ /* 0x000fe200078ec0ff */
[----:B------:R-:W-:Y:S01]  /*1600*/  CS2R R74, SRZ ;  /* 0x00000000004a7805 */ /* 0x000fe2000001ff00 */
[----:B------:R-:W-:Y:S01]  /*1610*/  SHF.R.S32.HI R10, RZ, 0x1f, R3 ;  /* 0x0000001fff0a7819 */ /* 0x000fe20000011403 */
[----:B------:R-:W-:Y:S01]  /*1620*/  IMAD.WIDE.U32 R16, R3, c[0x0][0x198], RZ ;  /* 0x0000660003107a25 */ /* 0x000fe200078e00ff */
[----:B------:R-:W-:Y:S01]  /*1630*/  @P3 BAR.SYNC.DEFER_BLOCKING 0x0 ;  /* 0x0000000000003b1d */ /* 0x000fe20000010000 */
[----:B------:R-:W-:Y:S01]  /*1640*/  IADD3 R12, P1, P0, R4, UR5, R12 ;  /* 0x00000005040c7c10 */ /* 0x000fe2000f83e00c */
[----:B------:R-:W-:Y:S01]  /*1650*/  CS2R R72, SRZ ;  /* 0x0000000000487805 */ /* 0x000fe2000001ff00 */
[----:B------:R-:W-:Y:S01]  /*1660*/  SHF.R.S32.HI R4, RZ, 0x1f, R4 ;  /* 0x0000001fff047819 */ /* 0x000fe20000011404 */
[----:B------:R-:W-:Y:S01]  /*1670*/  IMAD R8, R10, c[0x0][0x198], RZ ;  /* 0x000066000a087a24 */ /* 0x000fe200078e02ff */
[----:B------:R-:W-:Y:S01]  /*1680*/  CS2R R70, SRZ ;  /* 0x0000000000467805 */ /* 0x000fe2000001ff00 */
[----:B------:R-:W-:Y:S01]  /*1690*/  IMAD.IADD R5, R7, 0x1, -R5 ;  /* 0x0000000107057824 */ /* 0x000fe200078e0a05 */
[----:B------:R-:W-:Y:S01]  /*16a0*/  IADD3.X R4, R4, UR4, R6, P1, P0 ;  /* 0x0000000404047c10 */ /* 0x000fe20008fe0406 */
[----:B------:R-:W-:Y:S01]  /*16b0*/  IMAD R6, R10, c[0x0][0x1a0], RZ ;  /* 0x000068000a067a24 */ /* 0x000fe200078e02ff */
[----:B------:R-:W-:Y:S01]  /*16c0*/  IADD3 R12, P0, R12, R13, RZ ;  /* 0x0000000d0c0c7210 */ /* 0x000fe20007f1e0ff */
[C---:B------:R-:W-:Y:S01]  /*16d0*/  IMAD R8, R3.reuse, c[0x0][0x19c], R8 ;  /* 0x0000670003087a24 */ /* 0x040fe200078e0208 */
[----:B------:R-:W-:Y:S01]  /*16e0*/  ULDC.64 UR4, c[0x0][0x368] ;  /* 0x0000da0000047ab9 */ /* 0x000fe20000000a00 */
[C---:B------:R-:W-:Y:S01]  /*16f0*/  IMAD.WIDE.U32 R14, R3.reuse, c[0x0][0x1a0], RZ ;  /* 0x00006800030e7a25 */ /* 0x040fe200078e00ff */
[----:B------:R-:W-:Y:S01]  /*1700*/  IADD3.X R13, R4, R11, RZ, P0, !PT ;  /* 0x0000000b040d7210 */ /* 0x000fe200007fe4ff */
[----:B------:R-:W-:Y:S01]  /*1710*/  UIMAD UR4, UR15, UR4, URZ ;  /* 0x000000040f0472a4 */ /* 0x000fe2000f8e023f */
[----:B------:R-:W-:Y:S01]  /*1720*/  CS2R R68, SRZ ;  /* 0x0000000000447805 */ /* 0x000fe2000001ff00 */
[C---:B------:R-:W-:Y:S01]  /*1730*/  IMAD R6, R3.reuse, c[0x0][0x1a4], R6 ;  /* 0x0000690003067a24 */ /* 0x040fe200078e0206 */
[----:B------:R-:W-:Y:S01]  /*1740*/  IADD3 R3, P0, R3, UR30, RZ ;  /* 0x0000001e03037c10 */ /* 0x000fe2000ff1e0ff */
[----:B------:R-:W-:Y:S01]  /*1750*/  IMAD.IADD R9, R17, 0x1, R8 ;  /* 0x0000000111097824 */ /* 0x000fe200078e0208 */
[----:B------:R-:W-:Y:S01]  /*1760*/  UIMAD UR44, UR9, UR5, UR4 ;  /* 0x00000005092c72a4 */ /* 0x000fe2000f8e0204 */
[----:B------:R-:W-:Y:S01]  /*1770*/  IMAD.MOV.U32 R8, RZ, RZ, R16 ;  /* 0x000000ffff087224 */ /* 0x000fe200078e0010 */
[----:B------:R-:W-:Y:S01]  /*1780*/  IADD3.X R18, R10, UR31, RZ, P0, !PT ;  /* 0x0000001f0a127c10 */ /* 0x000fe200087fe4ff */
[----:B------:R-:W-:Y:S01]  /*1790*/  IMAD.SHL.U32 R4, R5, 0x8, RZ ;  /* 0x0000000805047824 */ /* 0x000fe200078e00ff */
[----:B------:R-:W-:Y:S01]  /*17a0*/  ULDC.64 UR4, c[0x0][0x188] ;  /* 0x0000620000047ab9 */ /* 0x000fe20000000a00 */
[----:B------:R-:W-:Y:S01]  /*17b0*/  IMAD.U32 R16, RZ, RZ, UR25 ;  /* 0x00000019ff107e24 */ /* 0x000fe2000f8e00ff */
[----:B------:R-:W-:Y:S01]  /*17c0*/  UIMAD UR4, UR15, UR4, URZ ;  /* 0x000000040f0472a4 */ /* 0x000fe2000f8e023f */
[----:B------:R-:W-:Y:S01]  /*17d0*/  IMAD.IADD R7, R15, 0x1, R6 ;  /* 0x000000010f077824 */ /* 0x000fe200078e0206 */
[----:B------:R-:W-:Y:S01]  /*17e0*/  SHF.R.S32.HI R5, RZ, 0x1f, R4 ;  /* 0x0000001fff057819 */ /* 0x000fe20000011404 */
[----:B------:R-:W-:Y:S01]  /*17f0*/  IMAD.WIDE.U32 R16, R16, c[0x0][0x198], R8 ;  /* 0x0000660010107a25 */ /* 0x000fe200078e0008 */
[----:B------:R-:W-:-:S03]  /*1800*/  UIMAD UR5, UR9, UR5, UR4 ;  /* 0x00000005090572a4 */ /* 0x000fc6000f8e0204 */
[----:B------:R-:W-:Y:S02]  /*1810*/  IMAD R8, R18, c[0x0][0x190], RZ ;  /* 0x0000640012087a24 */ /* 0x000fe400078e02ff */
[----:B------:R-:W-:Y:S02]  /*1820*/  IMAD.MOV.U32 R6, RZ, RZ, R14 ;  /* 0x000000ffff067224 */ /* 0x000fe400078e000e */
[----:B------:R-:W-:Y:S02]  /*1830*/  IMAD.U32 R14, RZ, RZ, UR25 ;  /* 0x00000019ff0e7e24 */ /* 0x000fe4000f8e00ff */
[C---:B------:R-:W-:Y:S02]  /*1840*/  IMAD R8, R3.reuse, c[0x0][0x194], R8 ;  /* 0x0000650003087a24 */ /* 0x040fe400078e0208 */
[----:B------:R-:W-:-:S04]  /*1850*/  IMAD.WIDE.U32 R10, R3, c[0x0][0x190], R4 ;  /* 0x00006400030a7a25 */ /* 0x000fc800078e0004 */
[----:B------:R-:W-:Y:S01]  /*1860*/  IMAD.WIDE.U32 R14, R14, c[0x0][0x1a0], R6 ;  /* 0x000068000e0e7a25 */ /* 0x000fe200078e0006 */
[----:B------:R-:W-:-:S03]  /*1870*/  MOV R6, UR46 ;  /* 0x0000002e00067c02 */ /* 0x000fc60008000f00 */
[----:B------:R-:W-:Y:S02]  /*1880*/  IMAD.IADD R11, R11, 0x1, R8 ;  /* 0x000000010b0b7824 */ /* 0x000fe400078e0208 */
[----:B----4-:R-:W-:-:S04]  /*1890*/  IMAD.WIDE.U32 R8, R20, c[0x0][0x368], R4 ;  /* 0x0000da0014087a25 */ /* 0x010fc800078e0004 */
[----:B------:R-:W-:Y:S01]  /*18a0*/  IMAD.U32 R7, RZ, RZ, UR47 ;  /* 0x0000002fff077e24 */ /* 0x000fe2000f8e00ff */
[----:B------:R-:W-:Y:S01]  /*18b0*/  IADD3 R9, R9, UR44, RZ ;  /* 0x0000002c09097c10 */ /* 0x000fe2000fffe0ff */
[----:B------:R-:W-:Y:S01]  /*18c0*/  IMAD.WIDE.U32 R12, R6, UR43, R12 ;  /* 0x0000002b060c7c25 */ /* 0x000fe2000f8e000c */
[----:B------:R-:W-:Y:S02]  /*18d0*/  ULDC UR44, c[0x0][0x22c] ;  /* 0x00008b00002c7ab9 */ /* 0x000fe40000000800 */
[----:B------:R-:W-:Y:S01]  /*18e0*/  UIMAD UR41, UR13, UR44, UR41 ;  /* 0x0000002c0d2972a4 */ /* 0x000fe2000f8e0229 */
[--C-:B------:R-:W-:Y:S01]  /*18f0*/  IMAD.WIDE.U32 R6, R20, c[0x0][0x180], R4.reuse ;  /* 0x0000600014067a25 */ /* 0x100fe200078e0004 */
[----:B------:R-:W-:Y:S02]  /*1900*/  LEA R132, P2, R12, c[0x0][0x350], 0x2 ;  /* 0x0000d4000c847a11 */ /* 0x000fe400078410ff */
[----:B------:R-:W-:Y:S01]  /*1910*/  UIADD3 UR41, UR47, UR41, URZ ;  /* 0x000000292f297290 */ /* 0x000fe2000fffe03f */
[----:B------:R-:W-:Y:S01]  /*1920*/  IMAD.WIDE.U32 R4, R20, c[0x0][0x188], R4 ;  /* 0x0000620014047a25 */ /* 0x000fe200078e0004 */
[----:B------:R-:W-:Y:S01]  /*1930*/  IADD3 R7, R7, UR7, RZ ;  /* 0x0000000707077c10 */ /* 0x000fe2000fffe0ff */
[----:B------:R-:W-:-:S02]  /*1940*/  ULDC.64 UR6, c[0x0][0x198] ;  /* 0x0000660000067ab9 */ /* 0x000fc40000000a00 */
[----:B------:R-:W-:Y:S01]  /*1950*/  IMAD R18, R18, c[0x0][0x370], RZ ;  /* 0x0000dc0012127a24 */ /* 0x000fe200078e02ff */
[----:B------:R-:W-:Y:S01]  /*1960*/  IADD3 R5, R5, UR5, RZ ;  /* 0x0000000505057c10 */ /* 0x000fe2000fffe0ff */
[----:B------:R-:W-:Y:S01]  /*1970*/  IMAD.WIDE.U32 R10, R20, c[0x0][0x178], R10 ;  /* 0x00005e00140a7a25 */ /* 0x000fe200078e000a */
[----:B------:R-:W-:Y:S02]  /*1980*/  ULDC.64 UR4, c[0x0][0x1a0] ;  /* 0x0000680000047ab9 */ /* 0x000fe40000000a00 */
[----:B------:R-:W-:Y:S01]  /*1990*/  UIMAD UR4, UR35, UR4, URZ ;  /* 0x00000004230472a4 */ /* 0x000fe2000f8e023f */
[C---:B------:R-:W-:Y:S01]  /*19a0*/  IMAD R20, R3.reuse, c[0x0][0x374], R18 ;  /* 0x0000dd0003147a24 */ /* 0x040fe200078e0212 */
[----:B------:R-:W-:Y:S01]  /*19b0*/  UIMAD UR41, UR41, UR43, URZ ;  /* 0x0000002b292972a4 */ /* 0x000fe2000f8e023f */
[----:B------:R-:W-:Y:S01]  /*19c0*/  IMAD.WIDE.U32 R8, R3, c[0x0][0x370], R8 ;  /* 0x0000dc0003087a25 */ /* 0x000fe200078e0008 */
[----:B------:R-:W-:Y:S02]  /*19d0*/  UIMAD UR4, UR25, UR5, UR4 ;  /* 0x00000005190472a4 */ /* 0x000fe4000f8e0204 */
[----:B------:R-:W-:Y:S01]  /*19e0*/  UIMAD UR38, UR38, UR46, UR41 ;  /* 0x0000002e262672a4 */ /* 0x000fe2000f8e0229 */
[C---:B------:R-:W-:Y:S01]  /*19f0*/  IMAD R3, R19.reuse, c[0x0][0x1b0], RZ ;  /* 0x00006c0013037a24 */ /* 0x040fe200078e02ff */
[----:B------:R-:W-:Y:S01]  /*1a00*/  UIMAD UR6, UR35, UR6, URZ ;  /* 0x00000006230672a4 */ /* 0x000fe2000f8e023f */
[----:B------:R-:W-:-:S02]  /*1a10*/  IMAD R18, R19, c[0x0][0x1b8], RZ ;  /* 0x00006e0013127a24 */ /* 0x000fc400078e02ff */
[C---:B------:R-:W-:Y:S01]  /*1a20*/  IMAD R19, R0.reuse, c[0x0][0x1b4], R3 ;  /* 0x00006d0000137a24 */ /* 0x040fe200078e0203 */
[----:B------:R-:W-:Y:S01]  /*1a30*/  UIMAD UR6, UR25, UR7, UR6 ;  /* 0x00000007190672a4 */ /* 0x000fe2000f8e0206 */
[C---:B------:R-:W-:Y:S02]  /*1a40*/  IMAD R3, R0.reuse, c[0x0][0x1bc], R18 ;  /* 0x00006f0000037a24 */ /* 0x040fe400078e0212 */
[----:B------:R-:W-:-:S04]  /*1a50*/  IMAD.WIDE.U32 R4, R0, c[0x0][0x1b8], R4 ;  /* 0x00006e0000047a25 */ /* 0x000fc800078e0004 */
[----:B------:R-:W-:Y:S01]  /*1a60*/  IMAD.WIDE.U32 R6, R0, c[0x0][0x1b0], R6 ;  /* 0x00006c0000067a25 */ /* 0x000fe200078e0006 */
[----:B------:R-:W-:-:S03]  /*1a70*/  IADD3 R0, P0, R4, R14, RZ ;  /* 0x0000000e04007210 */ /* 0x000fc60007f1e0ff */
[----:B------:R-:W-:Y:S01]  /*1a80*/  IMAD.IADD R3, R5, 0x1, R3 ;  /* 0x0000000105037824 */ /* 0x000fe200078e0203 */
[----:B------:R-:W-:Y:S01]  /*1a90*/  IADD3 R5, R9, R20, RZ ;  /* 0x0000001409057210 */ /* 0x000fe20007ffe0ff */
[----:B------:R-:W-:Y:S01]  /*1aa0*/  IMAD.IADD R19, R7, 0x1, R19 ;  /* 0x0000000107137824 */ /* 0x000fe200078e0213 */
[----:B------:R-:W-:Y:S01]  /*1ab0*/  IADD3 R7, P1, R6, R16, RZ ;  /* 0x0000001006077210 */ /* 0x000fe20007f3e0ff */
[----:B------:R-:W-:Y:S01]  /*1ac0*/  IMAD.MOV.U32 R4, RZ, RZ, R8 ;  /* 0x000000ffff047224 */ /* 0x000fe200078e0008 */
[----:B------:R-:W-:Y:S01]  /*1ad0*/  IADD3.X R3, R3, UR4, R15, P0, !PT ;  /* 0x0000000403037c10 */ /* 0x000fe200087fe40f */
[----:B------:R-:W-:Y:S01]  /*1ae0*/  ULDC.64 UR4, c[0x0][0x1a8] ;  /* 0x00006a0000047ab9 */ /* 0x000fe20000000a00 */
[----:B------:R-:W-:Y:S01]  /*1af0*/  IADD3 R6, R13, UR38, RZ ;  /* 0x000000260d067c10 */ /* 0x000fe2000fffe0ff */
[----:B------:R-:W-:Y:S01]  /*1b00*/  UIMAD UR4, UR14, UR4, URZ ;  /* 0x000000040e0472a4 */ /* 0x000fe2000f8e023f */
[----:B------:R-:W-:Y:S01]  /*1b10*/  IADD3 R9, R11, UR42, RZ ;  /* 0x0000002a0b097c10 */ /* 0x000fe2000fffe0ff */
[----:B------:R-:W-:Y:S01]  /*1b20*/  IMAD.MOV.U32 R8, RZ, RZ, R10 ;  /* 0x000000ffff087224 */ /* 0x000fe200078e000a */
[----:B------:R-:W-:Y:S01]  /*1b30*/  LEA.HI.X R133, R12, c[0x0][0x354], R6, 0x2, P2 ;  /* 0x0000d5000c857a11 */ /* 0x000fe200010f1406 */
[----:B------:R-:W-:Y:S01]  /*1b40*/  UIMAD UR7, UR16, UR5, UR4 ;  /* 0x00000005100772a4 */ /* 0x000fe2000f8e0204 */
[----:B------:R-:W-:Y:S01]  /*1b50*/  IADD3.X R16, R19, UR6, R17, P1, !PT ;  /* 0x0000000613107c10 */ /* 0x000fe20008ffe411 */
[----:B-----5:R-:W-:Y:S01]  /*1b60*/  IMAD.WIDE.U32 R10, R21, c[0x0][0x1a8], R8 ;  /* 0x00006a00150a7a25 */ /* 0x020fe200078e0008 */
[----:B------:R-:W-:Y:S01]  /*1b70*/  ULDC.64 UR4, c[0x0][0x378] ;  /* 0x0000de0000047ab9 */ /* 0x000fe20000000a00 */
[----:B------:R-:W-:Y:S01]  /*1b80*/  LEA R6, P0, R7, c[0x0][0x168], 0x1 ;  /* 0x00005a0007067a11 */ /* 0x000fe200078008ff */
[----:B------:R-:W-:Y:S01]  /*1b90*/  UIMAD UR4, UR14, UR4, URZ ;  /* 0x000000040e0472a4 */ /* 0x000fe2000f8e023f */
[----:B------:R-:W-:Y:S01]  /*1ba0*/  IMAD.WIDE.U32 R8, R21, c[0x0][0x378], R4 ;  /* 0x0000de0015087a25 */ /* 0x000fe200078e0004 */
[----:B------:R-:W-:Y:S01]  /*1bb0*/  UIADD3 UR6, UR23, -0x1, URZ ;  /* 0xffffffff17067890 */ /* 0x000fe2000fffe03f */
[----:B------:R-:W-:Y:S01]  /*1bc0*/  LEA.HI.X R7, R7, c[0x0][0x16c], R16, 0x1, P0 ;  /* 0x00005b0007077a11 */ /* 0x000fe200000f0c10 */
[----:B------:R-:W-:Y:S01]  /*1bd0*/  UIMAD UR4, UR16, UR5, UR4 ;  /* 0x00000005100472a4 */ /* 0x000fe2000f8e0204 */
[C---:B------:R-:W-:Y:S01]  /*1be0*/  LEA R4, P0, R0.reuse, c[0x0][0x170], 0x1 ;  /* 0x00005c0000047a11 */ /* 0x040fe200078008ff */
[----:B------:R-:W-:Y:S01]  /*1bf0*/  IMAD.MOV.U32 R12, RZ, RZ, c[0x0][0x198] ;  /* 0x00006600ff0c7624 */ /* 0x000fe200078e00ff */
[----:B------:R-:W-:Y:S01]  /*1c00*/  ULDC UR5, c[0x0][0x214] ;  /* 0x0000850000057ab9 */ /* 0x000fe20000000800 */
[----:B------:R-:W-:Y:S01]  /*1c10*/  IMAD.MOV.U32 R13, RZ, RZ, c[0x0][0x19c] ;  /* 0x00006700ff0d7624 */ /* 0x000fe200078e00ff */
[----:B------:R-:W-:Y:S01]  /*1c20*/  LEA.HI.X R5, R0, c[0x0][0x174], R3, 0x1, P0 ;  /* 0x00005d0000057a11 */ /* 0x000fe200000f0c03 */
[----:B------:R-:W-:Y:S01]  /*1c30*/  ULEA.HI UR38, UR6, UR6, URZ, 0x1 ;  /* 0x0000000606267291 */ /* 0x000fe2000f8f083f */
[----:B------:R-:W-:Y:S01]  /*1c40*/  IADD3 R3, R9, UR4, RZ ;  /* 0x0000000409037c10 */ /* 0x000fe2000fffe0ff */
[----:B------:R-:W-:Y:S01]  /*1c50*/  UIADD3 UR5, -UR33, UR5, UR32 ;  /* 0x0000000521057290 */ /* 0x000fe2000fffe120 */
[C---:B------:R-:W-:Y:S01]  /*1c60*/  LEA R14, P1, R12.reuse, R6, 0x7 ;  /* 0x000000060c0e7211 */ /* 0x040fe200078238ff */
[----:B------:R-:W-:Y:S01]  /*1c70*/  ULDC UR4, c[0x0][0x2e8] ;  /* 0x0000ba0000047ab9 */ /* 0x000fe20000000800 */
[----:B------:R-:W-:Y:S01]  /*1c80*/  IADD3 R0, R11, UR7, RZ ;  /* 0x000000070b007c10 */ /* 0x000fe2000fffe0ff */
[----:B------:R-:W-:Y:S01]  /*1c90*/  ULOP3.LUT UR38, UR38, 0xfffffffe, URZ, 0xc0, !UPT ;  /* 0xfffffffe26267892 */ /* 0x000fe2000f8ec03f */
[----:B------:R-:W-:Y:S01]  /*1ca0*/  LEA.HI.X R15, R12, R7, R13, 0x7, P1 ;  /* 0x000000070c0f7211 */ /* 0x000fe200008f3c0d */
[----:B------:R-:W-:Y:S01]  /*1cb0*/  UIADD3 UR5, UR5, -UR4, URZ ;  /* 0x8000000405057290 */ /* 0x000fe2000fffe03f */
[----:B------:R-:W-:Y:S01]  /*1cc0*/  MOV R13, c[0x0][0x1a0] ;  /* 0x00006800000d7a02 */ /* 0x000fe20000000f00 */
[----:B------:R-:W-:Y:S01]  /*1cd0*/  UIADD3 UR38, UR6, -UR38, URZ ;  /* 0x8000002606267290 */ /* 0x000fe2000fffe03f */
[----:B------:R-:W-:Y:S01]  /*1ce0*/  LEA R158, P2, R10, c[0x0][0x160], 0x1 ;  /* 0x000058000a9e7a11 */ /* 0x000fe200078408ff */
[----:B------:R-:W-:Y:S01]  /*1cf0*/  USHF.R.S32.HI UR4, URZ, 0x1f, UR5 ;  /* 0x0000001f3f047899 */ /* 0x000fe20008011405 */
[----:B------:R-:W-:Y:S01]  /*1d00*/  IMAD.MOV.U32 R16, RZ, RZ, c[0x0][0x1a4] ;  /* 0x00006900ff107624 */ /* 0x000fe200078e00ff */
[----:B------:R-:W-:Y:S01]  /*1d10*/  UISETP.NE.AND UP0, UPT, UR38, 0x1, UPT ;  /* 0x000000012600788c */ /* 0x000fe2000bf05270 */
[C---:B------:R-:W-:Y:S01]  /*1d20*/  LEA R12, P0, R13.reuse, R4, 0x7 ;  /* 0x000000040d0c7211 */ /* 0x040fe200078038ff */
[----:B------:R-:W-:Y:S01]  /*1d30*/  ULEA.HI UR4, UR4, UR5, URZ, 0x7 ;  /* 0x0000000504047291 */ /* 0x000fe2000f8f383f */
[----:B------:R-:W-:Y:S01]  /*1d40*/  LEA R156, P1, R8, c[0x0][0x330], 0x1 ;  /* 0x0000cc00089c7a11 */ /* 0x000fe200078208ff */
[----:B------:R-:W-:Y:S01]  /*1d50*/  IMAD.MOV.U32 R11, RZ, RZ, c[0x0][0x374] ;  /* 0x0000dd00ff0b7624 */ /* 0x000fe200078e00ff */
[----:B------:R-:W-:Y:S01]  /*1d60*/  LEA.HI.X R159, R10, c[0x0][0x164], R0, 0x1, P2 ;  /* 0x000059000a9f7a11 */ /* 0x000fe200010f0c00 */
[----:B------:R-:W-:Y:S01]  /*1d70*/  IMAD.MOV.U32 R0, RZ, RZ, c[0x0][0x370] ;  /* 0x0000dc00ff007624 */ /* 0x000fe200078e00ff */
[----:B------:R-:W-:Y:S01]  /*1d80*/  USHF.R.S32.HI UR4, URZ, 0x7, UR4 ;  /* 0x000000073f047899 */ /* 0x000fe20008011404 */
[----:B------:R-:W-:Y:S01]  /*1d90*/  LEA.HI.X R13, R13, R5, R16, 0x7, P0 ;  /* 0x000000050d0d7211 */ /* 0x000fe200000f3c10 */
[----:B------:R-:W-:Y:S01]  /*1da0*/  IMAD.MOV.U32 R9, RZ, RZ, c[0x0][0x190] ;  /* 0x00006400ff097624 */ /* 0x000fe200078e00ff */
[----:B------:R-:W-:Y:S01]  /*1db0*/  LEA.HI.X R157, R8, c[0x0][0x334], R3, 0x1, P1 ;  /* 0x0000cd00089d7a11 */ /* 0x000fe200008f0c03 */
[----:B------:R-:W-:Y:S01]  /*1dc0*/  UIADD3 UR7, UR30, UR37, URZ ;  /* 0x000000251e077290 */ /* 0x000fe2000fffe03f */
[----:B------:R-:W-:Y:S01]  /*1dd0*/  PLOP3.LUT P0, PT, PT, PT, UP0, 0x80, 0x0 ;  /* 0x000000000000781c */ /* 0x000fe20003f0f008 */
[----:B------:R-:W-:Y:S01]  /*1de0*/  UISETP.LT.AND UP0, UPT, URZ, UR4, UPT ;  /* 0x000000043f00728c */ /* 0x000fe2000bf01270 */
[C---:B------:R-:W-:Y:S01]  /*1df0*/  LEA R10, P2, R0.reuse, R156, 0x7 ;  /* 0x0000009c000a7211 */ /* 0x040fe200078438ff */
[----:B------:R-:W-:Y:S01]  /*1e00*/  ULDC.64 UR36, c[0x0][0x200] ;  /* 0x0000800000247ab9 */ /* 0x000fe20000000a00 */
[----:B------:R-:W-:Y:S01]  /*1e10*/  MOV R16, c[0x0][0x194] ;  /* 0x0000650000107a02 */ /* 0x000fe20000000f00 */
[----:B------:R-:W-:Y:S01]  /*1e20*/  USEL UR4, URZ, UR4, !UP0 ;  /* 0x000000043f047287 */ /* 0x000fe2000c000000 */
[C---:B------:R-:W-:Y:S01]  /*1e30*/  LEA R8, P1, R9.reuse, R158, 0x7 ;  /* 0x0000009e09087211 */ /* 0x040fe200078238ff */
[----:B------:R-:W-:Y:S01]  /*1e40*/  UIMAD.WIDE UR36, UR7, UR51, UR36 ;  /* 0x00000033072472a5 */ /* 0x000fe2000f8e0224 */
[----:B------:R-:W-:Y:S01]  /*1e50*/  LEA.HI.X R11, R0, R157, R11, 0x7, P2 ;  /* 0x0000009d000b7211 */ /* 0x000fe200010f3c0b */
[----:B------:R-:W-:Y:S01]  /*1e60*/  UISETP.GT.AND UP0, UPT, UR23, UR4, UPT ;  /* 0x000000041700728c */ /* 0x000fe2000bf04270 */
[----:B------:R-:W-:Y:S01]  /*1e70*/  LEA.HI.X R9, R9, R159, R16, 0x7, P1 ;  /* 0x0000009f09097211 */ /* 0x000fe200008f3c10 */
[----:B------:R-:W-:-:S02]  /*1e80*/  ULDC.64 UR38, c[0x0][0x3c8] ;  /* 0x0000f20000267ab9 */ /* 0x000fc40000000a00 */
[----:B------:R-:W-:Y:S02]  /*1e90*/  UIMAD.WIDE UR50, UR50, UR51, UR38 ;  /* 0x00000033323272a5 */ /* 0x000fe4000f8e0226 */
[----:B------:R-:W-:Y:S01]  /*1ea0*/  PLOP3.LUT P1, PT, PT, PT, UP0, 0x80, 0x0 ;  /* 0x000000000000781c */ /* 0x000fe20003f2f008 */
[----:B------:R-:W-:Y:S01]  /*1eb0*/  UMOV UR5, UR37 ;  /* 0x0000002500057c82 */ /* 0x000fe20008000000 */
[C---:B--2---:R-:W-:Y:S01]  /*1ec0*/  IADD3 R3, R23.reuse, 0x1000, RZ ;  /* 0x0000100017037810 */ /* 0x044fe20007ffe0ff */
[----:B------:R-:W-:-:S03]  /*1ed0*/  IMAD.SHL.U32 R0, R23, 0x2, RZ ;  /* 0x0000000217007824 */ /* 0x000fc600078e00ff */
[----:B------:R-:W-:Y:S02]  /*1ee0*/  SEL R3, R3, R23, !P0 ;  /* 0x0000001703037207 */ /* 0x000fe40004000000 */
[----:B------:R-:W-:Y:S01]  /*1ef0*/  @!PT LDS RZ, [RZ] ;  /* 0x00000000fffff984 */ /* 0x000fe20000000800 */
[----:B------:R-:W-:Y:S01]  /*1f00*/  @!PT LDS RZ, [RZ] ;  /* 0x00000000fffff984 */ /* 0x000fe20000000800 */
[----:B------:R-:W-:Y:S01]  /*1f10*/  @!PT LDS RZ, [RZ] ;  /* 0x00000000fffff984 */ /* 0x000fe20000000800 */
[----:B------:R1:W-:Y:S03]  /*1f20*/  LDGSTS.E.BYPASS.LTC128B.128 [R0+0x4000], [R156.64] ;  /* 0x040000009c007fae */ /* 0x0003e6000b901d5a */
[----:B------:R-:W-:Y:S01]  /*1f30*/  IMAD.SHL.U32 R3, R3, 0x2, RZ ;  /* 0x0000000203037824 */ /* 0x000fe200078e00ff */
[----:B------:R1:W-:Y:S04]  /*1f40*/  LDGSTS.E.BYPASS.LTC128B.128 [R0+0x5000], [R10.64] ;  /* 0x050000000a007fae */ /* 0x0003e8000b901d5a */
[----:B------:R2:W-:Y:S04]  /*1f50*/  LDGSTS.E.BYPASS.LTC128B.128 [R3], [R158.64] ;  /* 0x000000009e037fae */ /* 0x0005e8000b901d5a */
[----:B------:R2:W-:Y:S04]  /*1f60*/  LDGSTS.E.BYPASS.LTC128B.128 [R3+0x1000], [R8.64] ;  /* 0x0100000008037fae */ /* 0x0005e8000b901d5a */
[----:B------:R1:W-:Y:S04]  /*1f70*/  LDGSTS.E.BYPASS.LTC128B.128 [R0+0x6000], [R6.64] ;  /* 0x0600000006007fae */ /* 0x0003e8000b901d5a */
[----:B------:R1:W-:Y:S04]  /*1f80*/  LDGSTS.E.BYPASS.LTC128B.128 [R0+0x7000], [R14.64] ;  /* 0x070000000e007fae */ /* 0x0003e8000b901d5a */
[----:B------:R3:W-:Y:S04]  /*1f90*/  LDGSTS.E.BYPASS.LTC128B.128 [R0+0x8000], [R4.64] ;  /* 0x0800000004007fae */ /* 0x0007e8000b901d5a */
[----:B------:R1:W-:Y:S04]  /*1fa0*/  LDGSTS.E.BYPASS.LTC128B.128 [R0+0x9000], [R12.64] ;  /* 0x090000000c007fae */ /* 0x0003e8000b901d5a */
[----:B------:R-:W0:Y:S01]  /*1fb0*/  LDGDEPBAR ;  /* 0x00000000000079af */ /* 0x000e220000000000 */
[----:B---3--:R-:W-:Y:S01]  /*1fc0*/  IMAD.SHL.U32 R4, R22, 0x4, RZ ;  /* 0x0000000416047824 */ /* 0x008fe200078e00ff */
[----:B-1----:R-:W-:-:S04]  /*1fd0*/  SHF.R.S32.HI R0, RZ, 0x1f, R22 ;  /* 0x0000001fff007819 */ /* 0x002fc80000011416 */
[----:B------:R-:W-:Y:S02]  /*1fe0*/  IADD3 R4, P2, R4, UR36, RZ ;  /* 0x0000002404047c10 */ /* 0x000fe4000ff5e0ff */
[----:B------:R-:W-:-:S04]  /*1ff0*/  SHF.L.U64.HI R5, R22, 0x2, R0 ;  /* 0x0000000216057819 */ /* 0x000fc80000010200 */
[----:B------:R-:W-:Y:S01]  /*2000*/  IADD3.X R5, R5, UR5, RZ, P2, !PT ;  /* 0x0000000505057c10 */ /* 0x000fe200097fe4ff */
[----:B------:R-:W-:Y:S05]  /*2010*/  @!P1 BRA `(.L_x_519) ;  /* 0x00005ac000009947 */ /* 0x000fea0003800000 */
[----:B--2---:R1:W2:Y:S04]  /*2020*/  LDG.E R6, [R4.64] ;  /* 0x0000001a04067981 */ /* 0x0042a8000c1e1900 */
[----:B------:R1:W5:Y:S04]  /*2030*/  LDG.E R252, [R4.64+0x20] ;  /* 0x0000201a04fc7981 */ /* 0x000368000c1e1900 */
[----:B------:R1:W5:Y:S04]  /*2040*/  LDG.E R251, [R4.64+0x100] ;  /* 0x0001001a04fb7981 */ /* 0x000368000c1e1900 */
[----:B------:R1:W5:Y:S01]  /*2050*/  LDG.E R250, [R4.64+0x120] ;  /* 0x0001201a04fa7981 */ /* 0x000362000c1e1900 */
[----:B------:R-:W-:Y:S01]  /*2060*/  UMOV UR38, UR50 ;  /* 0x0000003200267c82 */ /* 0x000fe20008000000 */
[----:B------:R-:W-:Y:S01]  /*2070*/  IMAD.MOV.U32 R193, RZ, RZ, R3 ;  /* 0x000000ffffc17224 */ /* 0x000fe200078e0003 */
[----:B------:R-:W-:Y:S01]  /*2080*/  UIADD3 UR50, UR32, UR8, URZ ;  /* 0x0000000820327290 */ /* 0x000fe2000fffe03f */
[----:B------:R-:W-:Y:S01]  /*2090*/  IMAD.MOV.U32 R95, RZ, RZ, RZ ;  /* 0x000000ffff5f7224 */ /* 0x000fe200078e00ff */
[----:B------:R-:W-:-:S02]  /*20a0*/  USHF.L.U32 UR49, UR34, 0x3, URZ ;  /* 0x0000000322317899 */ /* 0x000fc4000800063f */
[----:B------:R-:W-:Y:S02]  /*20b0*/  USHF.L.U32 UR48, UR34, 0x4, URZ ;  /* 0x0000000422307899 */ /* 0x000fe4000800063f */
[----:B------:R-:W-:Y:S02]  /*20c0*/  UIMAD UR47, UR34, 0x18, URZ ;  /* 0x00000018222f78a4 */ /* 0x000fe4000f8e023f */
[----:B------:R-:W-:Y:S02]  /*20d0*/  USHF.L.U32 UR46, UR34, 0x5, URZ ;  /* 0x00000005222e7899 */ /* 0x000fe4000800063f */
[----:B------:R-:W-:Y:S02]  /*20e0*/  UIMAD UR45, UR34, 0x28, URZ ;  /* 0x00000028222d78a4 */ /* 0x000fe4000f8e023f */
[----:B------:R-:W-:Y:S02]  /*20f0*/  UIMAD UR44, UR34, 0x30, URZ ;  /* 0x00000030222c78a4 */ /* 0x000fe4000f8e023f */
[----:B------:R-:W-:-:S02]  /*2100*/  UIMAD UR43, UR34, 0x38, URZ ;  /* 0x00000038222b78a4 */ /* 0x000fc4000f8e023f */
[----:B------:R-:W-:Y:S02]  /*2110*/  USHF.L.U32 UR42, UR34, 0x6, URZ ;  /* 0x00000006222a7899 */ /* 0x000fe4000800063f */
[----:B------:R-:W-:Y:S02]  /*2120*/  UIMAD UR41, UR34, 0x48, URZ ;  /* 0x00000048222978a4 */ /* 0x000fe4000f8e023f */
[----:B------:R-:W-:Y:S01]  /*2130*/  UIMAD UR40, UR34, 0x50, URZ ;  /* 0x00000050222878a4 */ /* 0x000fe2000f8e023f */
[----:B-1----:R-:W-:Y:S01]  /*2140*/  IADD3 R5, R124, 0x1000, RZ ;  /* 0x000010007c057810 */ /* 0x002fe20007ffe0ff */
[----:B------:R-:W-:Y:S01]  /*2150*/  UIMAD UR39, UR34, 0x58, URZ ;  /* 0x00000058222778a4 */ /* 0x000fe2000f8e023f */
[----:B------:R-:W-:Y:S01]  /*2160*/  IADD3 R4, R130, 0x1000, RZ ;  /* 0x0000100082047810 */ /* 0x000fe20007ffe0ff */
[----:B------:R-:W-:Y:S01]  /*2170*/  UIMAD UR37, UR34, 0x60, URZ ;  /* 0x00000060222578a4 */ /* 0x000fe2000f8e023f */
[----:B------:R-:W-:Y:S01]  /*2180*/  SEL R5, R5, R124, !P0 ;  /* 0x0000007c05057207 */ /* 0x000fe20004000000 */
[----:B------:R-:W-:Y:S01]  /*2190*/  UIMAD UR32, UR34, 0x68, URZ ;  /* 0x00000068222078a4 */ /* 0x000fe2000f8e023f */
[----:B------:R-:W-:Y:S01]  /*21a0*/  SEL R4, R4, R130, !P0 ;  /* 0x0000008204047207 */ /* 0x000fe20004000000 */
[----:B------:R-:W-:-:S02]  /*21b0*/  UIMAD UR7, UR34, 0x70, URZ ;  /* 0x00000070220778a4 */ /* 0x000fc4000f8e023f */
[----:B------:R-:W-:Y:S01]  /*21c0*/  IMAD.SHL.U32 R3, R5, 0x2, RZ ;  /* 0x0000000205037824 */ /* 0x000fe200078e00ff */
[----:B------:R-:W-:Y:S01]  /*21d0*/  UIMAD UR52, UR34, 0x78, URZ ;  /* 0x00000078223478a4 */ /* 0x000fe2000f8e023f */
[----:B------:R-:W-:Y:S01]  /*21e0*/  IMAD.SHL.U32 R118, R4, 0x2, RZ ;  /* 0x0000000204767824 */ /* 0x000fe200078e00ff */
[----:B------:R-:W-:Y:S01]  /*21f0*/  UIADD3 UR50, -UR33, 0x80, UR50 ;  /* 0x0000008021327890 */ /* 0x000fe2000fffe132 */
[----:B--2---:R1:W-:Y:S04]  /*2200*/  STL [R1], R6 ;  /* 0x0000000601007387 */ /* 0x0043e80000100800 */
[C---:B------:R-:W-:Y:S01]  /*2210*/  SHF.L.U64.HI R4, R22.reuse, 0x2, R0 ;  /* 0x0000000216047819 */ /* 0x040fe20000010200 */
[----:B------:R-:W-:Y:S01]  /*2220*/  IMAD.MOV.U32 R5, RZ, RZ, 0x1 ;  /* 0x00000001ff057424 */ /* 0x000fe200078e00ff */
[----:B------:R-:W-:Y:S01]  /*2230*/  IADD3 R0, R22, -0x80, RZ ;  /* 0xffffff8016007810 */ /* 0x000fe20007ffe0ff */
[----:B------:R-:W-:Y:S01]  /*2240*/  IMAD.SHL.U32 R122, R130, 0x2, RZ ;  /* 0x00000002827a7824 */ /* 0x000fe200078e00ff */
[----:B-1----:R-:W-:Y:S01]  /*2250*/  SHF.L.U32 R6, R22, 0x2, RZ ;  /* 0x0000000216067819 */ /* 0x002fe200000006ff */
[----:B------:R1:W-:Y:S02]  /*2260*/  STL [R1+0xc], R4 ;  /* 0x00000c0401007387 */ /* 0x0003e40000100800 */
[----:B------:R-:W-:Y:S01]  /*2270*/  IMAD.SHL.U32 R0, R0, 0x4, RZ ;  /* 0x0000000400007824 */ /* 0x000fe200078e00ff */
[----:B------:R-:W-:Y:S01]  /*2280*/  IADD3 R123, R122, R125, RZ ;  /* 0x0000007d7a7b7210 */ /* 0x000fe20007ffe0ff */
[----:B------:R2:W-:Y:S01]  /*2290*/  STL [R1+0x14], R6 ;  /* 0x0000140601007387 */ /* 0x0005e20000100800 */
[----:B-1----:R-:W-:-:S05]  /*22a0*/  IADD3 R4, R22, -c[0x0][0x214], R5 ;  /* 0x8000850016047a10 */ /* 0x002fca0007ffe005 */
[----:B------:R2:W-:Y:S04]  /*22b0*/  STL [R1+0x10], R4 ;  /* 0x0000100401007387 */ /* 0x0005e80000100800 */
[----:B------:R2:W-:Y:S02]  /*22c0*/  STL [R1+0x8], R0 ;  /* 0x0000080001007387 */ /* 0x0005e40000100800 */
.L_x_522:
[----:B------:R-:W3:Y:S01]  /*22d0*/  LDL R135, [R1+0x10] ;  /* 0x0000100001877983 */ /* 0x000ee20000100800 */
[----:B------:R-:W-:Y:S01]  /*22e0*/  IADD3 R112, R125, R118, RZ ;  /* 0x000000767d707210 */ /* 0x000fe20007ffe0ff */
[----:B------:R-:W-:Y:S01]  /*22f0*/  USHF.L.U32 UR34, UR6, 0x7, URZ ;  /* 0x0000000706227899 */ /* 0x000fe2000800063f */
[----:B--2---:R-:W-:Y:S01]  /*2300*/  MOV R0, UR24 ;  /* 0x0000001800007c02 */ /* 0x004fe20008000f00 */
[----:B------:R-:W0:Y:S01]  /*2310*/  LDGDEPBAR ;  /* 0x00000000000079af */ /* 0x000e220000000000 */
[----:B------:R-:W-:Y:S02]  /*2320*/  UISETP.GT.AND UP3, UPT, UR6, UR4, UPT ;  /* 0x000000040600728c */ /* 0x000fe4000bf64270 */
[----:B------:R-:W-:Y:S05]  /*2330*/  UISETP.GE.AND UP0, UPT, UR34, UR50, UPT ;  /* 0x000000322200728c */ /* 0x000fea000bf06270 */
[----:B------:R-:W2:Y:S01]  /*2340*/  LDL R134, [R1+0x18] ;  /* 0x0000180001867983 */ /* 0x000ea20000100800 */
[----:B------:R-:W-:Y:S03]  /*2350*/  PLOP3.LUT P0, PT, PT, PT, UP0, 0x80, 0x0 ;  /* 0x000000000000781c */ /* 0x000fe60003f0f008 */
[----:B------:R-:W4:Y:S04]  /*2360*/  LDL R131, [R1] ;  /* 0x0000000001837983 */ /* 0x000f280000100800 */
        /* <DEDUP_REMOVED lines=24> */
[----:B------:R-:W-:Y:S01]  /*24f0*/  STL [R1+0x2c], R2 ;  /* 0x00002c0201007387 */ /* 0x000fe20000100800 */
[----:B----4-:R-:W-:Y:S01]  /*2500*/  FSETP.NEU.FTZ.AND P1, PT, R131, -INF , PT ;  /* 0xff8000008300780b */ /* 0x010fe20003f3d000 */
[----:B------:R-:W-:Y:S04]  /*2510*/  DEPBAR.LE SB0, 0x0 ;  /* 0x000080000000791a */ /* 0x000fe80000000000 */
[----:B------:R-:W-:Y:S01]  /*2520*/  BAR.SYNC.DEFER_BLOCKING 0x0 ;  /* 0x0000000000007b1d */ /* 0x000fe20000010000 */
[----:B--2---:R-:W-:Y:S07]  /*2530*/  @!P0 LEA R0, R0, R134, 0x7 ;  /* 0x0000008600008211 */ /* 0x004fee00078e38ff */
[----:B------:R-:W-:Y:S08]  /*2540*/  LDSM.16.M88.4 R64, [R118] ;  /* 0x000000007640783b */ /* 0x000ff00000000200 */
[----:B------:R-:W1:Y:S08]  /*2550*/  LDSM.16.M88.4 R16, [R117+0x6000] ;  /* 0x006000007510783b */ /* 0x000e700000000200 */
[----:B------:R-:W2:Y:S08]  /*2560*/  LDSM.16.M88.4 R60, [R118+0x1000] ;  /* 0x00100000763c783b */ /* 0x000eb00000000200 */
[----:B------:R-:W4:Y:S08]  /*2570*/  LDSM.16.M88.4 R32, [R117+0x6400] ;  /* 0x006400007520783b */ /* 0x000f300000000200 */
[----:B------:R-:W3:Y:S08]  /*2580*/  LDSM.16.M88.4 R48, [R117+0x6800] ;  /* 0x006800007530783b */ /* 0x000ef00000000200 */
[----:B------:R-:W3:Y:S01]  /*2590*/  LDSM.16.M88.4 R100, [R117+0x6c00] ;  /* 0x006c00007564783b */ /* 0x000ee20000000200 */
[-C--:B-1----:R-:W-:Y:S07]  /*25a0*/  HMMA.16816.F32 R4, R64, R16.reuse, RZ ;  /* 0x000000104004723c */ /* 0x082fee00000018ff */
[----:B------:R-:W-:Y:S01]  /*25b0*/  LDSM.16.M88.4 R104, [R112] ;  /* 0x000000007068783b */ /* 0x000fe20000000200 */
[C---:B--2---:R-:W-:Y:S07]  /*25c0*/  HMMA.16816.F32 R8, R60.reuse, R16, RZ ;  /* 0x000000103c08723c */ /* 0x044fee00000018ff */
[----:B------:R-:W1:Y:S01]  /*25d0*/  LDSM.16.M88.4 R108, [R116+0x6000] ;  /* 0x00600000746c783b */ /* 0x000e620000000200 */
[-C--:B------:R-:W-:Y:S07]  /*25e0*/  HMMA.16816.F32 R12, R60, R18.reuse, RZ ;  /* 0x000000123c0c723c */ /* 0x080fee00000018ff */
[----:B------:R-:W2:Y:S01]  /*25f0*/  LDSM.16.M88.4 R112, [R112+0x1000] ;  /* 0x001000007070783b */ /* 0x000ea20000000200 */
[C---:B------:R-:W-:Y:S08]  /*2600*/  HMMA.16816.F32 R16, R64.reuse, R18, RZ ;  /* 0x000000124010723c */ /* 0x040ff000000018ff */
[-C--:B----4-:R-:W-:Y:S08]  /*2610*/  HMMA.16816.F32 R20, R64, R32.reuse, RZ ;  /* 0x000000204014723c */ /* 0x090ff000000018ff */
[C---:B------:R-:W-:Y:S08]  /*2620*/  HMMA.16816.F32 R24, R60.reuse, R32, RZ ;  /* 0x000000203c18723c */ /* 0x040ff000000018ff */
[-C--:B------:R-:W-:Y:S08]  /*2630*/  HMMA.16816.F32 R28, R60, R34.reuse, RZ ;  /* 0x000000223c1c723c */ /* 0x080ff000000018ff */
[C---:B------:R-:W-:Y:S08]  /*2640*/  HMMA.16816.F32 R32, R64.reuse, R34, RZ ;  /* 0x000000224020723c */ /* 0x040ff000000018ff */
[-C--:B---3--:R-:W-:Y:S08]  /*2650*/  HMMA.16816.F32 R36, R64, R48.reuse, RZ ;  /* 0x000000304024723c */ /* 0x088ff000000018ff */
        /* <DEDUP_REMOVED lines=23> */
[----:B------:R-:W3:Y:S01]  /*27d0*/  MUFU.TANH R219, R6 ;  /* 0x0000000600db7308 */ /* 0x000ee20000002400 */
[----:B------:R-:W-:Y:S02]  /*27e0*/  FMUL.FTZ R16, R16, c[0x0][0x2ec] ;  /* 0x0000bb0010107a20 */ /* 0x000fe40000410000 */
[----:B------:R-:W-:Y:S02]  /*27f0*/  FMUL.FTZ R17, R17, c[0x0][0x2ec] ;  /* 0x0000bb0011117a20 */ /* 0x000fe40000410000 */
[----:B------:R-:W-:Y:S02]  /*2800*/  FMUL.FTZ R19, R19, c[0x0][0x2ec] ;  /* 0x0000bb0013137a20 */ /* 0x000fe40000410000 */
[----:B------:R-:W-:Y:S02]  /*2810*/  FMUL.FTZ R9, R9, c[0x0][0x2ec] ;  /* 0x0000bb0009097a20 */ /* 0x000fe40000410000 */
[----:B------:R-:W-:Y:S01]  /*2820*/  FMUL.FTZ R12, R12, c[0x0][0x2ec] ;  /* 0x0000bb000c0c7a20 */ /* 0x000fe20000410000 */
[----:B------:R4:W-:Y:S01]  /*2830*/  MUFU.TANH R244, R8 ;  /* 0x0000000800f47308 */ /* 0x0009e20000002400 */
[----:B------:R-:W-:Y:S09]  /*2840*/  FMUL.FTZ R18, R18, c[0x0][0x2ec] ;  /* 0x0000bb0012127a20 */ /* 0x000ff20000410000 */
[----:B------:R1:W1:Y:S10]  /*2850*/  MUFU.TANH R218, R7 ;  /* 0x0000000700da7308 */ /* 0x0002740000002400 */
[----:B------:R2:W-:Y:S01]  /*2860*/  MUFU.TANH R74, R15 ;  /* 0x0000000f004a7308 */ /* 0x0005e20000002400 */
[----:B----4-:R-:W-:Y:S04]  /*2870*/  MOV R8, UR34 ;  /* 0x0000002200087c02 */ /* 0x010fe80008000f00 */
[----:B------:R-:W-:Y:S05]  /*2880*/  @!P0 IADD3 R8, R8, UR33, R135 ;  /* 0x0000002108088c10 */ /* 0x000fea000fffe087 */
[----:B------:R4:W-:Y:S01]  /*2890*/  MUFU.TANH R239, R13 ;  /* 0x0000000d00ef7308 */ /* 0x0009e20000002400 */
[----:B-1----:R-:W1:Y:S09]  /*28a0*/  LDSM.16.M88.4 R4, [R116+0x6400] ;  /* 0x006400007404783b */ /* 0x002e720000000200 */
[----:B------:R3:W-:Y:S01]  /*28b0*/  MUFU.TANH R144, R16 ;  /* 0x0000001000907308 */ /* 0x0007e20000002400 */
[----:B--2---:R-:W-:Y:S04]  /*28c0*/  @!P0 IMNMX R15, R8, UR33, PT ;  /* 0x00000021080f8c17 */ /* 0x004fe8000b800200 */
[CC--:B------:R-:W-:Y:S05]  /*28d0*/  @!P0 ISETP.GE.AND P2, PT, R0.reuse, R15.reuse, PT ;  /* 0x0000000f0000820c */ /* 0x0c0fea0003f46270 */
[----:B------:R2:W1:Y:S01]  /*28e0*/  MUFU.TANH R243, R9 ;  /* 0x0000000900f37308 */ /* 0x0004620000002400 */
[----:B----4-:R-:W-:Y:S05]  /*28f0*/  FMUL.FTZ R13, R131, 1.4426950216293334961 ;  /* 0x3fb8aa3b830d7820 */ /* 0x010fea0000410000 */
[----:B------:R-:W-:Y:S04]  /*2900*/  FSEL R13, R13, RZ, P1 ;  /* 0x000000ff0d0d7208 */ /* 0x000fe80000800000 */
[----:B------:R4:W4:Y:S01]  /*2910*/  MUFU.TANH R77, R10 ;  /* 0x0000000a004d7308 */ /* 0x0009220000002400 */
[----:B---3--:R-:W-:Y:S04]  /*2920*/  @!P0 IADD3 R16, R0, 0x1, RZ ;  /* 0x0000000100108810 */ /* 0x008fe80007ffe0ff */
[----:B------:R-:W-:Y:S05]  /*2930*/  @!P0 ISETP.GE.AND P1, PT, R16, R15, PT ;  /* 0x0000000f1000820c */ /* 0x000fea0003f26270 */
[----:B------:R3:W-:Y:S01]  /*2940*/  MUFU.TANH R75, R14 ;  /* 0x0000000e004b7308 */ /* 0x0007e20000002400 */
[-C--:B-1----:R-:W-:Y:S03]  /*2950*/  HMMA.16816.F32 R20, R104, R4.reuse, R20 ;  /* 0x000000046814723c */ /* 0x082fe60000001814 */
[----:B--2---:R-:W-:Y:S02]  /*2960*/  MOV R9, R146 ;  /* 0x0000009200097202 */ /* 0x004fe40000000f00 */
[----:B------:R-:W-:Y:S04]  /*2970*/  @!P0 FSEL R9, R146, -INF , !P2 ;  /* 0xff80000092098808 */ /* 0x000fe80005000000 */
[----:B------:R1:W-:Y:S01]  /*2980*/  MUFU.TANH R240, R12 ;  /* 0x0000000c00f07308 */ /* 0x0003e20000002400 */
[C---:B------:R-:W-:Y:S04]  /*2990*/  HMMA.16816.F32 R24, R112.reuse, R4, R24 ;  /* 0x000000047018723c */ /* 0x040fe80000001818 */
[--C-:B----4-:R-:W-:Y:S01]  /*29a0*/  FFMA.FTZ R10, R9, c[0x0][0x23c], -R13.reuse ;  /* 0x00008f00090a7a23 */ /* 0x110fe2000001080d */
[----:B------:R-:W-:Y:S02]  /*29b0*/  MOV R9, R145 ;  /* 0x0000009100097202 */ /* 0x000fe40000000f00 */
[----:B------:R-:W-:Y:S02]  /*29c0*/  @!P0 FSEL R9, R145, -INF , !P1 ;  /* 0xff80000091098808 */ /* 0x000fe40004800000 */
[----:B------:R2:W2:Y:S01]  /*29d0*/  MUFU.TANH R76, R11 ;  /* 0x0000000b004c7308 */ /* 0x0004a20000002400 */
[----:B-----5:R-:W-:Y:S01]  /*29e0*/  FSETP.NEU.FTZ.AND P1, PT, R252, -INF , PT ;  /* 0xff800000fc00780b */ /* 0x020fe20003f3d000 */
[-C--:B------:R-:W-:Y:S03]  /*29f0*/  HMMA.16816.F32 R28, R112, R6.reuse, R28 ;  /* 0x00000006701c723c */ /* 0x080fe6000000181c */
[----:B------:R-:W-:Y:S01]  /*2a00*/  FFMA.FTZ R5, R9, c[0x0][0x23c], -R13 ;  /* 0x00008f0009057a23 */ /* 0x000fe2000001080d */
[----:B---3--:R-:W-:Y:S01]  /*2a10*/  @!P0 IADD3 R14, R8, 0x8, RZ ;  /* 0x00000008080e8810 */ /* 0x008fe20007ffe0ff */
[----:B------:R-:W-:Y:S01]  /*2a20*/  FMUL.FTZ R9, R251, 1.4426950216293334961 ;  /* 0x3fb8aa3bfb097820 */ /* 0x000fe20000410000 */
[----:B------:R-:W-:Y:S01]  /*2a30*/  MOV R4, R219 ;  /* 0x000000db00047202 */ /* 0x000fe20000000f00 */
[----:B------:R-:W-:Y:S01]  /*2a40*/  FMUL.FTZ R20, R20, c[0x0][0x2ec] ;  /* 0x0000bb0014147a20 */ /* 0x000fe20000410000 */
[----:B------:R3:W-:Y:S01]  /*2a50*/  MUFU.EX2 R229, R5 ;  /* 0x0000000500e57308 */ /* 0x0007e20000000800 */
[----:B------:R-:W-:Y:S01]  /*2a60*/  @!P0 IMNMX R14, R14, UR33, PT ;  /* 0x000000210e0e8c17 */ /* 0x000fe2000b800200 */
[C---:B------:R-:W-:Y:S04]  /*2a70*/  HMMA.16816.F32 R32, R104.reuse, R6, R32 ;  /* 0x000000066820723c */ /* 0x040fe80000001820 */
[----:B-1----:R-:W-:Y:S01]  /*2a80*/  FMUL.FTZ R12, R252, 1.4426950216293334961 ;  /* 0x3fb8aa3bfc0c7820 */ /* 0x002fe20000410000 */
[-C--:B------:R-:W-:Y:S01]  /*2a90*/  @!P0 ISETP.GE.AND P2, PT, R0, R14.reuse, PT ;  /* 0x0000000e0000820c */ /* 0x080fe20003f46270 */
[----:B------:R-:W-:Y:S02]  /*2aa0*/  FMUL.FTZ R21, R21, c[0x0][0x2ec] ;  /* 0x0000bb0015157a20 */ /* 0x000fe40000410000 */
[----:B------:R1:W-:Y:S01]  /*2ab0*/  MUFU.TANH R142, R20 ;  /* 0x00000014008e7308 */ /* 0x0003e20000002400 */
[----:B------:R-:W-:Y:S02]  /*2ac0*/  FSEL R12, R12, RZ, P1 ;  /* 0x000000ff0c0c7208 */ /* 0x000fe40000800000 */
[----:B------:R-:W-:Y:S01]  /*2ad0*/  @!P0 ISETP.GE.AND P1, PT, R16, R14, PT ;  /* 0x0000000e1000820c */ /* 0x000fe20003f26270 */
[----:B------:R-:W-:Y:S01]  /*2ae0*/  FMUL.FTZ R26, R26, c[0x0][0x2ec] ;  /* 0x0000bb001a1a7a20 */ /* 0x000fe20000410000 */
[----:B------:R-:W-:Y:S01]  /*2af0*/  @!P0 FSEL R4, R219, -INF , !P2 ;  /* 0xff800000db048808 */ /* 0x000fe20005000000 */
[----:B------:R-:W-:Y:S01]  /*2b00*/  FMUL.FTZ R27, R27, c[0x0][0x2ec] ;  /* 0x0000bb001b1b7a20 */ /* 0x000fe20000410000 */
[----:B--2---:R-:W-:Y:S01]  /*2b10*/  @!P0 IADD3 R11, R8, 0x40, RZ ;  /* 0x00000040080b8810 */ /* 0x004fe20007ffe0ff */
[----:B------:R-:W-:Y:S02]  /*2b20*/  FMUL.FTZ R22, R22, c[0x0][0x2ec] ;  /* 0x0000bb0016167a20 */ /* 0x000fe40000410000 */
[----:B------:R2:W-:Y:S01]  /*2b30*/  MUFU.EX2 R235, R10 ;  /* 0x0000000a00eb7308 */ /* 0x0005e20000000800 */
[----:B------:R-:W-:Y:S01]  /*2b40*/  @!P0 IMNMX R11, R11, UR33, PT ;  /* 0x000000210b0b8c17 */ /* 0x000fe2000b800200 */
[----:B------:R-:W-:Y:S02]  /*2b50*/  FMUL.FTZ R23, R23, c[0x0][0x2ec] ;  /* 0x0000bb0017177a20 */ /* 0x000fe40000410000 */
[--C-:B---3--:R-:W-:Y:S01]  /*2b60*/  FFMA.FTZ R5, R4, c[0x0][0x23c], -R12.reuse ;  /* 0x00008f0004057a23 */ /* 0x108fe2000001080c */
[----:B------:R-:W-:Y:S01]  /*2b70*/  MOV R4, R218 ;  /* 0x000000da00047202 */ /* 0x000fe20000000f00 */
[----:B------:R-:W-:Y:S01]  /*2b80*/  FMUL.FTZ R32, R32, c[0x0][0x2ec] ;  /* 0x0000bb0020207a20 */ /* 0x000fe20000410000 */
[----:B------:R-:W-:Y:S01]  /*2b90*/  @!P0 FSEL R4, R218, -INF , !P1 ;  /* 0xff800000da048808 */ /* 0x000fe20004800000 */
[----:B------:R-:W-:Y:S01]  /*2ba0*/  FMUL.FTZ R33, R33, c[0x0][0x2ec] ;  /* 0x0000bb0021217a20 */ /* 0x000fe20000410000 */
[----:B------:R-:W-:Y:S01]  /*2bb0*/  FSETP.NEU.FTZ.AND P1, PT, R251, -INF , PT ;  /* 0xff800000fb00780b */ /* 0x000fe20003f3d000 */
[----:B------:R3:W-:Y:S01]  /*2bc0*/  MUFU.TANH R141, R21 ;  /* 0x00000015008d7308 */ /* 0x0007e20000002400 */
[----:B------:R-:W-:Y:S01]  /*2bd0*/  FMUL.FTZ R34, R34, c[0x0][0x2ec] ;  /* 0x0000bb0022227a20 */ /* 0x000fe20000410000 */
[-C--:B------:R-:W-:Y:S01]  /*2be0*/  @!P0 ISETP.GE.AND P2, PT, R0, R11.reuse, PT ;  /* 0x0000000b0000820c */ /* 0x080fe20003f46270 */
[----:B------:R-:W-:Y:S01]  /*2bf0*/  FFMA.FTZ R4, R4, c[0x0][0x23c], -R12 ;  /* 0x00008f0004047a23 */ /* 0x000fe2000001080c */
[----:B-1----:R-:W4:Y:S01]  /*2c00*/  LDL R20, [R1+0xc] ;  /* 0x00000c0001147983 */ /* 0x002f220000100800 */
[----:B------:R-:W-:Y:S01]  /*2c10*/  FMUL.FTZ R35, R35, c[0x0][0x2ec] ;  /* 0x0000bb0023237a20 */ /* 0x000fe20000410000 */
[----:B------:R-:W-:Y:S01]  /*2c20*/  FSEL R9, R9, RZ, P1 ;  /* 0x000000ff09097208 */ /* 0x000fe20000800000 */
[----:B------:R-:W-:Y:S01]  /*2c30*/  FMUL.FTZ R24, R24, c[0x0][0x2ec] ;  /* 0x0000bb0018187a20 */ /* 0x000fe20000410000 */
[----:B------:R-:W-:Y:S01]  /*2c40*/  @!P0 ISETP.GE.AND P1, PT, R16, R11, PT ;  /* 0x0000000b1000820c */ /* 0x000fe20003f26270 */
[----:B------:R-:W-:Y:S01]  /*2c50*/  FMUL.FTZ R25, R25, c[0x0][0x2ec] ;  /* 0x0000bb0019197a20 */ /* 0x000fe20000410000 */
[----:B------:R1:W-:Y:S01]  /*2c60*/  MUFU.EX2 R89, R4 ;  /* 0x0000000400597308 */ /* 0x0003e20000000800 */
[----:B------:R-:W-:Y:S02]  /*2c70*/  FMUL.FTZ R28, R28, c[0x0][0x2ec] ;  /* 0x0000bb001c1c7a20 */ /* 0x000fe40000410000 */
[----:B------:R-:W-:Y:S01]  /*2c80*/  FMUL.FTZ R29, R29, c[0x0][0x2ec] ;  /* 0x0000bb001d1d7a20 */ /* 0x000fe20000410000 */
[----:B--2---:R-:W-:Y:S01]  /*2c90*/  @!P0 IADD3 R10, R8, 0x48, RZ ;  /* 0x00000048080a8810 */ /* 0x004fe20007ffe0ff */
[----:B------:R-:W-:Y:S02]  /*2ca0*/  FMUL.FTZ R8, R250, 1.4426950216293334961 ;  /* 0x3fb8aa3bfa087820 */ /* 0x000fe40000410000 */
[----:B------:R-:W-:Y:S01]  /*2cb0*/  FMUL.FTZ R30, R30, c[0x0][0x2ec] ;  /* 0x0000bb001e1e7a20 */ /* 0x000fe20000410000 */
[----:B------:R-:W-:Y:S01]  /*2cc0*/  @!P0 IMNMX R10, R10, UR33, PT ;  /* 0x000000210a0a8c17 */ /* 0x000fe2000b800200 */
[----:B------:R-:W-:Y:S01]  /*2cd0*/  FMUL.FTZ R31, R31, c[0x0][0x2ec] ;  /* 0x0000bb001f1f7a20 */ /* 0x000fe20000410000 */
[----:B------:R2:W-:Y:S01]  /*2ce0*/  MUFU.EX2 R90, R5 ;  /* 0x00000005005a7308 */ /* 0x0005e20000000800 */
[----:B---3--:R-:W3:Y:S09]  /*2cf0*/  LDL R21, [R1+0x14] ;  /* 0x0000140001157983 */ /* 0x008ef20000100800 */
[----:B------:R2:W2:Y:S01]  /*2d00*/  MUFU.TANH R143, R17 ;  /* 0x00000011008f7308 */ /* 0x0004a20000002400 */
[----:B-1----:R-:W-:Y:S02]  /*2d10*/  MOV R4, R244 ;  /* 0x000000f400047202 */ /* 0x002fe40000000f00 */
[----:B------:R-:W-:Y:S02]  /*2d20*/  @!P0 FSEL R4, R244, -INF , !P2 ;  /* 0xff800000f4048808 */ /* 0x000fe40005000000 */
[-C--:B------:R-:W-:Y:S05]  /*2d30*/  @!P0 ISETP.GE.AND P2, PT, R0, R10.reuse, PT ;  /* 0x0000000a0000820c */ /* 0x080fea0003f46270 */
[----:B------:R1:W1:Y:S01]  /*2d40*/  MUFU.TANH R216, R18 ;  /* 0x0000001200d87308 */ /* 0x0002620000002400 */
[--C-:B--2---:R-:W-:Y:S01]  /*2d50*/  FFMA.FTZ R5, R4, c[0x0][0x23c], -R9.reuse ;  /* 0x00008f0004057a23 */ /* 0x104fe20000010809 */
[----:B------:R-:W-:Y:S02]  /*2d60*/  MOV R4, R243 ;  /* 0x000000f300047202 */ /* 0x000fe40000000f00 */
[----:B------:R-:W-:Y:S02]  /*2d70*/  @!P0 FSEL R4, R243, -INF , !P1 ;  /* 0xff800000f3048808 */ /* 0x000fe40004800000 */
[----:B------:R-:W-:Y:S04]  /*2d80*/  FSETP.NEU.FTZ.AND P1, PT, R250, -INF , PT ;  /* 0xff800000fa00780b */ /* 0x000fe80003f3d000 */
[----:B------:R2:W-:Y:S01]  /*2d90*/  MUFU.EX2 R88, R5 ;  /* 0x0000000500587308 */ /* 0x0005e20000000800 */
[--C-:B------:R-:W-:Y:S01]  /*2da0*/  FFMA.FTZ R4, R4, c[0x0][0x23c], -R9.reuse ;  /* 0x00008f0004047a23 */ /* 0x100fe20000010809 */
[----:B------:R-:W-:Y:S02]  /*2db0*/  FSEL R8, R8, RZ, P1 ;  /* 0x000000ff08087208 */ /* 0x000fe40000800000 */
[----:B------:R-:W-:Y:S02]  /*2dc0*/  @!P0 ISETP.GE.AND P1, PT, R16, R10, PT ;  /* 0x0000000a1000820c */ /* 0x000fe40003f26270 */
[C---:B------:R-:W-:Y:S02]  /*2dd0*/  @!P0 IADD3 R16, R0.reuse, 0x8, RZ ;  /* 0x0000000800108810 */ /* 0x040fe40007ffe0ff */
[----:B------:R-:W-:Y:S02]  /*2de0*/  @!P0 IADD3 R17, R0, 0x9, RZ ;  /* 0x0000000900118810 */ /* 0x000fe40007ffe0ff */
[----:B------:R2:W-:Y:S01]  /*2df0*/  MUFU.EX2 R87, R4 ;  /* 0x0000000400577308 */ /* 0x0005e20000000800 */
[----:B-1----:R-:W-:Y:S09]  /*2e00*/  MOV R18, R144 ;  /* 0x0000009000127202 */ /* 0x002ff20000000f00 */
[----:B------:R-:W1:Y:S01]  /*2e10*/  MUFU.TANH R214, R19 ;  /* 0x0000001300d67308 */ /* 0x000e620000002400 */
[----:B--2---:R-:W-:Y:S02]  /*2e20*/  MOV R5, R77 ;  /* 0x0000004d00057202 */ /* 0x004fe40000000f00 */
[----:B------:R-:W-:Y:S07]  /*2e30*/  @!P0 FSEL R5, R77, -INF , !P2 ;  /* 0xff8000004d058808 */ /* 0x000fee0005000000 */
[----:B------:R-:W2:Y:S01]  /*2e40*/  MUFU.TANH R213, R22 ;  /* 0x0000001600d57308 */ /* 0x000ea20000002400 */
[--C-:B------:R-:W-:Y:S01]  /*2e50*/  FFMA.FTZ R5, R5, c[0x0][0x23c], -R8.reuse ;  /* 0x00008f0005057a23 */ /* 0x100fe20000010808 */
[----:B------:R-:W-:Y:S02]  /*2e60*/  MOV R4, R76 ;  /* 0x0000004c00047202 */ /* 0x000fe40000000f00 */
[----:B------:R-:W-:Y:S02]  /*2e70*/  @!P0 FSEL R4, R76, -INF , !P1 ;  /* 0xff8000004c048808 */ /* 0x000fe40004800000 */
[-C--:B------:R-:W-:Y:S04]  /*2e80*/  @!P0 ISETP.GE.AND P1, PT, R16, R11.reuse, PT ;  /* 0x0000000b1000820c */ /* 0x080fe80003f26270 */
        /* <DEDUP_REMOVED lines=19> */
[C---:B------:R-:W-:Y:S04]  /*2fc0*/  @!P0 ISETP.GE.AND P1, PT, R17.reuse, R10, PT ;  /* 0x0000000a1100820c */ /* 0x040fe80003f26270 */
        /* <DEDUP_REMOVED lines=26> */
[----:B-1----:R-:W1:Y:S08]  /*3170*/  LDSM.16.M88.4 R4, [R116+0x6800] ;  /* 0x006800007404783b */ /* 0x002e700000000200 */
[----:B------:R1:W-:Y:S01]  /*3180*/  MUFU.EX2 R237, R16 ;  /* 0x0000001000ed7308 */ /* 0x0003e20000000800 */
[----:B--2---:R-:W-:Y:S09]  /*3190*/  MOV R18, R142 ;  /* 0x0000008e00127202 */ /* 0x004ff20000000f00 */
[----:B------:R2:W-:Y:S01]  /*31a0*/  MUFU.EX2 R204, R19 ;  /* 0x0000001300cc7308 */ /* 0x0005e20000000800 */
[C---:B------:R-:W-:Y:S09]  /*31b0*/  @!P0 IADD3 R17, R0.reuse, 0x11, RZ ;  /* 0x0000001100118810 */ /* 0x040ff20007ffe0ff */
[----:B------:R-:W-:Y:S01]  /*31c0*/  MUFU.TANH R246, R30 ;  /* 0x0000001e00f67308 */ /* 0x000fe20000002400 */
[----:B-1----:R-:W-:Y:S04]  /*31d0*/  @!P0 IADD3 R16, R0, 0x10, RZ ;  /* 0x0000001000108810 */ /* 0x002fe80007ffe0ff */
[-C--:B------:R-:W-:Y:S05]  /*31e0*/  @!P0 ISETP.GE.AND P1, PT, R16, R15.reuse, PT ;  /* 0x0000000f1000820c */ /* 0x080fea0003f26270 */
[----:B------:R-:W-:Y:S01]  /*31f0*/  MUFU.TANH R245, R31 ;  /* 0x0000001f00f57308 */ /* 0x000fe20000002400 */
[----:B------:R-:W-:Y:S01]  /*3200*/  @!P0 FSEL R18, R142, -INF , !P1 ;  /* 0xff8000008e128808 */ /* 0x000fe20004800000 */
[-C--:B------:R-:W-:Y:S03]  /*3210*/  HMMA.16816.F32 R36, R104, R4.reuse, R36 ;  /* 0x000000046824723c */ /* 0x080fe60000001824 */
[----:B------:R-:W-:Y:S01]  /*3220*/  @!P0 ISETP.GE.AND P1, PT, R17, R15, PT ;  /* 0x0000000f1100820c */ /* 0x000fe20003f26270 */
[--C-:B--2---:R-:W-:Y:S01]  /*3230*/  FFMA.FTZ R19, R18, c[0x0][0x23c], -R13.reuse ;  /* 0x00008f0012137a23 */ /* 0x104fe2000001080d */
[----:B------:R-:W-:Y:S03]  /*3240*/  MOV R18, R141 ;  /* 0x0000008d00127202 */ /* 0x000fe60000000f00 */
[----:B------:R-:W1:Y:S01]  /*3250*/  MUFU.TANH R174, R32 ;  /* 0x0000002000ae7308 */ /* 0x000e620000002400 */
[----:B------:R-:W-:Y:S01]  /*3260*/  @!P0 FSEL R18, R141, -INF , !P1 ;  /* 0xff8000008d128808 */ /* 0x000fe20004800000 */
[C---:B------:R-:W-:Y:S04]  /*3270*/  HMMA.16816.F32 R40, R112.reuse, R4, R40 ;  /* 0x000000047028723c */ /* 0x040fe80000001828 */
[-C--:B------:R-:W-:Y:S03]  /*3280*/  @!P0 ISETP.GE.AND P1, PT, R16, R14.reuse, PT ;  /* 0x0000000e1000820c */ /* 0x080fe60003f26270 */
[----:B------:R-:W-:Y:S01]  /*3290*/  FFMA.FTZ R5, R18, c[0x0][0x23c], -R13 ;  /* 0x00008f0012057a23 */ /* 0x000fe2000001080d */
[----:B------:R-:W2:Y:S01]  /*32a0*/  MUFU.TANH R140, R33 ;  /* 0x00000021008c7308 */ /* 0x000ea20000002400 */
[-C--:B------:R-:W-:Y:S03]  /*32b0*/  HMMA.16816.F32 R44, R112, R6.reuse, R44 ;  /* 0x00000006702c723c */ /* 0x080fe6000000182c */
[----:B------:R-:W-:Y:S02]  /*32c0*/  MOV R4, R213 ;  /* 0x000000d500047202 */ /* 0x000fe40000000f00 */
[----:B------:R-:W-:Y:S02]  /*32d0*/  @!P0 FSEL R4, R213, -INF , !P1 ;  /* 0xff800000d5048808 */ /* 0x000fe40004800000 */
[----:B------:R-:W-:Y:S01]  /*32e0*/  @!P0 ISETP.GE.AND P1, PT, R17, R14, PT ;  /* 0x0000000e1100820c */ /* 0x000fe20003f26270 */
[C---:B------:R-:W-:Y:S01]  /*32f0*/  HMMA.16816.F32 R48, R104.reuse, R6, R48 ;  /* 0x000000066830723c */ /* 0x040fe20000001830 */
[----:B------:R2:W-:Y:S03]  /*3300*/  MUFU.EX2 R192, R5 ;  /* 0x0000000500c07308 */ /* 0x0005e60000000800 */
[----:B------:R-:W-:Y:S01]  /*3310*/  FMUL.FTZ R36, R36, c[0x0][0x2ec] ;  /* 0x0000bb0024247a20 */ /* 0x000fe20000410000 */
[----:B-1----:R-:W-:Y:S01]  /*3320*/  MOV R18, R174 ;  /* 0x000000ae00127202 */ /* 0x002fe20000000f00 */
[----:B------:R-:W-:Y:S02]  /*3330*/  FMUL.FTZ R37, R37, c[0x0][0x2ec] ;  /* 0x0000bb0025257a20 */ /* 0x000fe40000410000 */
[----:B------:R-:W-:Y:S03]  /*3340*/  FMUL.FTZ R38, R38, c[0x0][0x2ec] ;  /* 0x0000bb0026267a20 */ /* 0x000fe60000410000 */
[----:B------:R-:W-:Y:S01]  /*3350*/  MUFU.EX2 R194, R19 ;  /* 0x0000001300c27308 */ /* 0x000fe20000000800 */
        /* <DEDUP_REMOVED lines=8> */
[--C-:B--2---:R-:W-:Y:S01]  /*33e0*/  FFMA.FTZ R5, R4, c[0x0][0x23c], -R12.reuse ;  /* 0x00008f0004057a23 */ /* 0x104fe2000001080c */
[----:B------:R-:W-:Y:S01]  /*33f0*/  MOV R4, R209 ;  /* 0x000000d100047202 */ /* 0x000fe20000000f00 */
[----:B------:R-:W-:Y:S01]  /*3400*/  FMUL.FTZ R49, R49, c[0x0][0x2ec] ;  /* 0x0000bb0031317a20 */ /* 0x000fe20000410000 */
[----:B------:R-:W-:Y:S01]  /*3410*/  @!P0 FSEL R4, R209, -INF , !P1 ;  /* 0xff800000d1048808 */ /* 0x000fe20004800000 */
[----:B------:R-:W-:Y:S01]  /*3420*/  FMUL.FTZ R50, R50, c[0x0][0x2ec] ;  /* 0x0000bb0032327a20 */ /* 0x000fe20000410000 */
[----:B------:R-:W-:Y:S01]  /*3430*/  MUFU.EX2 R228, R5 ;  /* 0x0000000500e47308 */ /* 0x000fe20000000800 */
[----:B------:R-:W-:Y:S01]  /*3440*/  @!P0 ISETP.GE.AND P1, PT, R16, R11, PT ;  /* 0x0000000b1000820c */ /* 0x000fe20003f26270 */
[----:B------:R-:W-:Y:S02]  /*3450*/  FMUL.FTZ R51, R51, c[0x0][0x2ec] ;  /* 0x0000bb0033337a20 */ /* 0x000fe40000410000 */
[----:B------:R-:W-:Y:S02]  /*3460*/  FFMA.FTZ R4, R4, c[0x0][0x23c], -R12 ;  /* 0x00008f0004047a23 */ /* 0x000fe4000001080c */
[----:B------:R-:W-:Y:S02]  /*3470*/  FMUL.FTZ R45, R45, c[0x0][0x2ec] ;  /* 0x0000bb002d2d7a20 */ /* 0x000fe40000410000 */
[----:B------:R-:W-:Y:S02]  /*3480*/  FMUL.FTZ R46, R46, c[0x0][0x2ec] ;  /* 0x0000bb002e2e7a20 */ /* 0x000fe40000410000 */
[----:B------:R2:W-:Y:S01]  /*3490*/  MUFU.EX2 R227, R4 ;  /* 0x0000000400e37308 */ /* 0x0005e20000000800 */
[----:B------:R-:W-:Y:S09]  /*34a0*/  FMUL.FTZ R47, R47, c[0x0][0x2ec] ;  /* 0x0000bb002f2f7a20 */ /* 0x000ff20000410000 */
[----:B------:R-:W1:Y:S10]  /*34b0*/  MUFU.TANH R190, R35 ;  /* 0x0000002300be7308 */ /* 0x000e740000002400 */
[----:B------:R-:W1:Y:S01]  /*34c0*/  MUFU.TANH R138, R36 ;  /* 0x00000024008a7308 */ /* 0x000e620000002400 */
[----:B--2---:R-:W-:Y:S02]  /*34d0*/  MOV R4, R231 ;  /* 0x000000e700047202 */ /* 0x004fe40000000f00 */
        /* <DEDUP_REMOVED lines=72> */
[----:B------:R-:W-:Y:S01]  /*3960*/  MUFU.TANH R233, R42 ;  /* 0x0000002a00e97308 */ /* 0x000fe20000002400 */
[----:B----4-:R-:W-:Y:S04]  /*3970*/  @!P0 IADD3 R16, R0, 0x20, RZ ;  /* 0x0000002000108810 */ /* 0x010fe80007ffe0ff */
[-C--:B------:R-:W-:Y:S05]  /*3980*/  @!P0 ISETP.GE.AND P1, PT, R16, R15.reuse, PT ;  /* 0x0000000f1000820c */ /* 0x080fea0003f26270 */
[----:B------:R-:W-:Y:S01]  /*3990*/  MUFU.TANH R232, R43 ;  /* 0x0000002b00e87308 */ /* 0x000fe20000002400 */
[----:B------:R-:W-:Y:S01]  /*39a0*/  @!P0 FSEL R18, R138, -INF , !P1 ;  /* 0xff8000008a128808 */ /* 0x000fe20004800000 */
[-C--:B-1----:R-:W-:Y:S03]  /*39b0*/  HMMA.16816.F32 R52, R104, R4.reuse, R52 ;  /* 0x000000046834723c */ /* 0x082fe60000001834 */
[----:B------:R-:W-:Y:S01]  /*39c0*/  @!P0 ISETP.GE.AND P1, PT, R17, R15, PT ;  /* 0x0000000f1100820c */ /* 0x000fe20003f26270 */
[--C-:B--2---:R-:W-:Y:S01]  /*39d0*/  FFMA.FTZ R19, R18, c[0x0][0x23c], -R13.reuse ;  /* 0x00008f0012137a23 */ /* 0x104fe2000001080d */
[----:B------:R-:W-:Y:S02]  /*39e0*/  MOV R18, R137 ;  /* 0x0000008900127202 */ /* 0x000fe40000000f00 */
[----:B------:R-:W-:Y:S01]  /*39f0*/  @!P0 FSEL R18, R137, -INF , !P1 ;  /* 0xff80000089128808 */ /* 0x000fe20004800000 */
[C---:B------:R-:W-:Y:S01]  /*3a00*/  HMMA.16816.F32 R56, R112.reuse, R4, R56 ;  /* 0x000000047038723c */ /* 0x040fe20000001838 */
[----:B------:R-:W-:Y:S03]  /*3a10*/  MUFU.EX2 R176, R19 ;  /* 0x0000001300b07308 */ /* 0x000fe60000000800 */
[-C--:B------:R-:W-:Y:S03]  /*3a20*/  @!P0 ISETP.GE.AND P1, PT, R16, R14.reuse, PT ;  /* 0x0000000e1000820c */ /* 0x080fe60003f26270 */
        /* <DEDUP_REMOVED lines=9> */
[----:B------:R-:W-:Y:S01]  /*3ac0*/  MUFU.TANH R162, R52 ;  /* 0x0000003400a27308 */ /* 0x000fe20000002400 */
[----:B------:R-:W-:Y:S02]  /*3ad0*/  FMUL.FTZ R54, R54, c[0x0][0x2ec] ;  /* 0x0000bb0036367a20 */ /* 0x000fe40000410000 */
        /* <DEDUP_REMOVED lines=22> */
[----:B------:R-:W3:Y:S01]  /*3c40*/  MUFU.TANH R225, R46 ;  /* 0x0000002e00e17308 */ /* 0x000ee20000002400 */
        /* <DEDUP_REMOVED lines=8> */
[----:B--2---:R-:W-:Y:S02]  /*3cd0*/  MOV R16, R198 ;  /* 0x000000c600107202 */ /* 0x004fe40000000f00 */
[----:B------:R1:W-:Y:S01]  /*3ce0*/  MUFU.EX2 R234, R5 ;  /* 0x0000000500ea7308 */ /* 0x0003e20000000800 */
[----:B---3--:R-:W-:Y:S09]  /*3cf0*/  MOV R6, R225 ;  /* 0x000000e100067202 */ /* 0x008ff20000000f00 */
        /* <DEDUP_REMOVED lines=16> */
[----:B-1----:R-:W-:Y:S04]  /*3e00*/  @!P0 IADD3 R5, R0, 0x28, RZ ;  /* 0x0000002800058810 */ /* 0x002fe80007ffe0ff */
        /* <DEDUP_REMOVED lines=16> */
[--C-:B----4-:R-:W-:Y:S01]  /*3f10*/  FFMA.FTZ R7, R6, c[0x0][0x23c], -R8.reuse ;  /* 0x00008f0006077a23 */ /* 0x110fe20000010808 */
[----:B---3--:R-:W-:Y:S02]  /*3f20*/  MOV R6, R224 ;  /* 0x000000e000067202 */ /* 0x008fe40000000f00 */
[----:B------:R-:W-:Y:S02]  /*3f30*/  @!P0 FSEL R6, R224, -INF , !P1 ;  /* 0xff800000e0068808 */ /* 0x000fe40004800000 */
[----:B------:R-:W-:Y:S04]  /*3f40*/  @!P0 ISETP.GE.AND P1, PT, R5, R15, PT ;  /* 0x0000000f0500820c */ /* 0x000fe80003f26270 */
[----:B------:R-:W-:Y:S01]  /*3f50*/  MUFU.TANH R199, R63 ;  /* 0x0000003f00c77308 */ /* 0x000fe20000002400 */
[----:B------:R-:W-:Y:S09]  /*3f60*/  FFMA.FTZ R6, R6, c[0x0][0x23c], -R8 ;  /* 0x00008f0006067a23 */ /* 0x000ff20000010808 */
[----:B------:R3:W-:Y:S10]  /*3f70*/  MUFU.EX2 R247, R6 ;  /* 0x0000000600f77308 */ /* 0x0007f40000000800 */
[----:B------:R4:W-:Y:S10]  /*3f80*/  MUFU.EX2 R249, R7 ;  /* 0x0000000700f97308 */ /* 0x0009f40000000800 */
[----:B------:R-:W1:Y:S01]  /*3f90*/  MUFU.TANH R188, R56 ;  /* 0x0000003800bc7308 */ /* 0x000e620000002400 */
[----:B---3--:R-:W-:Y:S02]  /*3fa0*/  MOV R6, R169 ;  /* 0x000000a900067202 */ /* 0x008fe40000000f00 */
[----:B------:R-:W-:Y:S02]  /*3fb0*/  @!P0 FSEL R6, R169, -INF , !P1 ;  /* 0xff800000a9068808 */ /* 0x000fe40004800000 */
[----:B------:R-:W-:Y:S05]  /*3fc0*/  @!P0 ISETP.GE.AND P1, PT, R4, R15, PT ;  /* 0x0000000f0400820c */ /* 0x000fea0003f26270 */
[----:B------:R-:W-:Y:S01]  /*3fd0*/  MUFU.EX2 R220, R17 ;  /* 0x0000001100dc7308 */ /* 0x000fe20000000800 */
[--C-:B----4-:R-:W-:Y:S01]  /*3fe0*/  FFMA.FTZ R7, R6, c[0x0][0x23c], -R13.reuse ;  /* 0x00008f0006077a23 */ /* 0x110fe2000001080d */
[----:B------:R-:W-:Y:S02]  /*3ff0*/  MOV R6, R168 ;  /* 0x000000a800067202 */ /* 0x000fe40000000f00 */
[----:B------:R-:W-:Y:S02]  /*4000*/  @!P0 FSEL R6, R168, -INF , !P1 ;  /* 0xff800000a8068808 */ /* 0x000fe40004800000 */
[-C--:B------:R-:W-:Y:S04]  /*4010*/  @!P0 ISETP.GE.AND P1, PT, R5, R14.reuse, PT ;  /* 0x0000000e0500820c */ /* 0x080fe80003f26270 */
[----:B------:R3:W-:Y:S01]  /*4020*/  MUFU.EX2 R167, R7 ;  /* 0x0000000700a77308 */ /* 0x0007e20000000800 */
[----:B------:R-:W-:Y:S01]  /*4030*/  MOV R5, R177 ;  /* 0x000000b100057202 */ /* 0x000fe20000000f00 */
[--C-:B------:R-:W-:Y:S01]  /*4040*/  FFMA.FTZ R6, R6, c[0x0][0x23c], -R13.reuse ;  /* 0x00008f0006067a23 */ /* 0x100fe2000001080d */
[----:B------:R-:W-:Y:S02]  /*4050*/  @!P0 FSEL R5, R177, -INF , !P1 ;  /* 0xff800000b1058808 */ /* 0x000fe40004800000 */
[----:B------:R-:W-:Y:S02]  /*4060*/  @!P0 ISETP.GE.AND P1, PT, R4, R14, PT ;  /* 0x0000000e0400820c */ /* 0x000fe40003f26270 */
[----:B------:R-:W-:Y:S02]  /*4070*/  MOV R4, R175 ;  /* 0x000000af00047202 */ /* 0x000fe40000000f00 */
[----:B------:R-:W-:Y:S01]  /*4080*/  @!P0 FSEL R4, R175, -INF , !P1 ;  /* 0xff800000af048808 */ /* 0x000fe20004800000 */
[----:B------:R4:W-:Y:S10]  /*4090*/  MUFU.EX2 R165, R6 ;  /* 0x0000000600a57308 */ /* 0x0009f40000000800 */
[----:B------:R-:W1:Y:S01]  /*40a0*/  MUFU.TANH R186, R57 ;  /* 0x0000003900ba7308 */ /* 0x000e620000002400 */
[--C-:B---3--:R-:W-:Y:S01]  /*40b0*/  FFMA.FTZ R7, R4, c[0x0][0x23c], -R12.reuse ;  /* 0x00008f0004077a23 */ /* 0x108fe2000001080c */
[C---:B------:R-:W-:Y:S08]  /*40c0*/  @!P0 IADD3 R4, R0.reuse, 0x31, RZ ;  /* 0x0000003100048810 */ /* 0x040ff00007ffe0ff */
[----:B------:R-:W-:Y:S01]  /*40d0*/  MUFU.EX2 R181, R7 ;  /* 0x0000000700b57308 */ /* 0x000fe20000000800 */
[--C-:B----4-:R-:W-:Y:S01]  /*40e0*/  FFMA.FTZ R6, R5, c[0x0][0x23c], -R12.reuse ;  /* 0x00008f0005067a23 */ /* 0x110fe2000001080c */
[----:B------:R-:W-:Y:S04]  /*40f0*/  @!P0 IADD3 R5, R0, 0x30, RZ ;  /* 0x0000003000058810 */ /* 0x000fe80007ffe0ff */
[-C--:B------:R-:W-:Y:S04]  /*4100*/  @!P0 ISETP.GE.AND P1, PT, R5, R15.reuse, PT ;  /* 0x0000000f0500820c */ /* 0x080fe80003f26270 */
[----:B------:R3:W-:Y:S10]  /*4110*/  MUFU.EX2 R182, R6 ;  /* 0x0000000600b67308 */ /* 0x0007f40000000800 */
[----:B------:R-:W4:Y:S10]  /*4120*/  MUFU.TANH R212, R58 ;  /* 0x0000003a00d47308 */ /* 0x000f340000002400 */
[----:B------:R-:W1:Y:S01]  /*4130*/  MUFU.TANH R211, R59 ;  /* 0x0000003b00d37308 */ /* 0x000e620000002400 */
[----:B---3--:R-:W-:Y:S02]  /*4140*/  MOV R6, R162 ;  /* 0x000000a200067202 */ /* 0x008fe40000000f00 */
[----:B------:R-:W-:Y:S02]  /*4150*/  @!P0 FSEL R6, R162, -INF , !P1 ;  /* 0xff800000a2068808 */ /* 0x000fe40004800000 */
[----:B------:R-:W-:Y:S03]  /*4160*/  @!P0 ISETP.GE.AND P1, PT, R4, R15, PT ;  /* 0x0000000f0400820c */ /* 0x000fe60003f26270 */
[--C-:B------:R-:W-:Y:S01]  /*4170*/  FFMA.FTZ R7, R6, c[0x0][0x23c], -R13.reuse ;  /* 0x00008f0006077a23 */ /* 0x100fe2000001080d */
[----:B------:R-:W-:Y:S02]  /*4180*/  MOV R6, R161 ;  /* 0x000000a100067202 */ /* 0x000fe40000000f00 */
[----:B------:R-:W-:Y:S01]  /*4190*/  @!P0 FSEL R6, R161, -INF , !P1 ;  /* 0xff800000a1068808 */ /* 0x000fe20004800000 */
[----:B------:R3:W-:Y:S01]  /*41a0*/  MUFU.EX2 R163, R7 ;  /* 0x0000000700a37308 */ /* 0x0007e20000000800 */
[-C--:B------:R-:W-:Y:S03]  /*41b0*/  @!P0 ISETP.GE.AND P1, PT, R5, R14.reuse, PT ;  /* 0x0000000e0500820c */ /* 0x080fe60003f26270 */
[----:B---3--:R-:W-:Y:S01]  /*41c0*/  FFMA.FTZ R7, R6, c[0x0][0x23c], -R13 ;  /* 0x00008f0006077a23 */ /* 0x008fe2000001080d */
[----:B-1----:R-:W-:Y:S02]  /*41d0*/  MOV R6, R173 ;  /* 0x000000ad00067202 */ /* 0x002fe40000000f00 */
[----:B------:R-:W-:Y:S03]  /*41e0*/  @!P0 FSEL R6, R173, -INF , !P1 ;  /* 0xff800000ad068808 */ /* 0x000fe60004800000 */
[----:B------:R1:W-:Y:S01]  /*41f0*/  MUFU.EX2 R136, R7 ;  /* 0x0000000700887308 */ /* 0x0003e20000000800 */
[----:B------:R-:W-:Y:S01]  /*4200*/  @!P0 ISETP.GE.AND P1, PT, R4, R14, PT ;  /* 0x0000000e0400820c */ /* 0x000fe20003f26270 */
[--C-:B-1----:R-:W-:Y:S01]  /*4210*/  FFMA.FTZ R7, R6, c[0x0][0x23c], -R12.reuse ;  /* 0x00008f0006077a23 */ /* 0x102fe2000001080c */
[----:B--2---:R-:W-:Y:S02]  /*4220*/  MOV R6, R172 ;  /* 0x000000ac00067202 */ /* 0x004fe40000000f00 */
[----:B------:R-:W-:Y:S05]  /*4230*/  @!P0 FSEL R6, R172, -INF , !P1 ;  /* 0xff800000ac068808 */ /* 0x000fea0004800000 */
[----:B------:R1:W-:Y:S01]  /*4240*/  MUFU.EX2 R180, R7 ;  /* 0x0000000700b47308 */ /* 0x0003e20000000800 */
[CC--:B------:R-:W-:Y:S01]  /*4250*/  @!P0 ISETP.GE.AND P1, PT, R5.reuse, R11.reuse, PT ;  /* 0x0000000b0500820c */ /* 0x0c0fe20003f26270 */
[----:B-1----:R-:W-:Y:S01]  /*4260*/  FFMA.FTZ R7, R6, c[0x0][0x23c], -R12 ;  /* 0x00008f0006077a23 */ /* 0x002fe2000001080c */
[----:B------:R-:W-:Y:S02]  /*4270*/  MOV R6, R188 ;  /* 0x000000bc00067202 */ /* 0x000fe40000000f00 */
[----:B------:R-:W-:Y:S05]  /*4280*/  @!P0 FSEL R6, R188, -INF , !P1 ;  /* 0xff800000bc068808 */ /* 0x000fea0004800000 */
[----:B------:R1:W2:Y:S01]  /*4290*/  MUFU.EX2 R179, R7 ;  /* 0x0000000700b37308 */ /* 0x0002a20000000800 */
[----:B------:R-:W-:Y:S01]  /*42a0*/  @!P0 ISETP.GE.AND P1, PT, R4, R11, PT ;  /* 0x0000000b0400820c */ /* 0x000fe20003f26270 */
[--C-:B-1----:R-:W-:Y:S01]  /*42b0*/  FFMA.FTZ R7, R6, c[0x0][0x23c], -R9.reuse ;  /* 0x00008f0006077a23 */ /* 0x102fe20000010809 */
[----:B------:R-:W-:Y:S02]  /*42c0*/  MOV R6, R186 ;  /* 0x000000ba00067202 */ /* 0x000fe40000000f00 */
[----:B------:R-:W-:Y:S05]  /*42d0*/  @!P0 FSEL R6, R186, -INF , !P1 ;  /* 0xff800000ba068808 */ /* 0x000fea0004800000 */
[----:B------:R1:W-:Y:S01]  /*42e0*/  MUFU.EX2 R215, R7 ;  /* 0x0000000700d77308 */ /* 0x0003e20000000800 */
[----:B------:R-:W-:Y:S02]  /*42f0*/  @!P0 ISETP.GE.AND P1, PT, R5, R10, PT ;  /* 0x0000000a0500820c */ /* 0x000fe40003f26270 */
[----:B----4-:R-:W-:Y:S01]  /*4300*/  MOV R5, R212 ;  /* 0x000000d400057202 */ /* 0x010fe20000000f00 */
        /* <DEDUP_REMOVED lines=13> */
[--C-:B---3--:R-:W-:Y:S01]  /*43e0*/  FFMA.FTZ R6, R5, c[0x0][0x23c], -R8.reuse ;  /* 0x00008f0005067a23 */ /* 0x108fe20000010808 */
[----:B------:R-:W-:Y:S02]  /*43f0*/  MOV R5, R211 ;  /* 0x000000d300057202 */ /* 0x000fe40000000f00 */
[----:B------:R-:W-:Y:S01]  /*4400*/  @!P0 FSEL R5, R211, -INF , !P1 ;  /* 0xff800000d3058808 */ /* 0x000fe20004800000 */
[----:B------:R1:W-:Y:S01]  /*4410*/  MUFU.EX2 R242, R6 ;  /* 0x0000000600f27308 */ /* 0x0003e20000000800 */
[----:B------:R-:W-:Y:S03]  /*4420*/  @!P0 ISETP.GE.AND P1, PT, R4, R11, PT ;  /* 0x0000000b0400820c */ /* 0x000fe60003f26270 */
[--C-:B------:R-:W-:Y:S06]  /*4430*/  FFMA.FTZ R5, R5, c[0x0][0x23c], -R8.reuse ;  /* 0x00008f0005057a23 */ /* 0x100fec0000010808 */
[----:B------:R3:W-:Y:S01]  /*4440*/  MUFU.EX2 R241, R5 ;  /* 0x0000000500f17308 */ /* 0x0007e20000000800 */
[----:B-1----:R-:W-:Y:S02]  /*4450*/  MOV R6, R185 ;  /* 0x000000b900067202 */ /* 0x002fe40000000f00 */
[----:B------:R-:W-:Y:S02]  /*4460*/  @!P0 FSEL R6, R185, -INF , !P1 ;  /* 0xff800000b9068808 */ /* 0x000fe40004800000 */
[----:B------:R-:W-:Y:S02]  /*4470*/  @!P0 ISETP.GE.AND P1, PT, R0, R11, PT ;  /* 0x0000000b0000820c */ /* 0x000fe40003f26270 */
[----:B------:R-:W-:Y:S01]  /*4480*/  F2FP.PACK_AB R0, R89, R90 ;  /* 0x0000005a5900723e */ /* 0x000fe200000000ff */
[--C-:B------:R-:W-:Y:S01]  /*4490*/  FFMA.FTZ R6, R6, c[0x0][0x23c], -R9.reuse ;  /* 0x00008f0006067a23 */ /* 0x100fe20000010809 */
[----:B---3--:R-:W-:Y:S03]  /*44a0*/  MOV R5, R184 ;  /* 0x000000b800057202 */ /* 0x008fe60000000f00 */
        /* <DEDUP_REMOVED lines=12> */
[----:B------:R-:W-:Y:S05]  /*4570*/  IADD3.X R135, R20, UR51, RZ, P1, !PT ;  /* 0x0000003314877c10 */ /* 0x000fea0008ffe4ff */
[----:B------:R2:W2:Y:S02]  /*4580*/  LDG.E R114, [R134.64] ;  /* 0x0000001a86727981 */ /* 0x0004a4000c1e1900 */
[----:B------:R4:W-:Y:S02]  /*4590*/  MUFU.EX2 R236, R5 ;  /* 0x0000000500ec7308 */ /* 0x0009e40000000800 */
[----:B------:R2:W2:Y:S01]  /*45a0*/  LDG.E R113, [R134.64+0x20] ;  /* 0x0000201a86717981 */ /* 0x0004a2000c1e1900 */
[----:B-1----:R-:W-:Y:S02]  /*45b0*/  F2FP.PACK_AB R0, R237, R238 ;  /* 0x000000eeed00723e */ /* 0x002fe400000000ff */
[----:B---3--:R-:W-:Y:S01]  /*45c0*/  MOV R6, R131 ;  /* 0x0000008300067202 */ /* 0x008fe20000000f00 */
[----:B------:R1:W3:Y:S01]  /*45d0*/  LDG.E R112, [R134.64+0x100] ;  /* 0x0001001a86707981 */ /* 0x0002e2000c1e1900 */
[----:B------:R-:W-:Y:S03]  /*45e0*/  @!P0 FSEL R6, R131, -INF , !P6 ;  /* 0xff80000083068808 */ /* 0x000fe60007000000 */
[----:B------:R1:W-:Y:S02]  /*45f0*/  STS [R152+0x12400], R0 ;  /* 0x0124000098007388 */ /* 0x0003e40000000800 */
[--C-:B------:R-:W-:Y:S01]  /*4600*/  FFMA.FTZ R6, R6, c[0x0][0x23c], -R13.reuse ;  /* 0x00008f0006067a23 */ /* 0x100fe2000001080d */
[----:B----4-:R-:W-:Y:S01]  /*4610*/  F2FP.PACK_AB R4, R202, R204 ;  /* 0x000000ccca04723e */ /* 0x010fe200000000ff */
[----:B------:R-:W-:Y:S01]  /*4620*/  FFMA.FTZ R13, R7, c[0x0][0x23c], -R13 ;  /* 0x00008f00070d7a23 */ /* 0x000fe2000001080d */
[----:B------:R-:W-:Y:S01]  /*4630*/  F2FP.PACK_AB R7, R227, R228 ;  /* 0x000000e4e307723e */ /* 0x000fe200000000ff */
[----:B------:R4:W-:Y:S02]  /*4640*/  MUFU.EX2 R160, R6 ;  /* 0x0000000600a07308 */ /* 0x0009e40000000800 */
[----:B------:R4:W-:Y:S01]  /*4650*/  STS [R152+0x12000], R4 ;  /* 0x0120000498007388 */ /* 0x0009e20000000800 */
[----:B------:R-:W-:Y:S07]  /*4660*/  F2FP.PACK_AB R5, R87, R88 ;  /* 0x000000585705723e */ /* 0x000fee00000000ff */
[----:B------:R-:W2:Y:S01]  /*4670*/  MUFU.EX2 R155, R13 ;  /* 0x0000000d009b7308 */ /* 0x000ea20000000800 */
[----:B------:R4:W-:Y:S01]  /*4680*/  STS [R154+0x14000], R5 ;  /* 0x014000059a007388 */ /* 0x0009e20000000800 */
[----:B-1----:R-:W-:Y:S02]  /*4690*/  F2FP.PACK_AB R0, R85, R86 ;  /* 0x000000565500723e */ /* 0x002fe400000000ff */
[----:B----4-:R-:W-:Y:S02]  /*46a0*/  F2FP.PACK_AB R6, R83, R84 ;  /* 0x000000545306723e */ /* 0x010fe400000000ff */
        /* <DEDUP_REMOVED lines=13> */
[----:B----4-:R-:W-:Y:S01]  /*4780*/  F2FP.PACK_AB R0, R192, R194 ;  /* 0x000000c2c000723e */ /* 0x010fe200000000ff */
[----:B------:R4:W-:Y:S04]  /*4790*/  STS [R152+0x14400], R4 ;  /* 0x0144000498007388 */ /* 0x0009e80000000800 */
[----:B------:R1:W-:Y:S04]  /*47a0*/  STS [R153+0x12000], R0 ;  /* 0x0120000099007388 */ /* 0x0003e80000000800 */
[----:B------:R1:W-:Y:S01]  /*47b0*/  STS [R153+0x12400], R7 ;  /* 0x0124000799007388 */ /* 0x0003e20000000800 */
[----:B----4-:R-:W-:Y:S02]  /*47c0*/  F2FP.PACK_AB R4, R178, R183 ;  /* 0x000000b7b204723e */ /* 0x010fe400000000ff */
[----:B-1----:R-:W-:Y:S03]  /*47d0*/  F2FP.PACK_AB R0, R205, R206 ;  /* 0x000000cecd00723e */ /* 0x002fe600000000ff */
[----:B------:R1:W-:Y:S01]  /*47e0*/  STS [R151+0x12000], R4 ;  /* 0x0120000497007388 */ /* 0x0003e20000000800 */
[----:B------:R-:W-:Y:S03]  /*47f0*/  MOV R7, R199 ;  /* 0x000000c700077202 */ /* 0x000fe60000000f00 */
[----:B------:R4:W-:Y:S01]  /*4800*/  STS [R151+0x12400], R0 ;  /* 0x0124000097007388 */ /* 0x0009e20000000800 */
[----:B------:R-:W-:Y:S02]  /*4810*/  @!P0 FSEL R7, R199, -INF , !P2 ;  /* 0xff800000c7078808 */ /* 0x000fe40005000000 */
[----:B------:R-:W-:Y:S01]  /*4820*/  PLOP3.LUT P2, PT, PT, PT, UP3, 0x80, 0x0 ;  /* 0x000000000000781c */ /* 0x000fe20003f4f038 */
[----:B------:R4:W-:Y:S02]  /*4830*/  STS [R153+0x14000], R6 ;  /* 0x0140000699007388 */ /* 0x0009e40000000800 */
[----:B------:R-:W-:Y:S01]  /*4840*/  FFMA.FTZ R8, R7, c[0x0][0x23c], -R8 ;  /* 0x00008f0007087a23 */ /* 0x000fe20000010808 */
[----:B------:R-:W-:Y:S03]  /*4850*/  F2FP.PACK_AB R7, R195, R196 ;  /* 0x000000c4c307723e */ /* 0x000fe600000000ff */
[----:B------:R-:W2:Y:S01]  /*4860*/  MUFU.EX2 R223, R8 ;  /* 0x0000000800df7308 */ /* 0x000ea20000000800 */
[----:B-1----:R-:W-:Y:S02]  /*4870*/  F2FP.PACK_AB R4, R70, R71 ;  /* 0x000000474604723e */ /* 0x002fe400000000ff */
[----:B----4-:R-:W-:Y:S02]  /*4880*/  F2FP.PACK_AB R0, R139, R176 ;  /* 0x000000b08b00723e */ /* 0x010fe400000000ff */
[----:B------:R-:W-:Y:S05]  /*4890*/  F2FP.PACK_AB R6, R72, R73 ;  /* 0x000000494806723e */ /* 0x000fea00000000ff */
[----:B------:R1:W-:Y:S04]  /*48a0*/  STS [R153+0x14400], R6 ;  /* 0x0144000699007388 */ /* 0x0003e80000000800 */
[----:B------:R4:W-:Y:S04]  /*48b0*/  STS [R151+0x14000], R5 ;  /* 0x0140000597007388 */ /* 0x0009e80000000800 */
[----:B------:R4:W-:Y:S04]  /*48c0*/  STS [R151+0x14400], R4 ;  /* 0x0144000497007388 */ /* 0x0009e80000000800 */
[----:B------:R4:W-:Y:S04]  /*48d0*/  STS [R147+0x12000], R0 ;  /* 0x0120000093007388 */ /* 0x0009e80000000800 */
[----:B------:R4:W-:Y:S01]  /*48e0*/  STS [R147+0x12400], R7 ;  /* 0x0124000793007388 */ /* 0x0009e20000000800 */
[----:B-1----:R-:W-:Y:S02]  /*48f0*/  F2FP.PACK_AB R6, R226, R234 ;  /* 0x000000eae206723e */ /* 0x002fe400000000ff */
[----:B----4-:R-:W-:Y:S02]  /*4900*/  F2FP.PACK_AB R5, R2, R3 ;  /* 0x000000030205723e */ /* 0x010fe400000000ff */
[----:B------:R-:W-:Y:S02]  /*4910*/  F2FP.PACK_AB R4, R165, R167 ;  /* 0x000000a7a504723e */ /* 0x000fe400000000ff */
[----:B------:R-:W-:Y:S03]  /*4920*/  F2FP.PACK_AB R0, R181, R182 ;  /* 0x000000b6b500723e */ /* 0x000fe600000000ff */
[----:B------:R2:W-:Y:S01]  /*4930*/  STS [R148+0x12000], R4 ;  /* 0x0120000494007388 */ /* 0x0005e20000000800 */
[----:B------:R-:W-:Y:S03]  /*4940*/  F2FP.PACK_AB R7, R217, R220 ;  /* 0x000000dcd907723e */ /* 0x000fe600000000ff */
[----:B------:R1:W-:Y:S04]  /*4950*/  STS [R148+0x12400], R0 ;  /* 0x0124000094007388 */ /* 0x0003e80000000800 */
[----:B------:R4:W-:Y:S04]  /*4960*/  STS [R147+0x14000], R6 ;  /* 0x0140000693007388 */ /* 0x0009e80000000800 */
[----:B------:R2:W-:Y:S04]  /*4970*/  STS [R147+0x14400], R5 ;  /* 0x0144000593007388 */ /* 0x0005e80000000800 */
[----:B------:R2:W-:Y:S02]  /*4980*/  STS [R148+0x14000], R7 ;  /* 0x0140000794007388 */ /* 0x0005e40000000800 */
[----:B--2---:R-:W-:Y:S02]  /*4990*/  F2FP.PACK_AB R4, R179, R180 ;  /* 0x000000b4b304723e */ /* 0x004fe400000000ff */
[----:B-1----:R-:W-:Y:S02]  /*49a0*/  F2FP.PACK_AB R0, R155, R160 ;  /* 0x000000a09b00723e */ /* 0x002fe400000000ff */
[----:B----4-:R-:W-:Y:S02]  /*49b0*/  F2FP.PACK_AB R6, R247, R249 ;  /* 0x000000f9f706723e */ /* 0x010fe400000000ff */
[----:B------:R-:W-:Y:S03]  /*49c0*/  F2FP.PACK_AB R5, R136, R163 ;  /* 0x000000a38805723e */ /* 0x000fe600000000ff */
[----:B------:R1:W-:Y:S01]  /*49d0*/  STS [R148+0x14400], R6 ;  /* 0x0144000694007388 */ /* 0x0003e20000000800 */
[----:B------:R-:W-:Y:S03]  /*49e0*/  F2FP.PACK_AB R7, R210, R215 ;  /* 0x000000d7d207723e */ /* 0x000fe600000000ff */
[----:B------:R2:W-:Y:S04]  /*49f0*/  STS [R150+0x12000], R5 ;  /* 0x0120000596007388 */ /* 0x0005e80000000800 */
[----:B------:R4:W-:Y:S04]  /*4a00*/  STS [R150+0x12400], R4 ;  /* 0x0124000496007388 */ /* 0x0009e80000000800 */
[----:B------:R2:W-:Y:S01]  /*4a10*/  STS [R149+0x12000], R0 ;  /* 0x0120000095007388 */ /* 0x0005e20000000800 */
[----:B-1----:R-:W-:Y:S02]  /*4a20*/  F2FP.PACK_AB R6, R241, R242 ;  /* 0x000000f2f106723e */ /* 0x002fe400000000ff */
[----:B--2---:R-:W-:Y:S02]  /*4a30*/  F2FP.PACK_AB R5, R170, R171 ;  /* 0x000000abaa05723e */ /* 0x004fe400000000ff */
[----:B----4-:R-:W-:Y:S03]  /*4a40*/  F2FP.PACK_AB R4, R201, R203 ;  /* 0x000000cbc904723e */ /* 0x010fe600000000ff */
        /* <DEDUP_REMOVED lines=8> */
[----:B------:R-:W2:Y:S08]  /*4ad0*/  LDSM.16.M88.4 R60, [R122+0x5000] ;  /* 0x005000007a3c783b */ /* 0x000eb00000000200 */
[----:B------:R-:W4:Y:S08]  /*4ae0*/  LDSM.16.M88.4 R32, [R117+0x8400] ;  /* 0x008400007520783b */ /* 0x000f300000000200 */
[----:B------:R-:W3:Y:S08]  /*4af0*/  LDSM.16.M88.4 R48, [R117+0x8800] ;  /* 0x008800007530783b */ /* 0x000ef00000000200 */
[----:B------:R-:W3:Y:S01]  /*4b00*/  LDSM.16.M88.4 R100, [R117+0x8c00] ;  /* 0x008c00007564783b */ /* 0x000ee20000000200 */
[-C--:B-1----:R-:W-:Y:S07]  /*4b10*/  HMMA.16816.F32 R4, R64, R16.reuse, RZ ;  /* 0x000000104004723c */ /* 0x082fee00000018ff */
[----:B------:R-:W-:Y:S01]  /*4b20*/  LDSM.16.M88.4 R104, [R116+0x8000] ;  /* 0x008000007468783b */ /* 0x000fe20000000200 */
[C---:B--2---:R-:W-:Y:S07]  /*4b30*/  HMMA.16816.F32 R8, R60.reuse, R16, RZ ;  /* 0x000000103c08723c */ /* 0x044fee00000018ff */
[----:B------:R-:W-:Y:S01]  /*4b40*/  LDSM.16.M88.4 R108, [R123+0x5000] ;  /* 0x005000007b6c783b */ /* 0x000fe20000000200 */
[-C--:B------:R-:W-:Y:S07]  /*4b50*/  HMMA.16816.F32 R12, R60, R18.reuse, RZ ;  /* 0x000000123c0c723c */ /* 0x080fee00000018ff */
[----:B------:R1:W2:Y:S01]  /*4b60*/  LDG.E R0, [R134.64+0x120] ;  /* 0x0001201a86007981 */ /* 0x0002a2000c1e1900 */
[C---:B------:R-:W-:Y:S08]  /*4b70*/  HMMA.16816.F32 R16, R64.reuse, R18, RZ ;  /* 0x000000124010723c */ /* 0x040ff000000018ff */
[-C--:B----4-:R-:W-:Y:S08]  /*4b80*/  HMMA.16816.F32 R20, R64, R32.reuse, RZ ;  /* 0x000000204014723c */ /* 0x090ff000000018ff */
[C---:B------:R-:W-:Y:S01]  /*4b90*/  HMMA.16816.F32 R24, R60.reuse, R32, RZ ;  /* 0x000000203c18723c */ /* 0x040fe200000018ff */
[----:B-1----:R-:W-:Y:S07]  /*4ba0*/  MOV R135, c[0x0][0x22c] ;  /* 0x00008b0000877a02 */ /* 0x002fee0000000f00 */
[-C--:B------:R-:W-:Y:S01]  /*4bb0*/  HMMA.16816.F32 R28, R60, R34.reuse, RZ ;  /* 0x000000223c1c723c */ /* 0x080fe200000018ff */
[----:B------:R-:W-:Y:S05]  /*4bc0*/  IMAD R135, R135, c[0x0][0x1c0], RZ ;  /* 0x0000700087877a24 */ /* 0x000fea00078e02ff */
[----:B------:R-:W-:Y:S02]  /*4bd0*/  LEA R135, -R135, RZ, 0x7 ;  /* 0x000000ff87877211 */ /* 0x000fe400078e39ff */
[C---:B------:R-:W-:Y:S04]  /*4be0*/  HMMA.16816.F32 R32, R64.reuse, R34, RZ ;  /* 0x000000224020723c */ /* 0x040fe800000018ff */
[C---:B------:R-:W-:Y:S04]  /*4bf0*/  LEA R132, P0, R135.reuse, R132, 0x2 ;  /* 0x0000008487847211 */ /* 0x040fe800078010ff */
[-C--:B---3--:R-:W-:Y:S01]  /*4c00*/  HMMA.16816.F32 R36, R64, R48.reuse, RZ ;  /* 0x000000304024723c */ /* 0x088fe200000018ff */
[----:B------:R-:W-:Y:S07]  /*4c10*/  LEA.HI.X.SX32 R133, R135, R133, 0x2, P0 ;  /* 0x0000008587857211 */ /* 0x000fee00000f16ff */
        /* <DEDUP_REMOVED lines=15> */
[C---:B------:R-:W-:Y:S02]  /*4d10*/  FADD.FTZ R16, -R114.reuse, R16 ;  /* 0x0000001072107221 */ /* 0x040fe40000010100 */
        /* <DEDUP_REMOVED lines=11> */
[----:B--2---:R-:W-:Y:S04]  /*4dd0*/  FADD.FTZ R11, -R0, R11 ;  /* 0x0000000b000b7221 */ /* 0x004fe80000010100 */
        /* <DEDUP_REMOVED lines=187> */
[C---:B------:R-:W-:Y:S02]  /*5990*/  FADD.FTZ R12, -R112.reuse, R41 ;  /* 0x00000029700c7221 */ /* 0x040fe40000010100 */
        /* <DEDUP_REMOVED lines=18> */
[----:B------:R-:W-:Y:S02]  /*5ac0*/  FADD.FTZ R12, -R112, R57 ;  /* 0x00000039700c7221 */ /* 0x000fe40000010100 */
[----:B------:R-:W-:Y:S01]  /*5ad0*/  FFMA.FTZ R6, -R186, R186, 1 ;  /* 0x3f800000ba067423 */ /* 0x000fe200000101ba */
[----:B------:R1:W5:Y:S01]  /*5ae0*/  LDL.LU R82, [R1+0x6c] ;  /* 0x00006c0001527983 */ /* 0x0003620000300800 */
[----:B------:R-:W-:Y:S02]  /*5af0*/  FMUL.FTZ R19, R8, R4 ;  /* 0x0000000408137220 */ /* 0x000fe40000410000 */
[C---:B------:R-:W-:Y:S02]  /*5b00*/  FADD.FTZ R8, -R112.reuse, R29 ;  /* 0x0000001d70087221 */ /* 0x040fe40000010100 */
        /* <DEDUP_REMOVED lines=14> */
[C---:B------:R-:W-:Y:S02]  /*5bf0*/  FADD.FTZ R8, -R112.reuse, R45 ;  /* 0x0000002d70087221 */ /* 0x040fe40000010100 */
        /* <DEDUP_REMOVED lines=141> */
.L_x_520:
        /* <DEDUP_REMOVED lines=141> */
.L_x_521:
[----:B------:R-:W2:Y:S01]  /*6da0*/  LDL R54, [R1+0x8] ;  /* 0x0000080001367983 */ /* 0x000ea20000100800 */
[----:B------:R-:W-:Y:S02]  /*6db0*/  ULOP3.LUT UR34, UR6, 0x1, URZ, 0xc0, !UPT ;  /* 0x0000000106227892 */ /* 0x000fe4000f8ec03f */
[----:B------:R-:W-:Y:S01]  /*6dc0*/  UISETP.GT.AND UP2, UPT, UR6, UR4, UPT ;  /* 0x000000040600728c */ /* 0x000fe2000bf44270 */
[----:B------:R-:W3:Y:S01]  /*6dd0*/  LDL R53, [R1+0x1c] ;  /* 0x00001c0001357983 */ /* 0x000ee20000100800 */
[----:B------:R-:W-:Y:S02]  /*6de0*/  UISETP.NE.U32.AND UP0, UPT, UR34, 0x1, UPT ;  /* 0x000000012200788c */ /* 0x000fe4000bf05070 */
[----:B------:R-:W-:Y:S01]  /*6df0*/  UIADD3 UR6, UR6, -0x1, URZ ;  /* 0xffffffff06067890 */ /* 0x000fe2000fffe03f */
[----:B------:R4:W3:Y:S04]  /*6e00*/  LDL R52, [R1] ;  /* 0x0000000001347983 */ /* 0x0008e80000100800 */
[----:B------:R-:W-:Y:S04]  /*6e10*/  LDSM.16.M88.4 R16, [R119] ;  /* 0x000000007710783b */ /* 0x000fe80000000200 */
[----:B------:R-:W1:Y:S04]  /*6e20*/  LDSM.16.MT88.4 R20, [R0+0x6000] ;  /* 0x006000000014783b */ /* 0x000e680000004200 */
[----:B------:R-:W4:Y:S04]  /*6e30*/  LDSM.16.M88.4 R12, [R119+0x2000] ;  /* 0x00200000770c783b */ /* 0x000f280000000200 */
[----:B------:R-:W-:Y:S04]  /*6e40*/  LDSM.16.M88.4 R24, [R126] ;  /* 0x000000007e18783b */ /* 0x000fe80000000200 */
[----:B------:R-:W4:Y:S04]  /*6e50*/  LDSM.16.MT88.4 R28, [R0+0x6400] ;  /* 0x00640000001c783b */ /* 0x000f280000004200 */
[----:B------:R-:W4:Y:S04]  /*6e60*/  LDSM.16.M88.4 R32, [R129] ;  /* 0x000000008120783b */ /* 0x000f280000000200 */
[----:B------:R-:W-:Y:S04]  /*6e70*/  LDSM.16.M88.4 R36, [R121] ;  /* 0x000000007924783b */ /* 0x000fe80000000200 */
[----:B------:R-:W4:Y:S04]  /*6e80*/  LDSM.16.MT88.4 R40, [R0+0x6800] ;  /* 0x006800000028783b */ /* 0x000f280000004200 */
[----:B------:R-:W4:Y:S04]  /*6e90*/  LDSM.16.M88.4 R44, [R121+0x2000] ;  /* 0x00200000792c783b */ /* 0x000f280000000200 */
[----:B------:R-:W-:Y:S01]  /*6ea0*/  LDSM.16.MT88.4 R48, [R0+0x6c00] ;  /* 0x006c00000030783b */ /* 0x000fe20000004200 */
[-C--:B-1----:R-:W-:Y:S08]  /*6eb0*/  HMMA.16816.F32 R4, R16, R20.reuse, RZ ;  /* 0x000000141004723c */ /* 0x082ff000000018ff */
[C---:B----4-:R-:W-:Y:S08]  /*6ec0*/  HMMA.16816.F32 R8, R12.reuse, R20, RZ ;  /* 0x000000140c08723c */ /* 0x050ff000000018ff */
        /* <DEDUP_REMOVED lines=32> */
[C---:B-1----:R-:W-:Y:S08]  /*70d0*/  HMMA.16816.F32 R8, R32.reuse, R40, R8 ;  /* 0x000000282008723c */ /* 0x042ff00000001808 */
[-C--:B------:R-:W-:Y:S01]  /*70e0*/  HMMA.16816.F32 R12, R32, R42.reuse, R12 ;  /* 0x0000002a200c723c */ /* 0x080fe2000000180c */
[----:B------:R-:W1:Y:S03]  /*70f0*/  LDSM.16.M88.4 R32, [R120+0x6000] ;  /* 0x006000007820783b */ /* 0x000e660000000200 */
[----:B----4-:R-:W-:Y:S04]  /*7100*/  IMAD.U32 R0, RZ, RZ, UR48 ;  /* 0x00000030ff007e24 */ /* 0x010fe8000f8e00ff */
[----:B------:R-:W-:Y:S08]  /*7110*/  HMMA.16816.F32 R16, R36, R42, R16 ;  /* 0x0000002a2410723c */ /* 0x000ff00000001810 */
[-C--:B------:R-:W-:Y:S08]  /*7120*/  HMMA.16816.F32 R4, R20, R48.reuse, R4 ;  /* 0x000000301404723c */ /* 0x080ff00000001804 */
[C---:B------:R-:W-:Y:S08]  /*7130*/  HMMA.16816.F32 R8, R44.reuse, R48, R8 ;  /* 0x000000302c08723c */ /* 0x040ff00000001808 */
[-C--:B------:R-:W-:Y:S08]  /*7140*/  HMMA.16816.F32 R12, R44, R50.reuse, R12 ;  /* 0x000000322c0c723c */ /* 0x080ff0000000180c */
[----:B------:R-:W-:Y:S07]  /*7150*/  HMMA.16816.F32 R16, R20, R50, R16 ;  /* 0x000000321410723c */ /* 0x000fee0000001810 */
[----:B------:R-:W-:Y:S01]  /*7160*/  IMAD.U32 R22, RZ, RZ, UR49 ;  /* 0x00000031ff167e24 */ /* 0x000fe2000f8e00ff */
[-C--:B------:R-:W-:Y:S01]  /*7170*/  HMMA.16816.F32 R4, R24, R28.reuse, R4 ;  /* 0x0000001c1804723c */ /* 0x080fe20000001804 */
[----:B------:R-:W-:Y:S04]  /*7180*/  IMAD.U32 R23, RZ, RZ, UR49 ;  /* 0x00000031ff177e24 */ /* 0x000fe8000f8e00ff */
[-C--:B------:R-:W-:Y:S03]  /*7190*/  LEA R22, P1, R22, R132.reuse, 0x2 ;  /* 0x0000008416167211 */ /* 0x080fe600078210ff */
[C---:B-1----:R-:W-:Y:S04]  /*71a0*/  HMMA.16816.F32 R8, R32.reuse, R28, R8 ;  /* 0x0000001c2008723c */ /* 0x042fe80000001808 */
[-C--:B------:R-:W-:Y:S03]  /*71b0*/  LEA.HI.X.SX32 R23, R23, R133.reuse, 0x2, P1 ;  /* 0x0000008517177211 */ /* 0x080fe600008f16ff */
[----:B------:R-:W-:Y:S01]  /*71c0*/  IMAD.U32 R28, RZ, RZ, UR48 ;  /* 0x00000030ff1c7e24 */ /* 0x000fe2000f8e00ff */
[-C--:B------:R-:W-:Y:S01]  /*71d0*/  HMMA.16816.F32 R12, R32, R30.reuse, R12 ;  /* 0x0000001e200c723c */ /* 0x080fe2000000180c */
[----:B------:R-:W-:Y:S03]  /*71e0*/  LDSM.16.MT88.4 R32, [R2+0xf000] ;  /* 0x00f000000220783b */ /* 0x000fe60000004200 */
[----:B--2---:R-:W-:Y:S01]  /*71f0*/  @P2 IADD3 R20, P0, R54, UR36, RZ ;  /* 0x0000002436142c10 */ /* 0x004fe2000ff1e0ff */
[----:B------:R-:W-:Y:S03]  /*7200*/  @UP3 UIADD3 UR36, UP1, UR36, -0x200, URZ ;  /* 0xfffffe0024243890 */ /* 0x000fe6000ff3e03f */
[----:B------:R-:W-:Y:S04]  /*7210*/  HMMA.16816.F32 R16, R24, R30, R16 ;  /* 0x0000001e1810723c */ /* 0x000fe80000001810 */
[----:B---3--:R-:W-:Y:S01]  /*7220*/  @P2 IADD3.X R21, R53, UR5, RZ, P0, !PT ;  /* 0x0000000535152c10 */ /* 0x008fe200087fe4ff */
[----:B------:R-:W-:Y:S01]  /*7230*/  @UP3 UIADD3.X UR5, UR5, -0x1, URZ, UP1, !UPT ;  /* 0xffffffff05053890 */ /* 0x000fe20008ffe43f */
[-C--:B------:R-:W-:Y:S01]  /*7240*/  LEA R28, P0, R28, R132.reuse, 0x2 ;  /* 0x000000841c1c7211 */ /* 0x080fe200078010ff */
[----:B------:R-:W-:Y:S02]  /*7250*/  IMAD.U32 R24, RZ, RZ, UR47 ;  /* 0x0000002fff187e24 */ /* 0x000fe4000f8e00ff */
[----:B------:R1:W2:Y:S03]  /*7260*/  @P2 LDG.E R52, [R20.64] ;  /* 0x0000001a14342981 */ /* 0x0002a6000c1e1900 */
[-C--:B------:R-:W-:Y:S01]  /*7270*/  LEA.HI.X.SX32 R29, R0, R133.reuse, 0x2, P0 ;  /* 0x00000085001d7211 */ /* 0x080fe200000f16ff */
[----:B------:R1:W5:Y:S01]  /*7280*/  @P2 LDG.E R252, [R20.64+0x20] ;  /* 0x0000201a14fc2981 */ /* 0x000362000c1e1900 */
[----:B------:R-:W-:Y:S01]  /*7290*/  IMAD.U32 R0, RZ, RZ, UR47 ;  /* 0x0000002fff007e24 */ /* 0x000fe2000f8e00ff */
[-C--:B------:R-:W-:Y:S02]  /*72a0*/  LEA R24, P0, R24, R132.reuse, 0x2 ;  /* 0x0000008418187211 */ /* 0x080fe400078010ff */
[----:B------:R1:W5:Y:S02]  /*72b0*/  @P2 LDG.E R251, [R20.64+0x100] ;  /* 0x0001001a14fb2981 */ /* 0x000364000c1e1900 */
[-C--:B------:R-:W-:Y:S01]  /*72c0*/  LEA.HI.X.SX32 R25, R0, R133.reuse, 0x2, P0 ;  /* 0x0000008500197211 */ /* 0x080fe200000f16ff */
[----:B------:R-:W-:Y:S01]  /*72d0*/  IMAD.U32 R0, RZ, RZ, UR44 ;  /* 0x0000002cff007e24 */ /* 0x000fe2000f8e00ff */
[----:B------:R1:W5:Y:S04]  /*72e0*/  @P2 LDG.E R250, [R20.64+0x120] ;  /* 0x0001201a14fa2981 */ /* 0x000368000c1e1900 */
[----:B------:R3:W-:Y:S04]  /*72f0*/  RED.E.ADD.F32.FTZ.RN.STRONG.GPU [R132.64], R4 ;  /* 0x000000048400798e */ /* 0x0007e8000c10e79a */
[----:B------:R4:W-:Y:S04]  /*7300*/  RED.E.ADD.F32.FTZ.RN.STRONG.GPU [R22.64], R5 ;  /* 0x000000051600798e */ /* 0x0009e8000c10e79a */
[----:B------:R4:W-:Y:S04]  /*7310*/  RED.E.ADD.F32.FTZ.RN.STRONG.GPU [R28.64], R6 ;  /* 0x000000061c00798e */ /* 0x0009e8000c10e79a */
[----:B------:R4:W-:Y:S04]  /*7320*/  RED.E.ADD.F32.FTZ.RN.STRONG.GPU [R24.64], R7 ;  /* 0x000000071800798e */ /* 0x0009e8000c10e79a */
[----:B------:R-:W-:Y:S04]  /*7330*/  LDSM.16.MT88.4 R24, [R2+0xe800] ;  /* 0x00e800000218783b */ /* 0x000fe80000004200 */
[----:B------:R-:W-:Y:S01]  /*7340*/  LDSM.16.MT88.4 R28, [R3+0x800] ;  /* 0x00080000031c783b */ /* 0x000fe20000004200 */
[----:B-1----:R-:W-:Y:S05]  /*7350*/  IMAD.U32 R20, RZ, RZ, UR45 ;  /* 0x0000002dff147e24 */ /* 0x002fea000f8e00ff */
[-C--:B------:R-:W-:Y:S01]  /*7360*/  LEA R20, P1, R20, R132.reuse, 0x2 ;  /* 0x0000008414147211 */ /* 0x080fe200078210ff */
[----:B---3--:R-:W-:Y:S02]  /*7370*/  IMAD.U32 R4, RZ, RZ, UR44 ;  /* 0x0000002cff047e24 */ /* 0x008fe4000f8e00ff */
[----:B----4-:R-:W-:Y:S03]  /*7380*/  IMAD.U32 R22, RZ, RZ, UR46 ;  /* 0x0000002eff167e24 */ /* 0x010fe6000f8e00ff */
[-C--:B------:R-:W-:Y:S01]  /*7390*/  LEA R4, P0, R4, R132.reuse, 0x2 ;  /* 0x0000008404047211 */ /* 0x080fe200078010ff */
[----:B------:R-:W-:Y:S02]  /*73a0*/  IMAD.U32 R5, RZ, RZ, UR45 ;  /* 0x0000002dff057e24 */ /* 0x000fe4000f8e00ff */
[----:B------:R-:W-:Y:S03]  /*73b0*/  IMAD.U32 R6, RZ, RZ, UR46 ;  /* 0x0000002eff067e24 */ /* 0x000fe6000f8e00ff */
[-C--:B------:R-:W-:Y:S01]  /*73c0*/  LEA.HI.X.SX32 R21, R5, R133.reuse, 0x2, P1 ;  /* 0x0000008505157211 */ /* 0x080fe200008f16ff */
[----:B------:R-:W-:Y:S01]  /*73d0*/  IMAD.U32 R7, RZ, RZ, UR42 ;  /* 0x0000002aff077e24 */ /* 0x000fe2000f8e00ff */
[-C--:B------:R-:W-:Y:S01]  /*73e0*/  LEA.HI.X.SX32 R5, R0, R133.reuse, 0x2, P0 ;  /* 0x0000008500057211 */ /* 0x080fe200000f16ff */
[----:B------:R-:W-:Y:S01]  /*73f0*/  IMAD.U32 R0, RZ, RZ, UR43 ;  /* 0x0000002bff007e24 */ /* 0x000fe2000f8e00ff */
[----:B--2---:R-:W-:Y:S01]  /*7400*/  @P2 STL [R1], R52 ;  /* 0x0000003401002387 */ /* 0x004fe20000100800 */
        /* <DEDUP_REMOVED lines=93> */
[----:B------:R4:W1:Y:S03]  /*79e0*/  LDSM.16.MT88.4 R20, [R3+0x1c00] ;  /* 0x001c00000314783b */ /* 0x0008660000004200 */
        /* <DEDUP_REMOVED lines=10> */
[-C--:B------:R-:W-:Y:S08]  /*7a90*/  HMMA.16816.F32 R84, R16, R20.reuse, R84 ;  /* 0x000000141054723c */ /* 0x080ff00000001854 */
[C---:B--2---:R-:W-:Y:S08]  /*7aa0*/  HMMA.16816.F32 R88, R28.reuse, R20, R88 ;  /* 0x000000141c58723c */ /* 0x044ff00000001858 */
[-C--:B------:R-:W-:Y:S08]  /*7ab0*/  HMMA.16816.F32 R92, R28, R22.reuse, R92 ;  /* 0x000000161c5c723c */ /* 0x080ff0000000185c */
[----:B------:R-:W-:Y:S01]  /*7ac0*/  HMMA.16816.F32 R96, R16, R22, R96 ;  /* 0x000000161060723c */ /* 0x000fe20000001860 */
[----:B------:R-:W-:-:S07]  /*7ad0*/  @P0 BRA `(.L_x_522) ;  /* 0xffffa7f000000947 */ /* 0x000fce000383ffff */
.L_x_519:
[----:B--2---:R-:W2:Y:S04]  /*7ae0*/  LDL R13, [R1+0x20] ;  /* 0x00002000010d7983 */ /* 0x004ea80000100800 */
[----:B------:R-:W3:Y:S04]  /*7af0*/  LDL R16, [R1+0x24] ;  /* 0x0000240001107983 */ /* 0x000ee80000100800 */
[----:B------:R-:W4:Y:S04]  /*7b00*/  LDL R15, [R1+0x4] ;  /* 0x00000400010f7983 */ /* 0x000f280000100800 */
[----:B------:R-:W1:Y:S01]  /*7b10*/  S2R R11, SR_TID.X ;  /* 0x00000000000b7919 */ /* 0x000e620000002100 */
        /* <DEDUP_REMOVED lines=41> */
[----:B------:R-:W-:Y:S02]  /*7db0*/  UIMAD UR6, UR25, UR7, UR6 ;  /* 0x00000007190672a4 */ /* 0x000fe4000f8e0206 */
        /* <DEDUP_REMOVED lines=53> */
[----:B------:R4:W1:Y:S02]  /*8110*/  LDS.128 R16, [R0+0x9000] ;  /* 0x0090000000107984 */ /* 0x0008640000000c00 */
        /* <DEDUP_REMOVED lines=25> */
.L_x_516:
        /* <DEDUP_REMOVED lines=11> */
.L_x_523:
[----:B------:R-:W-:Y:S05]  /*8360*/  EXIT ;  /* 0x000000000000794d */ /* 0x000fea0003800000 */
.L_x_525:
        /* <DEDUP_REMOVED lines=9> */
.L_x_703:


//--------------------- .text._ZN5flash44flash_bwd_dq_dk_dv_loop_seqk_parallel_kernelI23Flash_bwd_kernel_traitsILi32ELi128ELi128ELi8ELi4ELi4ELi4ELb0ELb0EN7cutlass6half_tE19Flash_kernel_traitsILi32ELi128ELi128ELi8ES3_EELb1ELb1ELb0ELb0ELb0ELb1ELb0EEEvNS_16Flash_bwd_paramsE --------------------------
	.section	.text._ZN5flash44flash_bwd_dq_dk_dv_loop_seqk_parallel_kernelI23Flash_bwd_kernel_traitsILi32ELi128ELi128ELi8ELi4ELi4ELi4ELb0ELb0EN7cutlass6half_tE19Flash_kernel_traitsILi32ELi128ELi128ELi8ES3_EELb1ELb1ELb0ELb0ELb0ELb1ELb0EEEvNS_16Flash_bwd_paramsE,"ax",@progbits
	.sectioninfo	@"SHI_REGISTERS=255"
	.align	128
        .global         _ZN5flash44flash_bwd_dq_dk_dv_loop_seqk_parallel_kernelI23Flash_bwd_kernel_traitsILi32ELi128ELi128ELi8ELi4ELi4ELi4ELb0ELb0EN7cutlass6half_tE19Flash_kernel_traitsILi32ELi128ELi128ELi8ES3_EELb1ELb1ELb0ELb0ELb0ELb1ELb0EEEvNS_16Flash_bwd_paramsE
        .type           _ZN5flash44flash_bwd_dq_dk_dv_loop_seqk_parallel_kernelI23Flash_bwd_kernel_traitsILi32ELi128ELi128ELi8ELi4ELi4ELi4ELb0ELb0EN7cutlass6half_tE19Flash_kernel_traitsILi32ELi128ELi128ELi8ES3_EELb1ELb1ELb0ELb0ELb0ELb1ELb0EEEvNS_16Flash_bwd_paramsE,@function
        .size           _ZN5flash44flash_bwd_dq_dk_dv_loop_seqk_parallel_kernelI23Flash_bwd_kernel_traitsILi32ELi128ELi128ELi8ELi4ELi4ELi4ELb0ELb0EN7cutlass6half_tE19Flash_kernel_traitsILi32ELi128ELi128ELi8ES3_EELb1ELb1ELb0ELb0ELb0ELb1ELb0EEEvNS_16Flash_bwd_paramsE,(.L_x_704 - _ZN5flash44flash_bwd_dq_dk_dv_loop_seqk_parallel_kernelI23Flash_bwd_kernel_traitsILi32ELi128ELi128ELi8ELi4ELi4ELi4ELb0ELb0EN7cutlass6half_tE19Flash_kernel_traitsILi32ELi128ELi128ELi8ES3_EELb1ELb1ELb0ELb0ELb0ELb1ELb0EEEvNS_16Flash_bwd_paramsE)
        .other          _ZN5flash44flash_bwd_dq_dk_dv_loop_seqk_parallel_kernelI23Flash_bwd_kernel_traitsILi32ELi128ELi128ELi8ELi4ELi4ELi4ELb0ELb0EN7cutlass6half_tE19Flash_kernel_traitsILi32ELi128ELi128ELi8ES3_EELb1ELb1ELb0ELb0ELb0ELb1ELb0EEEvNS_16Flash_bwd_paramsE,@"STO_CUDA_ENTRY STV_DEFAULT"
_ZN5flash44flash_bwd_dq_dk_dv_loop_seqk_parallel_kernelI23Flash_bwd_kernel_traitsILi32ELi128ELi128ELi8ELi4ELi4ELi4ELb0ELb0EN7cutlass6half_tE19Flash_kernel_traitsILi32ELi128ELi128ELi8ES3_EELb1ELb1ELb0ELb0ELb0ELb1ELb0EEEvNS_16Flash_bwd_paramsE:
.text._ZN5flash44flash_bwd_dq_dk_dv_loop_seqk_parallel_kernelI23Flash_bwd_kernel_traitsILi32ELi128ELi128ELi8ELi4ELi4ELi4ELb0ELb0EN7cutlass6half_tE19Flash_kernel_traitsILi32ELi128ELi128ELi8ES3_EELb1ELb1ELb0ELb0ELb0ELb1ELb0EEEvNS_16Flash_bwd_paramsE:
        /* <DEDUP_REMOVED lines=12> */
[----:B------:R-:W-:Y:S01]  /*00c0*/  ULDC.U8 UR8, c[0x0][0x328] ;  /* 0x0000ca0000087ab9 */ /* 0x000fe20000000000 */
[----:B------:R-:W-:Y:S01]  /*00d0*/  IMAD.MOV.U32 R210, RZ, RZ, -0x10 ;  /* 0xfffffff0ffd27424 */ /* 0x000fe200078e00ff */
[----:B------:R-:W-:Y:S01]  /*00e0*/  UISETP.NE.AND UP5, UPT, UR8, URZ, UPT ;  /* 0x0000003f0800728c */ /* 0x000fe2000bfa5270 */
[----:B------:R-:W-:Y:S01]  /*00f0*/  IMAD.MOV.U32 R137, RZ, RZ, 0x20 ;  /* 0x00000020ff897424 */ /* 0x000fe200078e00ff */
[----:B------:R-:W-:Y:S01]  /*0100*/  UMOV UR6, 0x80 ;  /* 0x0000008000067882 */ /* 0x000fe20000000000 */
[----:B------:R-:W-:Y:S01]  /*0110*/  IMAD.MOV.U32 R132, RZ, RZ, 0x40 ;  /* 0x00000040ff847424 */ /* 0x000fe200078e00ff */
[----:B------:R-:W-:Y:S01]  /*0120*/  ULDC UR5, c[0x0][0x210] ;  /* 0x0000840000057ab9 */ /* 0x000fe20000000800 */
[----:B------:R-:W3:Y:S01]  /*0130*/  S2UR UR52, SR_CTAID.Z ;  /* 0x00000000003479c3 */ /* 0x000ee20000002700 */
[----:B------:R-:W-:-:S02]  /*0140*/  ULDC UR4, c[0x0][0x234] ;  /* 0x00008d0000047ab9 */ /* 0x000fc40000000800 */
[----:B------:R-:W-:Y:S02]  /*0150*/  ULDC UR7, c[0x0][0x1c0] ;  /* 0x0000700000077ab9 */ /* 0x000fe40000000800 */
[----:B------:R-:W-:Y:S02]  /*0160*/  UIMAD UR4, UR6, UR5, UR4 ;  /* 0x00000005060472a4 */ /* 0x000fe4000f8e0204 */
[----:B------:R-:W-:Y:S02]  /*0170*/  ULDC UR20, c[0x0][0x224] ;  /* 0x0000890000147ab9 */ /* 0x000fe40000000800 */
[----:B------:R-:W-:Y:S02]  /*0180*/  USHF.R.S32.HI UR6, URZ, 0x1f, UR20 ;  /* 0x0000001f3f067899 */ /* 0x000fe40008011414 */
[----:B------:R-:W-:Y:S01]  /*0190*/  ULDC UR18, c[0x0][0x224] ;  /* 0x0000890000127ab9 */ /* 0x000fe20000000800 */
[----:B------:R-:W-:Y:S01]  /*01a0*/  IMAD.U32 R247, RZ, RZ, UR4 ;  /* 0x00000004fff77e24 */ /* 0x000fe2000f8e00ff */
[----:B------:R-:W-:Y:S01]  /*01b0*/  ULDC UR58, c[0x0][0x22c] ;  /* 0x00008b00003a7ab9 */ /* 0x000fe20000000800 */
[----:B-1----:R-:W-:Y:S01]  /*01c0*/  SHF.R.S32.HI R5, RZ, 0x1f, R6 ;  /* 0x0000001fff057819 */ /* 0x002fe20000011406 */
[----:B--2---:R-:W-:-:S02]  /*01d0*/  USHF.L.U32 UR8, UR44, 0x7, URZ ;  /* 0x000000072c087899 */ /* 0x004fc4000800063f */
[----:B------:R-:W-:Y:S01]  /*01e0*/  ULDC UR50, c[0x0][0x1c0] ;  /* 0x0000700000327ab9 */ /* 0x000fe20000000800 */
[CC--:B------:R-:W-:Y:S01]  /*01f0*/  LEA.HI R3, R5.reuse, R6.reuse, RZ, 0x2 ;  /* 0x0000000605037211 */ /* 0x0c0fe200078f10ff */
[----:B------:R-:W-:Y:S01]  /*0200*/  ULDC UR14, c[0x0][0x1c8] ;  /* 0x00007200000e7ab9 */ /* 0x000fe20000000800 */
[-C--:B------:R-:W-:Y:S01]  /*0210*/  LEA.HI R9, R5, R6.reuse, RZ, 0x5 ;  /* 0x0000000605097211 */ /* 0x080fe200078f28ff */
[----:B------:R-:W-:Y:S01]  /*0220*/  UIMAD.WIDE UR50, UR58, UR50, URZ ;  /* 0x000000323a3272a5 */ /* 0x000fe2000f8e023f */
[----:B------:R-:W-:Y:S01]  /*0230*/  LOP3.LUT R4, R3, 0xfffffffc, RZ, 0xc0, !PT ;  /* 0xfffffffc03047812 */ /* 0x000fe200078ec0ff */
[----:B---3--:R-:W-:Y:S01]  /*0240*/  UIMAD UR5, UR44, UR7, UR52 ;  /* 0x000000072c0572a4 */ /* 0x008fe2000f8e0234 */
[--C-:B------:R-:W-:Y:S01]  /*0250*/  SHF.R.S32.HI R0, RZ, 0x2, R3.reuse ;  /* 0x00000002ff007819 */ /* 0x100fe20000011403 */
[----:B------:R-:W-:Y:S01]  /*0260*/  USHF.R.S32.HI UR7, URZ, 0x1f, UR52 ;  /* 0x0000001f3f077899 */ /* 0x000fe20008011434 */
[CC--:B------:R-:W-:Y:S01]  /*0270*/  LEA.HI R128, R5.reuse, R6.reuse, RZ, 0x3 ;  /* 0x0000000605807211 */ /* 0x0c0fe200078f18ff */
[----:B------:R-:W-:Y:S01]  /*0280*/  IMAD.IADD R12, R6, 0x1, -R4 ;  /* 0x00000001060c7824 */ /* 0x000fe200078e0a04 */
[CC--:B------:R-:W-:Y:S01]  /*0290*/  LEA.HI R232, R5.reuse, R6.reuse, RZ, 0x7 ;  /* 0x0000000605e87211 */ /* 0x0c0fe200078f38ff */
[----:B------:R-:W-:Y:S01]  /*02a0*/  ULOP3.LUT UR4, UR52, UR14, URZ, 0x3c, !UPT ;  /* 0x0000000e34047292 */ /* 0x000fe2000f8e3c3f */
[----:B------:R-:W-:Y:S01]  /*02b0*/  SHF.R.S32.HI R2, RZ, 0x1f, R3 ;  /* 0x0000001fff027819 */ /* 0x000fe20000011403 */
[----:B------:R-:W-:Y:S01]  /*02c0*/  UIMAD.WIDE.U32 UR60, UR44, UR20, URZ ;  /* 0x000000142c3c72a5 */ /* 0x000fe2000f8e003f */
[----:B------:R-:W-:Y:S01]  /*02d0*/  LEA.HI R5, R5, R6, RZ, 0x4 ;  /* 0x0000000605057211 */ /* 0x000fe200078f20ff */
[----:B------:R-:W-:Y:S01]  /*02e0*/  ULDC UR16, c[0x0][0x1c0] ;  /* 0x0000700000107ab9 */ /* 0x000fe20000000800 */
[----:B------:R-:W-:Y:S01]  /*02f0*/  LOP3.LUT R7, R9, 0xffffffe0, RZ, 0xc0, !PT ;  /* 0xffffffe009077812 */ /* 0x000fe200078ec0ff */
[----:B------:R-:W-:Y:S01]  /*0300*/  IMAD.U32 R245, RZ, RZ, UR4 ;  /* 0x00000004fff57e24 */ /* 0x000fe2000f8e00ff */
[-C--:B------:R-:W-:Y:S01]  /*0310*/  LEA.HI R4, R3, R0.reuse, RZ, 0x1 ;  /* 0x0000000003047211 */ /* 0x080fe200078f08ff */
[----:B------:R-:W-:Y:S01]  /*0320*/  UIMAD UR19, UR52, UR58, URZ ;  /* 0x0000003a341372a4 */ /* 0x000fe2000f8e023f */
[----:B------:R-:W-:Y:S01]  /*0330*/  LEA.HI R3, R2, R0, RZ, 0x3 ;  /* 0x0000000002037211 */ /* 0x000fe200078f18ff */
[----:B------:R-:W-:Y:S01]  /*0340*/  IMAD.IADD R2, R6, 0x1, -R7 ;  /* 0x0000000106027824 */ /* 0x000fe200078e0a07 */
[----:B------:R-:W-:Y:S01]  /*0350*/  LOP3.LUT R8, R5, 0xfffffff0, RZ, 0xc0, !PT ;  /* 0xfffffff005087812 */ /* 0x000fe200078ec0ff */
[----:B------:R-:W-:Y:S01]  /*0360*/  UIMAD UR4, UR44, UR16, UR52 ;  /* 0x000000102c0472a4 */ /* 0x000fe2000f8e0234 */
[----:B------:R-:W-:Y:S01]  /*0370*/  LOP3.LUT R10, R128, 0xfffffff8, RZ, 0xc0, !PT ;  /* 0xfffffff8800a7812 */ /* 0x000fe200078ec0ff */
[----:B------:R-:W-:Y:S01]  /*0380*/  ULDC UR10, c[0x0][0x1c0] ;  /* 0x00007000000a7ab9 */ /* 0x000fe20000000800 */
        /* <DEDUP_REMOVED lines=9> */
[----:B------:R-:W-:Y:S01]  /*0420*/  UIMAD UR58, UR58, UR10, URZ ;  /* 0x0000000a3a3a72a4 */ /* 0x000fe2000f8e023f */
[----:B------:R-:W-:Y:S01]  /*0430*/  LEA.HI R225, R6, R2, RZ, 0x2 ;  /* 0x0000000206e17211 */ /* 0x000fe200078f10ff */
[----:B------:R-:W-:Y:S01]  /*0440*/  USHF.L.U32 UR4, UR4, 0x5, URZ ;  /* 0x0000000504047899 */ /* 0x000fe2000800063f */
[----:B------:R-:W-:Y:S01]  /*0450*/  SHF.R.S32.HI R6, RZ, 0x3, R128 ;  /* 0x00000003ff067819 */ /* 0x000fe20000011480 */
[----:B------:R-:W-:Y:S01]  /*0460*/  ULDC UR17, c[0x0][0x1c0] ;  /* 0x0000700000117ab9 */ /* 0x000fe20000000800 */
[----:B------:R-:W-:Y:S01]  /*0470*/  LEA.HI R2, R5, R0, RZ, 0x1 ;  /* 0x0000000005027211 */ /* 0x000fe200078f08ff */
[----:B------:R-:W-:Y:S01]  /*0480*/  USHF.L.U32 UR59, UR58, 0x7, URZ ;  /* 0x000000073a3b7899 */ /* 0x000fe2000800063f */
[----:B------:R-:W-:Y:S01]  /*0490*/  SHF.R.S32.HI R5, RZ, 0x5, R9 ;  /* 0x00000005ff057819 */ /* 0x000fe20000011409 */
[----:B------:R-:W-:Y:S01]  /*04a0*/  IMAD.SHL.U32 R6, R6, 0x40, RZ ;  /* 0x0000004006067824 */ /* 0x000fe200078e00ff */
[----:B------:R-:W-:Y:S01]  /*04b0*/  LOP3.LUT R3, R2, 0xfffffffe, RZ, 0xc0, !PT ;  /* 0xfffffffe02037812 */ /* 0x000fe200078ec0ff */
[----:B------:R-:W-:Y:S01]  /*04c0*/  ULDC.U8 UR9, c[0x0][0x3d0] ;  /* 0x0000f40000097ab9 */ /* 0x000fe20000000000 */
[----:B------:R-:W-:Y:S01]  /*04d0*/  SHF.R.S32.HI R232, RZ, 0x7, R232 ;  /* 0x00000007ffe87819 */ /* 0x000fe200000114e8 */
[----:B------:R-:W-:Y:S01]  /*04e0*/  ULDC UR15, c[0x0][0x214] ;  /* 0x00008500000f7ab9 */ /* 0x000fe20000000800 */
[----:B------:R-:W-:Y:S01]  /*04f0*/  LOP3.LUT R2, R6, 0xc0, RZ, 0xc0, !PT ;  /* 0x000000c006027812 */ /* 0x000fe200078ec0ff */
[----:B------:R-:W-:Y:S01]  /*0500*/  IMAD.SHL.U32 R6, R12, 0x8, RZ ;  /* 0x000000080c067824 */ /* 0x000fe200078e00ff */
[C---:B------:R-:W-:Y:S01]  /*0510*/  LOP3.LUT P5, RZ, R7.reuse, 0x2, RZ, 0xc0, !PT ;  /* 0x0000000207ff7812 */ /* 0x040fe200078ac0ff */
[----:B------:R-:W-:Y:S01]  /*0520*/  IMAD.IADD R13, R0, 0x1, -R3 ;  /* 0x00000001000d7824 */ /* 0x000fe200078e0a03 */
[----:B------:R-:W-:Y:S01]  /*0530*/  LEA.HI R0, R4, R5, RZ, 0x2 ;  /* 0x0000000504007211 */ /* 0x000fe200078f10ff */
[----:B------:R-:W-:Y:S01]  /*0540*/  UISETP.NE.AND UP6, UPT, UR9, URZ, UPT ;  /* 0x0000003f0900728c */ /* 0x000fe2000bfc5270 */
[----:B------:R-:W-:Y:S01]  /*0550*/  LOP3.LUT R3, R2, 0x18, R6, 0xf8, !PT ;  /* 0x0000001802037812 */ /* 0x000fe200078ef806 */
[----:B------:R-:W-:Y:S01]  /*0560*/  IMAD.SHL.U32 R6, R12, 0x2, RZ ;  /* 0x000000020c067824 */ /* 0x000fe200078e00ff */
[----:B------:R-:W-:Y:S01]  /*0570*/  LOP3.LUT R0, R0, 0xfffffffc, RZ, 0xc0, !PT ;  /* 0xfffffffc00007812 */ /* 0x000fe200078ec0ff */
[----:B------:R-:W-:Y:S01]  /*0580*/  IMAD.U32 R241, RZ, RZ, UR4 ;  /* 0x00000004fff17e24 */ /* 0x000fe2000f8e00ff */
[----:B------:R-:W-:Y:S01]  /*0590*/  SHF.R.U32.HI R2, RZ, 0x3, R2 ;  /* 0x00000003ff027819 */ /* 0x000fe20000011602 */
[----:B------:R-:W-:Y:S01]  /*05a0*/  IMAD R216, R232, 0x2000, R6 ;  /* 0x00002000e8d87824 */ /* 0x000fe200078e0206 */
[----:B------:R-:W-:Y:S01]  /*05b0*/  LOP3.LUT P4, RZ, R7, 0x4, RZ, 0xc0, !PT ;  /* 0x0000000407ff7812 */ /* 0x000fe2000788c0ff */
[----:B------:R-:W-:Y:S01]  /*05c0*/  IMAD.IADD R235, R5, 0x1, -R0 ;  /* 0x0000000105eb7824 */ /* 0x000fe200078e0a00 */
[----:B------:R-:W-:Y:S01]  /*05d0*/  LOP3.LUT R2, R3, R2, RZ, 0x3c, !PT ;  /* 0x0000000203027212 */ /* 0x000fe200078e3cff */
[----:B------:R-:W-:Y:S01]  /*05e0*/  IMAD R0, R5, 0x8, R11 ;  /* 0x0000000805007824 */ /* 0x000fe200078e020b */
[----:B------:R-:W-:Y:S01]  /*05f0*/  LEA.HI R5, R10, R10, RZ, 0x1 ;  /* 0x0000000a0a057211 */ /* 0x000fe200078f08ff */
[----:B------:R-:W-:Y:S01]  /*0600*/  @UP5 UIMAD UR9, UR44, UR15, URZ ;  /* 0x0000000f2c0952a4 */ /* 0x000fe2000f8e023f */
[----:B------:R-:W-:Y:S01]  /*0610*/  SHF.R.S32.HI R11, RZ, 0x1f, R8 ;  /* 0x0000001fff0b7819 */ /* 0x000fe20000011408 */
[----:B------:R-:W-:Y:S01]  /*0620*/  IMAD.U32 R234, R0, 0x20, R2 ;  /* 0x0000002000ea7824 */ /* 0x000fe200078e0002 */
[----:B------:R-:W-:Y:S01]  /*0630*/  LOP3.LUT R0, R5, 0x7fffffe, RZ, 0xc0, !PT ;  /* 0x07fffffe05007812 */ /* 0x000fe200078ec0ff */
[----:B------:R-:W-:Y:S01]  /*0640*/  IMAD R2, R232, 0x8, R13 ;  /* 0x00000008e8027824 */ /* 0x000fe200078e020d */
[-C--:B------:R-:W-:Y:S01]  /*0650*/  LEA.HI R11, R11, R8.reuse, RZ, 0x3 ;  /* 0x000000080b0b7211 */ /* 0x080fe200078f18ff */
[----:B------:R-:W-:Y:S01]  /*0660*/  USHF.R.S32.HI UR4, URZ, 0x1f, UR4 ;  /* 0x0000001f3f047899 */ /* 0x000fe20008011404 */
[----:B------:R-:W-:Y:S01]  /*0670*/  SEL R212, R137, 0xffffffe0, !P5 ;  /* 0xffffffe089d47807 */ /* 0x000fe20006800000 */
[----:B------:R-:W-:Y:S01]  /*0680*/  IMAD.IADD R3, R10, 0x1, -R0 ;  /* 0x000000010a037824 */ /* 0x000fe200078e0a00 */
[----:B------:R-:W-:Y:S01]  /*0690*/  LEA.HI R0, R8, R8, RZ, 0x1 ;  /* 0x0000000808007211 */ /* 0x000fe200078f08ff */
[----:B------:R-:W-:Y:S01]  /*06a0*/  IMAD.U32 R246, RZ, RZ, UR19 ;  /* 0x00000013fff67e24 */ /* 0x000fe2000f8e00ff */
[----:B------:R-:W-:Y:S01]  /*06b0*/  ULDC.64 UR12, c[0x0][0x118] ;  /* 0x00004600000c7ab9 */ /* 0x000fe20000000a00 */
[----:B------:R-:W-:Y:S01]  /*06c0*/  IMAD R17, R2, 0x8, R3 ;  /* 0x0000000802117824 */ /* 0x000fe200078e0203 */
[----:B------:R-:W-:Y:S01]  /*06d0*/  LOP3.LUT R3, R0, 0x7fffffe, RZ, 0xc0, !PT ;  /* 0x07fffffe00037812 */ /* 0x000fe200078ec0ff */
[----:B------:R-:W-:Y:S01]  /*06e0*/  IMAD.U32 R244, RZ, RZ, UR9 ;  /* 0x00000009fff47e24 */ /* 0x000fe2000f8e00ff */
[--C-:B------:R-:W-:Y:S01]  /*06f0*/  SHF.R.S32.HI R4, RZ, 0x1, R0.reuse ;  /* 0x00000001ff047819 */ /* 0x100fe20000011400 */
[----:B------:R-:W-:Y:S01]  /*0700*/  IMAD.U32 R238, RZ, RZ, UR4 ;  /* 0x00000004ffee7e24 */ /* 0x000fe2000f8e00ff */
[----:B------:R-:W-:Y:S01]  /*0710*/  SHF.R.S32.HI R0, RZ, 0x1f, R0 ;  /* 0x0000001fff007819 */ /* 0x000fe20000011400 */
[----:B------:R-:W-:Y:S01]  /*0720*/  IMAD.IADD R16, R8, 0x1, -R3 ;  /* 0x0000000108107824 */ /* 0x000fe200078e0a03 */
[----:B------:R-:W-:Y:S01]  /*0730*/  LOP3.LUT R2, R11, 0xfffffff8, RZ, 0xc0, !PT ;  /* 0xfffffff80b027812 */ /* 0x000fe200078ec0ff */
[----:B------:R-:W-:Y:S01]  /*0740*/  IMAD.U32 R3, RZ, RZ, UR7 ;  /* 0x00000007ff037e24 */ /* 0x000fe2000f8e00ff */
[----:B------:R-:W-:Y:S01]  /*0750*/  LEA.HI R0, R0, R4, RZ, 0x2 ;  /* 0x0000000400007211 */ /* 0x000fe200078f10ff */
[----:B------:R-:W-:-:S02]  /*0760*/  USHF.R.S32.HI UR7, URZ, 0x1f, UR44 ;  /* 0x0000001f3f077899 */ /* 0x000fc4000801142c */
[----:B------:R-:W-:Y:S01]  /*0770*/  IMAD.IADD R15, R8, 0x1, -R2 ;  /* 0x00000001080f7824 */ /* 0x000fe200078e0a02 */
[----:B------:R-:W-:Y:S01]  /*0780*/  LOP3.LUT R0, R0, 0xfffffffc, RZ, 0xc0, !PT ;  /* 0xfffffffc00007812 */ /* 0x000fe200078ec0ff */
[----:B------:R-:W-:Y:S01]  /*0790*/  UIMAD.WIDE.U32 UR56, UR50, UR60, URZ ;  /* 0x0000003c323872a5 */ /* 0x000fe2000f8e003f */
[C---:B------:R-:W-:Y:S01]  /*07a0*/  LOP3.LUT R2, R7.reuse, 0x1, RZ, 0xc0, !PT ;  /* 0x0000000107027812 */ /* 0x040fe200078ec0ff */
[----:B------:R-:W-:Y:S01]  /*07b0*/  IMAD.U32 R252, RZ, RZ, UR7 ;  /* 0x00000007fffc7e24 */ /* 0x000fe2000f8e00ff */
[----:B------:R-:W-:Y:S01]  /*07c0*/  @!UP5 UIMAD UR7, UR44, UR17, UR52 ;  /* 0x000000112c07d2a4 */ /* 0x000fe2000f8e0234 */
[----:B------:R-:W-:Y:S01]  /*07d0*/  IMAD.IADD R14, R4, 0x1, -R0 ;  /* 0x00000001040e7824 */ /* 0x000fe200078e0a00 */
[----:B------:R-:W-:Y:S01]  /*07e0*/  ISETP.NE.U32.AND P6, PT, R2, 0x1, PT ;  /* 0x000000010200780c */ /* 0x000fe20003fc5070 */
[----:B------:R-:W-:Y:S01]  /*07f0*/  IMAD.U32 R2, RZ, RZ, UR8 ;  /* 0x00000008ff027e24 */ /* 0x000fe2000f8e00ff */
[----:B------:R-:W-:Y:S01]  /*0800*/  SHF.R.S32.HI R0, RZ, 0x1, R5 ;  /* 0x00000001ff007819 */ /* 0x000fe20000011405 */
[----:B------:R-:W-:Y:S01]  /*0810*/  IMAD.SHL.U32 R2, R10, 0x40, RZ ;  /* 0x000000400a027824 */ /* 0x000fe200078e00ff */
[----:B------:R-:W-:Y:S01]  /*0820*/  LEA.HI R10, R7, R7, RZ, 0x1 ;  /* 0x00000007070a7211 */ /* 0x000fe200078f08ff */
[C---:B------:R-:W-:Y:S01]  /*0830*/  IMAD.SHL.U32 R4, R235.reuse, 0x400, RZ ;  /* 0x00000400eb047824 */ /* 0x040fe200078e00ff */
[C---:B------:R-:W-:Y:S01]  /*0840*/  LOP3.LUT P0, RZ, R0.reuse, 0x2, RZ, 0xc0, !PT ;  /* 0x0000000200ff7812 */ /* 0x040fe2000780c0ff */
[----:B------:R-:W-:Y:S01]  /*0850*/  IMAD.SHL.U32 R9, R0, 0x40, RZ ;  /* 0x0000004000097824 */ /* 0x000fe200078e00ff */
[----:B------:R-:W-:Y:S01]  /*0860*/  LOP3.LUT R8, R2, 0x1c0, RZ, 0xc0, !PT ;  /* 0x000001c002087812 */ /* 0x000fe200078ec0ff */
[----:B------:R-:W-:Y:S01]  /*0870*/  IMAD.SHL.U32 R0, R235, 0x10, RZ ;  /* 0x00000010eb007824 */ /* 0x000fe200078e00ff */
[----:B------:R-:W-:Y:S01]  /*0880*/  LOP3.LUT R2, R10, 0x3fffffe, RZ, 0xc0, !PT ;  /* 0x03fffffe0a027812 */ /* 0x000fe200078ec0ff */
[----:B------:R-:W-:Y:S01]  /*0890*/  USHF.R.S32.HI UR8, URZ, 0x1f, UR52 ;  /* 0x0000001f3f087899 */ /* 0x000fe20008011434 */
[----:B------:R-:W-:Y:S01]  /*08a0*/  SHF.R.S32.HI R5, RZ, 0x3, R11 ;  /* 0x00000003ff057819 */ /* 0x000fe2000001140b */
[----:B------:R-:W-:Y:S01]  /*08b0*/  USHF.L.U32 UR35, UR58, 0x3, URZ ;  /* 0x000000033a237899 */ /* 0x000fe2000800063f */
[----:B------:R-:W-:Y:S01]  /*08c0*/  LEA.HI.SX32 R225, R225, R0, 0x1e ;  /* 0x00000000e1e17211 */ /* 0x000fe200078ff2ff */
[C---:B------:R-:W-:Y:S01]  /*08d0*/  IMAD.IADD R12, R7.reuse, 0x1, -R2 ;  /* 0x00000001070c7824 */ /* 0x040fe200078e0a02 */
[----:B------:R-:W-:Y:S01]  /*08e0*/  LOP3.LUT R3, R8, 0x30, R0, 0xf8, !PT ;  /* 0x0000003008037812 */ /* 0x000fe200078ef800 */
[----:B------:R-:W-:Y:S01]  /*08f0*/  IMAD.SHL.U32 R2, R7, 0x40, RZ ;  /* 0x0000004007027824 */ /* 0x000fe200078e00ff */
[----:B------:R-:W-:Y:S01]  /*0900*/  LOP3.LUT R0, R9, 0xc0, RZ, 0xc0, !PT ;  /* 0x000000c009007812 */ /* 0x000fe200078ec0ff */
[----:B------:R-:W-:Y:S01]  /*0910*/  IMAD R16, R5, 0x8, R16 ;  /* 0x0000000805107824 */ /* 0x000fe200078e0210 */
[----:B------:R-:W-:Y:S01]  /*0920*/  LOP3.LUT R3, R3, 0x8, R128, 0xf8, !PT ;  /* 0x0000000803037812 */ /* 0x000fe200078ef880 */
[----:B------:R-:W-:Y:S01]  /*0930*/  IMAD R131, R5, 0x200, R4 ;  /* 0x0000020005837824 */ /* 0x000fe200078e0204 */
[----:B------:R-:W-:Y:S01]  /*0940*/  LOP3.LUT R128, R0, 0x8, R128, 0xf8, !PT ;  /* 0x0000000800807812 */ /* 0x000fe200078ef880 */
[----:B------:R-:W-:Y:S01]  /*0950*/  IMAD.U32 R251, RZ, RZ, UR8 ;  /* 0x00000008fffb7e24 */ /* 0x000fe2000f8e00ff */
[----:B------:R-:W-:Y:S01]  /*0960*/  SHF.R.U32.HI R0, RZ, 0x3, R0 ;  /* 0x00000003ff007819 */ /* 0x000fe20000011600 */
[----:B------:R-:W-:Y:S01]  /*0970*/  UIMAD UR8, UR5, UR18, URZ ;  /* 0x00000012050872a4 */ /* 0x000fe2000f8e023f */
[----:B------:R-:W-:Y:S01]  /*0980*/  LOP3.LUT R2, R2, 0x1c0, RZ, 0xc0, !PT ;  /* 0x000001c002027812 */ /* 0x000fe200078ec0ff */
[----:B------:R-:W-:Y:S01]  /*0990*/  UIMAD UR5, UR6, UR44, URZ ;  /* 0x0000002c060572a4 */ /* 0x000fe2000f8e023f */
[----:B------:R-:W-:Y:S01]  /*09a0*/  LOP3.LUT R128, R128, R0, RZ, 0x3c, !PT ;  /* 0x0000000080807212 */ /* 0x000fe200078e3cff */
[----:B------:R-:W-:Y:S01]  /*09b0*/  IMAD R0, R235, 0x200, R6 ;  /* 0x00000200eb007824 */ /* 0x000fe200078e0206 */
[----:B------:R-:W-:Y:S01]  /*09c0*/  LEA.HI R2, R2, R2, RZ, 0x1d ;  /* 0x0000000202027211 */ /* 0x000fe200078fe8ff */
[----:B------:R-:W-:Y:S01]  /*09d0*/  @!UP5 UIMAD UR6, UR7, UR15, URZ ;  /* 0x0000000f0706d2a4 */ /* 0x000fe2000f8e023f */
[----:B------:R-:W-:Y:S01]  /*09e0*/  SEL R210, R210, 0x10, !P6 ;  /* 0x00000010d2d27807 */ /* 0x000fe20007000000 */
[----:B------:R-:W-:Y:S01]  /*09f0*/  IMAD R12, R12, 0x20, R0 ;  /* 0x000000200c0c7824 */ /* 0x000fe200078e0200 */
[----:B------:R-:W-:Y:S01]  /*0a00*/  SHF.R.S32.HI R0, RZ, 0x1, R10 ;  /* 0x00000001ff007819 */ /* 0x000fe2000001140a */
[----:B------:R-:W-:Y:S01]  /*0a10*/  IMAD.U32 R242, RZ, RZ, UR5 ;  /* 0x00000005fff27e24 */ /* 0x000fe2000f8e00ff */
[----:B------:R-:W-:Y:S01]  /*0a20*/  IADD3 R216, R2, R216, R4 ;  /* 0x000000d802d87210 */ /* 0x000fe20007ffe004 */
[----:B------:R-:W-:Y:S01]  /*0a30*/  IMAD.SHL.U32 R4, R13, 0x10, RZ ;  /* 0x000000100d047824 */ /* 0x000fe200078e00ff */
[----:B------:R-:W-:Y:S01]  /*0a40*/  SHF.R.U32.HI R2, RZ, 0x3, R8 ;  /* 0x00000003ff027819 */ /* 0x000fe20000011608 */
[----:B------:R-:W-:Y:S01]  /*0a50*/  UIMAD UR5, UR51, UR60, URZ ;  /* 0x0000003c330572a4 */ /* 0x000fe2000f8e023f */
[C---:B------:R-:W-:Y:S01]  /*0a60*/  LOP3.LUT P3, RZ, R0.reuse, 0x2, RZ, 0xc0, !PT ;  /* 0x0000000200ff7812 */ /* 0x040fe2000786c0ff */
[----:B------:R-:W-:Y:S01]  /*0a70*/  IMAD.SHL.U32 R0, R0, 0x40, RZ ;  /* 0x0000004000007824 */ /* 0x000fe200078e00ff */
[----:B------:R-:W-:Y:S01]  /*0a80*/  LOP3.LUT R5, R3, R2, RZ, 0x3c, !PT ;  /* 0x0000000203057212 */ /* 0x000fe200078e3cff */
[----:B------:R-:W-:Y:S01]  /*0a90*/  IMAD.SHL.U32 R2, R232, 0x8, RZ ;  /* 0x00000008e8027824 */ /* 0x000fe200078e00ff */
[----:B------:R-:W-:Y:S01]  /*0aa0*/  R2P PR, R15, 0x6 ;  /* 0x000000060f007804 */ /* 0x000fe20000000000 */
[----:B------:R-:W-:Y:S01]  /*0ab0*/  IMAD.SHL.U32 R216, R216, 0x2, RZ ;  /* 0x00000002d8d87824 */ /* 0x000fe200078e00ff */
[----:B------:R-:W-:Y:S01]  /*0ac0*/  LOP3.LUT R0, R0, 0xc0, RZ, 0xc0, !PT ;  /* 0x000000c000007812 */ /* 0x000fe200078ec0ff */
[----:B------:R-:W-:Y:S01]  /*0ad0*/  IMAD.U32 R250, RZ, RZ, UR5 ;  /* 0x00000005fffa7e24 */ /* 0x000fe2000f8e00ff */
[----:B------:R-:W-:Y:S01]  /*0ae0*/  LOP3.LUT R2, R2, 0x8, RZ, 0xc0, !PT ;  /* 0x0000000802027812 */ /* 0x000fe200078ec0ff */
[----:B------:R-:W-:Y:S01]  /*0af0*/  USHF.R.S32.HI UR5, URZ, 0x1f, UR19 ;  /* 0x0000001f3f057899 */ /* 0x000fe20008011413 */
[----:B------:R-:W-:Y:S01]  /*0b00*/  SHF.R.U32.HI R3, RZ, 0x3, R0 ;  /* 0x00000003ff037819 */ /* 0x000fe20000011600 */
[----:B------:R-:W-:Y:S01]  /*0b10*/  IMAD.U32 R128, R17, 0x20, R128 ;  /* 0x0000002011807824 */ /* 0x000fe200078e0080 */
[----:B------:R-:W-:Y:S01]  /*0b20*/  LOP3.LUT R7, R2, 0x10, R4, 0xf8, !PT ;  /* 0x0000001002077812 */ /* 0x000fe200078ef804 */
[C---:B------:R-:W-:Y:S01]  /*0b30*/  IMAD.IADD R215, R216.reuse, 0x1, R210 ;  /* 0x00000001d8d77824 */ /* 0x040fe200078e02d2 */
[----:B------:R-:W-:Y:S01]  /*0b40*/  LOP3.LUT R8, R3, R0, R2, 0x1e, !PT ;  /* 0x0000000003087212 */ /* 0x000fe200078e1e02 */
[----:B------:R-:W-:Y:S01]  /*0b50*/  IMAD.SHL.U32 R0, R15, 0x40, RZ ;  /* 0x000000400f007824 */ /* 0x000fe200078e00ff */
[C---:B------:R-:W-:Y:S01]  /*0b60*/  IADD3 R211, R216.reuse, 0x40, RZ ;  /* 0x00000040d8d37810 */ /* 0x040fe20007ffe0ff */
[C---:B------:R-:W-:Y:S01]  /*0b70*/  IMAD R3, R13.reuse, 0x200, R5 ;  /* 0x000002000d037824 */ /* 0x040fe200078e0205 */
[----:B------:R-:W-:Y:S01]  /*0b80*/  @P4 IADD3 R211, R216, -0x40, RZ ;  /* 0xffffffc0d8d34810 */ /* 0x000fe20007ffe0ff */
[----:B------:R-:W-:Y:S01]  /*0b90*/  IMAD.SHL.U32 R5, R13, 0x8, RZ ;  /* 0x000000080d057824 */ /* 0x000fe200078e00ff */
[----:B------:R-:W-:Y:S01]  /*0ba0*/  LOP3.LUT R0, R0, 0x1c0, RZ, 0xc0, !PT ;  /* 0x000001c000007812 */ /* 0x000fe200078ec0ff */
[----:B------:R-:W-:Y:S01]  /*0bb0*/  IMAD.SHL.U32 R2, R14, 0x40, RZ ;  /* 0x000000400e027824 */ /* 0x000fe200078e00ff */
[----:B------:R-:W-:Y:S01]  /*0bc0*/  SEL R132, R132, 0xffffffc0, !P2 ;  /* 0xffffffc084847807 */ /* 0x000fe20005000000 */
[----:B------:R-:W-:Y:S01]  /*0bd0*/  IMAD.IADD R8, R8, 0x1, R12 ;  /* 0x0000000108087824 */ /* 0x000fe200078e020c */
[----:B------:R-:W-:Y:S01]  /*0be0*/  LOP3.LUT R5, R5, 0x8, RZ, 0xc0, !PT ;  /* 0x0000000805057812 */ /* 0x000fe200078ec0ff */
[----:B------:R-:W-:Y:S01]  /*0bf0*/  IMAD.U32 R240, RZ, RZ, UR5 ;  /* 0x00000005fff07e24 */ /* 0x000fe2000f8e00ff */
[----:B------:R-:W-:Y:S01]  /*0c00*/  SHF.R.U32.HI R6, RZ, 0x3, R0 ;  /* 0x00000003ff067819 */ /* 0x000fe20000011600 */
[----:B------:R-:W-:Y:S01]  /*0c10*/  USHF.R.S32.HI UR5, URZ, 0x1f, UR59 ;  /* 0x0000001f3f057899 */ /* 0x000fe2000801143b */
[----:B------:R-:W-:Y:S01]  /*0c20*/  LOP3.LUT R2, R2, 0xc0, RZ, 0xc0, !PT ;  /* 0x000000c002027812 */ /* 0x000fe200078ec0ff */
[----:B------:R-:W-:Y:S01]  /*0c30*/  IMAD.SHL.U32 R128, R128, 0x2, RZ ;  /* 0x0000000280807824 */ /* 0x000fe200078e00ff */
[----:B------:R-:W-:Y:S01]  /*0c40*/  LOP3.LUT R6, R6, R0, R5, 0x1e, !PT ;  /* 0x0000000006067212 */ /* 0x000fe200078e1e05 */
[----:B------:R-:W-:Y:S01]  /*0c50*/  IMAD.SHL.U32 R0, R16, 0x20, RZ ;  /* 0x0000002010007824 */ /* 0x000fe200078e00ff */
[----:B------:R-:W-:Y:S01]  /*0c60*/  SHF.R.U32.HI R4, RZ, 0x3, R2 ;  /* 0x00000003ff047819 */ /* 0x000fe20000011602 */
[----:B------:R-:W-:Y:S01]  /*0c70*/  IMAD.IADD R210, R210, 0x1, R211 ;  /* 0x00000001d2d27824 */ /* 0x000fe200078e02d3 */
[----:B------:R-:W-:Y:S01]  /*0c80*/  SEL R129, R137, 0xffffffe0, !P0 ;  /* 0xffffffe089817807 */ /* 0x000fe20004000000 */
[----:B------:R-:W-:Y:S01]  /*0c90*/  IMAD.IADD R131, R131, 0x1, R6 ;  /* 0x0000000183837824 */ /* 0x000fe200078e0206 */
[C---:B------:R-:W-:Y:S01]  /*0ca0*/  LOP3.LUT R5, R4.reuse, R2, R5, 0x1e, !PT ;  /* 0x0000000204057212 */ /* 0x040fe200078e1e05 */
[----:B------:R-:W-:Y:S01]  /*0cb0*/  IMAD R142, R235, 0x200, R0 ;  /* 0x00000200eb8e7824 */ /* 0x000fe200078e0200 */
[----:B------:R-:W-:Y:S01]  /*0cc0*/  LOP3.LUT R2, R4, R7, R2, 0x1e, !PT ;  /* 0x0000000704027212 */ /* 0x000fe200078e1e02 */
[--C-:B------:R-:W-:Y:S01]  /*0cd0*/  IMAD.IADD R217, R216, 0x1, R212.reuse ;  /* 0x00000001d8d97824 */ /* 0x100fe200078e02d4 */
[----:B------:R-:W-:Y:S01]  /*0ce0*/  LEA R131, R131, 0xa000, 0x1 ;  /* 0x0000a00083837811 */ /* 0x000fe200078e08ff */
[----:B------:R-:W-:Y:S01]  /*0cf0*/  IMAD.IADD R214, R215, 0x1, R212 ;  /* 0x00000001d7d67824 */ /* 0x000fe200078e02d4 */
[----:B------:R-:W-:Y:S01]  /*0d00*/  LEA R236, R8, 0x6000, 0x1 ;  /* 0x0000600008ec7811 */ /* 0x000fe200078e08ff */
[----:B------:R-:W-:Y:S01]  /*0d10*/  IMAD.IADD R136, R0, 0x1, R2 ;  /* 0x0000000100887824 */ /* 0x000fe200078e0202 */
[C---:B------:R-:W-:Y:S01]  /*0d20*/  IADD3 R138, R131.reuse, 0x20, RZ ;  /* 0x00000020838a7810 */ /* 0x040fe20007ffe0ff */
[----:B------:R-:W-:Y:S01]  /*0d30*/  IMAD.IADD R213, R212, 0x1, R211 ;  /* 0x00000001d4d57824 */ /* 0x000fe200078e02d3 */
[C---:B------:R-:W-:Y:S01]  /*0d40*/  @P1 IADD3 R138, R131.reuse, -0x20, RZ ;  /* 0xffffffe0838a1810 */ /* 0x040fe20007ffe0ff */
[----:B------:R-:W-:Y:S01]  /*0d50*/  IMAD.IADD R133, R131, 0x1, R132 ;  /* 0x0000000183857824 */ /* 0x000fe200078e0284 */
[----:B------:R-:W-:Y:S01]  /*0d60*/  LOP3.LUT P0, RZ, R14, 0x2, RZ, 0xc0, !PT ;  /* 0x000000020eff7812 */ /* 0x000fe2000780c0ff */
[----:B------:R-:W-:Y:S01]  /*0d70*/  IMAD.U32 R243, RZ, RZ, UR8 ;  /* 0x00000008fff37e24 */ /* 0x000fe2000f8e00ff */
[----:B------:R-:W-:Y:S01]  /*0d80*/  IADD3 R237, R236, 0x20, RZ ;  /* 0x00000020eced7810 */ /* 0x000fe20007ffe0ff */
[----:B------:R-:W-:Y:S01]  /*0d90*/  IMAD.IADD R142, R142, 0x1, R5 ;  /* 0x000000018e8e7824 */ /* 0x000fe200078e0205 */
[----:B------:R-:W-:Y:S01]  /*0da0*/  SEL R137, R137, 0xffffffe0, !P0 ;  /* 0xffffffe089897807 */ /* 0x000fe20004000000 */
[----:B------:R-:W-:Y:S01]  /*0db0*/  IMAD.U32 R239, RZ, RZ, UR6 ;  /* 0x00000006ffef7e24 */ /* 0x000fe2000f8e00ff */
[----:B------:R-:W-:Y:S01]  /*0dc0*/  @P3 IADD3 R237, R236, -0x20, RZ ;  /* 0xffffffe0eced3810 */ /* 0x000fe20007ffe0ff */
[----:B------:R-:W-:Y:S01]  /*0dd0*/  IMAD.U32 R249, RZ, RZ, UR5 ;  /* 0x00000005fff97e24 */ /* 0x000fe2000f8e00ff */
[C---:B------:R-:W-:Y:S01]  /*0de0*/  IADD3 R141, R138.reuse, 0x2000, RZ ;  /* 0x000020008a8d7810 */ /* 0x040fe20007ffe0ff */
[----:B------:R-:W-:Y:S01]  /*0df0*/  IMAD.SHL.U32 R2, R3, 0x2, RZ ;  /* 0x0000000203027824 */ /* 0x000fe200078e00ff */
[----:B------:R-:W-:Y:S01]  /*0e00*/  IADD3 R140, R138, 0x4000, RZ ;  /* 0x000040008a8c7810 */ /* 0x000fe20007ffe0ff */
[----:B------:R-:W-:Y:S01]  /*0e10*/  IMAD.IADD R129, R128, 0x1, R129 ;  /* 0x0000000180817824 */ /* 0x000fe200078e0281 */
[----:B------:R-:W-:Y:S01]  /*0e20*/  IADD3 R139, R138, 0x6000, RZ ;  /* 0x000060008a8b7810 */ /* 0x000fe20007ffe0ff */
[----:B------:R-:W-:Y:S01]  /*0e30*/  IMAD.IADD R212, R212, 0x1, R210 ;  /* 0x00000001d4d47824 */ /* 0x000fe200078e02d2 */
[----:B------:R-:W-:Y:S01]  /*0e40*/  USHF.L.U32 UR34, UR58, 0x4, URZ ;  /* 0x000000043a227899 */ /* 0x000fe2000800063f */
[----:B------:R-:W-:Y:S01]  /*0e50*/  IMAD.IADD R132, R132, 0x1, R138 ;  /* 0x0000000184847824 */ /* 0x000fe200078e028a */
[----:B------:R-:W-:-:S02]  /*0e60*/  UIMAD UR33, UR58, 0x18, URZ ;  /* 0x000000183a2178a4 */ /* 0x000fc4000f8e023f */
[----:B------:R-:W-:Y:S02]  /*0e70*/  USHF.L.U32 UR32, UR58, 0x5, URZ ;  /* 0x000000053a207899 */ /* 0x000fe4000800063f */
[----:B------:R-:W-:Y:S02]  /*0e80*/  UIMAD UR31, UR58, 0x28, URZ ;  /* 0x000000283a1f78a4 */ /* 0x000fe4000f8e023f */
[----:B------:R-:W-:Y:S02]  /*0e90*/  UIMAD UR30, UR58, 0x30, URZ ;  /* 0x000000303a1e78a4 */ /* 0x000fe4000f8e023f */
[----:B------:R-:W-:Y:S02]  /*0ea0*/  UIMAD UR29, UR58, 0x38, URZ ;  /* 0x000000383a1d78a4 */ /* 0x000fe4000f8e023f */
[----:B------:R-:W-:Y:S02]  /*0eb0*/  USHF.L.U32 UR28, UR58, 0x6, URZ ;  /* 0x000000063a1c7899 */ /* 0x000fe4000800063f */
[----:B------:R-:W-:-:S02]  /*0ec0*/  UIMAD UR27, UR58, 0x48, URZ ;  /* 0x000000483a1b78a4 */ /* 0x000fc4000f8e023f */
[----:B------:R-:W-:Y:S02]  /*0ed0*/  UIMAD UR26, UR58, 0x50, URZ ;  /* 0x000000503a1a78a4 */ /* 0x000fe4000f8e023f */
[----:B------:R-:W-:Y:S02]  /*0ee0*/  UIMAD UR25, UR58, 0x58, URZ ;  /* 0x000000583a1978a4 */ /* 0x000fe4000f8e023f */
[----:B------:R-:W-:Y:S02]  /*0ef0*/  UIMAD UR24, UR58, 0x60, URZ ;  /* 0x000000603a1878a4 */ /* 0x000fe4000f8e023f */
[----:B------:R-:W-:Y:S02]  /*0f00*/  UIMAD UR23, UR58, 0x68, URZ ;  /* 0x000000683a1778a4 */ /* 0x000fe4000f8e023f */
[----:B------:R-:W-:Y:S02]  /*0f10*/  UIMAD UR22, UR58, 0x70, URZ ;  /* 0x000000703a1678a4 */ /* 0x000fe4000f8e023f */
[----:B------:R-:W-:-:S02]  /*0f20*/  UIMAD UR21, UR58, 0x78, URZ ;  /* 0x000000783a1578a4 */ /* 0x000fc4000f8e023f */
[----:B------:R-:W-:Y:S02]  /*0f30*/  UIADD3 UR20, -UR59, URZ, URZ ;  /* 0x0000003f3b147290 */ /* 0x000fe4000fffe13f */
[----:B------:R-:W-:Y:S02]  /*0f40*/  UMOV UR55, 0xffffe000 ;  /* 0xffffe00000377882 */ /* 0x000fe40000000000 */
.L_x_554:
[----:B------:R-:W-:Y:S02]  /*0f50*/  ULDC.64 UR6, c[0x0][0x250] ;  /* 0x0000940000067ab9 */ /* 0x000fe40000000a00 */
[----:B------:R-:W-:Y:S02]  /*0f60*/  UISETP.NE.U32.AND UP3, UPT, URZ, UR6, UPT ;  /* 0x000000063f00728c */ /* 0x000fe4000bf65070 */
[----:B------:R-:W-:Y:S02]  /*0f70*/  USHF.L.U32 UR10, UR44, 0x2, URZ ;  /* 0x000000022c0a7899 */ /* 0x000fe4000800063f */
[----:B------:R-:W-:Y:S02]  /*0f80*/  UISETP.NE.AND.EX UP3, UPT, URZ, UR7, UPT, UP3 ;  /* 0x000000073f00728c */ /* 0x000fe4000bf65330 */
[----:B------:R-:W-:-:S02]  /*0f90*/  USHF.R.S32.HI UR54, URZ, 0x1f, UR44 ;  /* 0x0000001f3f367899 */ /* 0x000fc4000801142c */
[----:B------:R-:W-:Y:S02]  /*0fa0*/  ULDC.U8 UR4, c[0x0][0x312] ;  /* 0x0000c48000047ab9 */ /* 0x000fe40000000000 */
        /* <DEDUP_REMOVED lines=47> */
.L_x_526:
        /* <DEDUP_REMOVED lines=59> */
.L_x_528:
        /* <DEDUP_REMOVED lines=18> */
.L_x_529:
[----:B------:R-:W-:Y:S01]  /*1770*/  IABS R7, c[0x0][0x1c8] ;  /* 0x0000720000077a13 */ /* 0x000fe20000000000 */
[----:B------:R-:W-:Y:S01]  /*1780*/  ULDC.64 UR14, c[0x0][0x370] ;  /* 0x0000dc00000e7ab9 */ /* 0x000fe20000000a00 */
[----:B------:R-:W1:Y:S01]  /*1790*/  R2UR UR17, R242 ;  /* 0x00000000f21173c2 */ /* 0x000e6200000e0000 */
[----:B------:R-:W-:Y:S01]  /*17a0*/  @UP2 UIMAD.WIDE.U32 UR6, UR4, UR14, URZ ;  /* 0x0000000e040622a5 */ /* 0x000fe2000f8e003f */
[----:B------:R-:W2:Y:S01]  /*17b0*/  I2F.RP R4, R7 ;  /* 0x0000000700047306 */ /* 0x000ea20000209400 */
[----:B------:R-:W-:Y:S01]  /*17c0*/  ULDC UR16, c[0x0][0x224] ;  /* 0x0000890000107ab9 */ /* 0x000fe20000000800 */
[----:B------:R-:W-:Y:S01]  /*17d0*/  IABS R3, UR52 ;  /* 0x0000003400037c13 */ /* 0x000fe20008000000 */
[----:B------:R-:W-:Y:S01]  /*17e0*/  @UP2 UIMAD UR39, UR4, UR15, UR7 ;  /* 0x0000000f042722a4 */ /* 0x000fe2000f8e0207 */
[----:B------:R-:W-:Y:S01]  /*17f0*/  ISETP.NE.AND P2, PT, RZ, c[0x0][0x1c8], PT ;  /* 0x00007200ff007a0c */ /* 0x000fe20003f45270 */
[----:B------:R-:W-:Y:S01]  /*1800*/  UIMAD UR10, UR51, UR60, URZ ;  /* 0x0000003c330a72a4 */ /* 0x000fe2000f8e023f */
[----:B------:R-:W3:Y:S01]  /*1810*/  R2UR UR41, R245 ;  /* 0x00000000f52973c2 */ /* 0x000ee200000e0000 */
[----:B------:R-:W-:-:S02]  /*1820*/  @UP2 UMOV UR38, UR6 ;  /* 0x0000000600262c82 */ /* 0x000fc40008000000 */
[----:B------:R-:W-:Y:S02]  /*1830*/  ULDC.64 UR6, c[0x0][0x368] ;  /* 0x0000da0000067ab9 */ /* 0x000fe40000000a00 */
[----:B------:R-:W-:Y:S02]  /*1840*/  @!UP2 UIMAD UR8, UR54, UR6, URZ ;  /* 0x000000063608a2a4 */ /* 0x000fe4000f8e023f */
[----:B------:R-:W-:Y:S01]  /*1850*/  ULDC.64 UR14, c[0x0][0x3d8] ;  /* 0x0000f600000e7ab9 */ /* 0x000fe20000000a00 */
[----:B------:R-:W4:Y:S01]  /*1860*/  R2UR UR19, R239 ;  /* 0x00000000ef1373c2 */ /* 0x000f2200000e0000 */
[----:B------:R-:W-:Y:S01]  /*1870*/  @!UP2 UIMAD UR8, UR44, UR7, UR8 ;  /* 0x000000072c08a2a4 */ /* 0x000fe2000f8e0208 */
[----:B--2---:R-:W2:Y:S01]  /*1880*/  MUFU.RCP R4, R4 ;  /* 0x0000000400047308 */ /* 0x004ea20000001000 */
[----:B------:R-:W-:-:S04]  /*1890*/  @!UP2 UIMAD.WIDE.U32 UR6, UR44, UR6, URZ ;  /* 0x000000062c06a2a5 */ /* 0x000fc8000f8e003f */
[----:B------:R-:W-:Y:S02]  /*18a0*/  @!UP2 UIADD3 UR39, UR7, UR8, URZ ;  /* 0x000000080727a290 */ /* 0x000fe4000fffe03f */
[----:B------:R-:W-:Y:S02]  /*18b0*/  UIMAD UR8, UR51, UR4, URZ ;  /* 0x00000004330872a4 */ /* 0x000fe4000f8e023f */
[----:B------:R-:W-:Y:S02]  /*18c0*/  @!UP2 UMOV UR38, UR6 ;  /* 0x000000060026ac82 */ /* 0x000fe40008000000 */
[----:B-1----:R-:W-:-:S04]  /*18d0*/  UIMAD UR6, UR54, UR16, UR17 ;  /* 0x00000010360672a4 */ /* 0x002fc8000f8e0211 */
[----:B------:R-:W-:Y:S01]  /*18e0*/  UIADD3 UR6, UR61, UR6, URZ ;  /* 0x000000063d067290 */ /* 0x000fe2000fffe03f */
[----:B--2---:R-:W-:-:S03]  /*18f0*/  IADD3 R4, R4, 0xffffffe, RZ ;  /* 0x0ffffffe04047810 */ /* 0x004fc60007ffe0ff */
[----:B------:R-:W-:Y:S01]  /*1900*/  UIMAD UR6, UR50, UR6, UR10 ;  /* 0x00000006320672a4 */ /* 0x000fe2000f8e020a */
[----:B------:R-:W1:Y:S01]  /*1910*/  F2I.FTZ.U32.TRUNC.NTZ R5, R4 ;  /* 0x0000000400057305 */ /* 0x000e62000021f000 */
[----:B------:R-:W2:Y:S02]  /*1920*/  S2UR UR10, SR_CTAID.X ;  /* 0x00000000000a79c3 */ /* 0x000ea40000002500 */
[----:B------:R-:W-:Y:S02]  /*1930*/  UIADD3 UR16, UR57, UR6, URZ ;  /* 0x0000000639107290 */ /* 0x000fe4000fffe03f */
[----:B------:R-:W-:-:S04]  /*1940*/  UIMAD.WIDE.U32 UR6, UR50, UR4, URZ ;  /* 0x00000004320672a5 */ /* 0x000fc8000f8e003f */
[----:B------:R-:W-:Y:S02]  /*1950*/  @UP2 UIADD3 UR16, UR7, UR8, URZ ;  /* 0x0000000807102290 */ /* 0x000fe4000fffe03f */
[----:B------:R-:W-:Y:S01]  /*1960*/  USEL UR17, UR56, UR6, !UP2 ;  /* 0x0000000638117287 */ /* 0x000fe2000d000000 */
[----:B-1----:R-:W-:Y:S02]  /*1970*/  IMAD.MOV R0, RZ, RZ, -R5 ;  /* 0x000000ffff007224 */ /* 0x002fe400078e0a05 */
[----:B------:R-:W-:Y:S02]  /*1980*/  IMAD.MOV.U32 R4, RZ, RZ, RZ ;  /* 0x000000ffff047224 */ /* 0x000fe400078e00ff */
[----:B------:R-:W-:-:S04]  /*1990*/  IMAD R0, R0, R7, RZ ;  /* 0x0000000700007224 */ /* 0x000fc800078e02ff */
[----:B------:R-:W-:Y:S01]  /*19a0*/  IMAD.HI.U32 R4, R5, R0, R4 ;  /* 0x0000000005047227 */ /* 0x000fe200078e0004 */
[----:B--2---:R-:W-:-:S03]  /*19b0*/  UIMAD.WIDE.U32 UR6, UR10, UR14, URZ ;  /* 0x0000000e0a0672a5 */ /* 0x004fc6000f8e003f */
[----:B------:R-:W-:Y:S01]  /*19c0*/  IMAD.MOV.U32 R0, RZ, RZ, R3 ;  /* 0x000000ffff007224 */ /* 0x000fe200078e0003 */
[----:B------:R-:W-:Y:S02]  /*19d0*/  UIMAD UR14, UR10, UR15, UR7 ;  /* 0x0000000f0a0e72a4 */ /* 0x000fe4000f8e0207 */
[----:B------:R-:W-:Y:S01]  /*19e0*/  USEL UR15, UR6, URZ, UP6 ;  /* 0x0000003f060f7287 */ /* 0x000fe2000b000000 */
[----:B------:R-:W-:Y:S01]  /*19f0*/  IMAD.HI.U32 R6, R4, R0, RZ ;  /* 0x0000000004067227 */ /* 0x000fe200078e00ff */
[----:B------:R-:W-:Y:S02]  /*1a00*/  USHF.L.U64.HI UR6, UR44, 0x7, UR54 ;  /* 0x000000072c067899 */ /* 0x000fe40008010236 */
[----:B------:R-:W-:Y:S01]  /*1a10*/  USHF.L.U32 UR10, UR44, 0x7, URZ ;  /* 0x000000072c0a7899 */ /* 0x000fe2000800063f */
[----:B------:R-:W-:Y:S01]  /*1a20*/  IMAD.MOV R3, RZ, RZ, -R6 ;  /* 0x000000ffff037224 */ /* 0x000fe200078e0a06 */
[----:B------:R-:W-:Y:S02]  /*1a30*/  USEL UR7, UR6, URZ, UP1 ;  /* 0x0000003f06077287 */ /* 0x000fe40008800000 */
[----:B------:R-:W-:Y:S01]  /*1a40*/  USEL UR6, UR10, URZ, UP1 ;  /* 0x0000003f0a067287 */ /* 0x000fe20008800000 */
[----:B------:R-:W-:Y:S01]  /*1a50*/  IMAD R0, R7, R3, R0 ;  /* 0x0000000307007224 */ /* 0x000fe200078e0200 */
[----:B------:R-:W-:-:S02]  /*1a60*/  USEL UR14, UR14, URZ, UP6 ;  /* 0x0000003f0e0e7287 */ /* 0x000fc4000b000000 */
[----:B------:R-:W-:Y:S02]  /*1a70*/  UIADD3 UR6, UP1, UR5, UR6, URZ ;  /* 0x0000000605067290 */ /* 0x000fe4000ff3e03f */
[----:B------:R-:W-:Y:S02]  /*1a80*/  ISETP.GT.U32.AND P1, PT, R7, R0, PT ;  /* 0x000000000700720c */ /* 0x000fe40003f24070 */
[----:B------:R-:W-:Y:S02]  /*1a90*/  UIADD3.X UR8, UR42, UR7, URZ, UP1, !UPT ;  /* 0x000000072a087290 */ /* 0x000fe40008ffe43f */
[----:B------:R-:W-:-:S04]  /*1aa0*/  UIMAD UR7, UR51, UR6, URZ ;  /* 0x00000006330772a4 */ /* 0x000fc8000f8e023f */
[----:B------:R-:W-:-:S05]  /*1ab0*/  UIMAD UR10, UR50, UR8, UR7 ;  /* 0x00000008320a72a4 */ /* 0x000fca000f8e0207 */
[----:B------:R-:W-:Y:S01]  /*1ac0*/  @!P1 IMAD.IADD R0, R0, 0x1, -R7 ;  /* 0x0000000100009824 */ /* 0x000fe200078e0a07 */
[----:B------:R-:W-:Y:S01]  /*1ad0*/  @!P1 IADD3 R6, R6, 0x1, RZ ;  /* 0x0000000106069810 */ /* 0x000fe20007ffe0ff */
[----:B------:R-:W1:Y:S01]  /*1ae0*/  R2UR UR7, R244 ;  /* 0x00000000f40773c2 */ /* 0x000e6200000e0000 */
[----:B---3--:R-:W-:Y:S01]  /*1af0*/  ISETP.LE.AND P1, PT, RZ, UR41, PT ;  /* 0x00000029ff007c0c */ /* 0x008fe2000bf23270 */
[----:B------:R-:W-:Y:S01]  /*1b00*/  ULDC UR41, c[0x0][0x234] ;  /* 0x00008d0000297ab9 */ /* 0x000fe20000000800 */
[----:B------:R-:W-:-:S13]  /*1b10*/  ISETP.GE.U32.AND P3, PT, R0, R7, PT ;  /* 0x000000070000720c */ /* 0x000fda0003f66070 */
[----:B------:R-:W-:-:S05]  /*1b20*/  @P3 IADD3 R6, R6, 0x1, RZ ;  /* 0x0000000106063810 */ /* 0x000fca0007ffe0ff */
[----:B------:R-:W-:Y:S01]  /*1b30*/  @!P1 IMAD.MOV R6, RZ, RZ, -R6 ;  /* 0x000000ffff069224 */ /* 0x000fe200078e0a06 */
[----:B------:R-:W-:Y:S01]  /*1b40*/  PLOP3.LUT P1, PT, PT, PT, UP5, 0x80, 0x0 ;  /* 0x000000000000781c */ /* 0x000fe20003f2f058 */
[----:B-1----:R-:W-:Y:S01]  /*1b50*/  @UP5 USEL UR7, UR7, UR4, !UP2 ;  /* 0x0000000407075287 */ /* 0x002fe2000d000000 */
[----:B------:R-:W-:-:S03]  /*1b60*/  @!P2 LOP3.LUT R6, RZ, c[0x0][0x1c8], RZ, 0x33, !PT ;  /* 0x00007200ff06aa12 */ /* 0x000fc600078e33ff */
[----:B------:R-:W-:Y:S01]  /*1b70*/  @UP5 UIMAD UR8, UR52, UR41, UR7 ;  /* 0x00000029340852a4 */ /* 0x000fe2000f8e0207 */
[----:B------:R-:W-:Y:S01]  /*1b80*/  SHF.R.S32.HI R13, RZ, 0x1f, R6 ;  /* 0x0000001fff0d7819 */ /* 0x000fe20000011406 */
[----:B------:R-:W-:Y:S02]  /*1b90*/  UIMAD.WIDE.U32 UR6, UR50, UR6, URZ ;  /* 0x00000006320672a5 */ /* 0x000fe4000f8e003f */
[----:B------:R-:W-:Y:S02]  /*1ba0*/  USHF.R.S32.HI UR41, URZ, 0x1f, UR37 ;  /* 0x0000001f3f297899 */ /* 0x000fe40008011425 */
[----:B------:R-:W-:Y:S02]  /*1bb0*/  UIADD3 UR10, UR7, UR10, URZ ;  /* 0x0000000a070a7290 */ /* 0x000fe4000fffe03f */
[----:B----4-:R-:W-:Y:S01]  /*1bc0*/  @!UP5 UMOV UR8, UR19 ;  /* 0x000000130008dc82 */ /* 0x010fe20008000000 */
[----:B------:R-:W-:Y:S05]  /*1bd0*/  @!P1 BRA `(.L_x_530) ;  /* 0x0000007000009947 */ /* 0x000fea0003800000 */
[----:B------:R-:W-:Y:S01]  /*1be0*/  ULDC UR52, c[0x0][0x224] ;  /* 0x0000890000347ab9 */ /* 0x000fe20000000800 */
[----:B------:R-:W1:Y:S01]  /*1bf0*/  R2UR UR19, R247 ;  /* 0x00000000f71373c2 */ /* 0x000e6200000e0000 */
[----:B------:R-:W-:-:S04]  /*1c00*/  @!UP2 UIMAD UR4, UR44, UR52, URZ ;  /* 0x000000342c04a2a4 */ /* 0x000fc8000f8e023f */
[----:B------:R-:W-:-:S03]  /*1c10*/  ULEA UR4, UR44, UR4, 0x7 ;  /* 0x000000042c047291 */ /* 0x000fc6000f8e383f */
[----:B------:R-:W1:Y:S02]  /*1c20*/  S2UR UR52, SR_CTAID.Z ;  /* 0x00000000003479c3 */ /* 0x000e640000002700 */
[----:B-1----:R-:W-:Y:S01]  /*1c30*/  UIMAD UR4, UR19, UR52, UR4 ;  /* 0x00000034130472a4 */ /* 0x002fe2000f8e0204 */
[----:B------:R-:W-:Y:S05]  /*1c40*/  BRA `(.L_x_531) ;  /* 0x0000002000007947 */ /* 0x000fea0003800000 */
.L_x_530:
[----:B------:R1:W2:Y:S01]  /*1c50*/  R2UR UR4, R243 ;  /* 0x00000000f30473c2 */ /* 0x0002a200000e0000 */
[----:B------:R-:W-:-:S07]  /*1c60*/  DEPBAR.LE SB1, 0x0, {2} ;  /* 0x000090040000791a */ /* 0x000fce0000000000 */
.L_x_531:
[----:B------:R-:W1:Y:S01]  /*1c70*/  R2UR UR19, R246 ;  /* 0x00000000f61373c2 */ /* 0x000e6200000e0000 */
[----:B------:R-:W2:Y:S01]  /*1c80*/  S2R R14, SR_TID.X ;  /* 0x00000000000e7919 */ /* 0x000ea20000002100 */
[----:B------:R-:W-:Y:S01]  /*1c90*/  USHF.R.S32.HI UR7, URZ, 0x1f, UR59 ;  /* 0x0000001f3f077899 */ /* 0x000fe2000801143b */
[----:B------:R-:W-:Y:S01]  /*1ca0*/  IMAD.U32 R12, RZ, RZ, UR5 ;  /* 0x00000005ff0c7e24 */ /* 0x000fe2000f8e00ff */
[----:B------:R-:W-:Y:S01]  /*1cb0*/  UIADD3 UR4, UR5, UR4, URZ ;  /* 0x0000000405047290 */ /* 0x000fe2000fffe03f */
[----:B------:R-:W-:Y:S01]  /*1cc0*/  BSSY B1, `(.L_x_527) ;  /* 0x0000803000017945 */ /* 0x000fe20003800000 */
[----:B------:R-:W-:-:S02]  /*1cd0*/  UIADD3 UR8, UR5, UR8, URZ ;  /* 0x0000000805087290 */ /* 0x000fc4000fffe03f */
[----:B-1----:R-:W-:Y:S01]  /*1ce0*/  UIADD3 UR6, UP4, UP3, UR6, UR59, UR19 ;  /* 0x0000003b06067290 */ /* 0x002fe2000fb9e013 */
[----:B--2---:R-:W-:-:S03]  /*1cf0*/  SHF.R.S32.HI R15, RZ, 0x1f, R14 ;  /* 0x0000001fff0f7819 */ /* 0x004fc6000001140e */
[----:B------:R-:W-:Y:S01]  /*1d00*/  UIADD3 UR19, UP2, UP1, UR15, UR6, UR17 ;  /* 0x000000060f137290 */ /* 0x000fe2000f95e011 */
[----:B------:R-:W-:Y:S01]  /*1d10*/  LEA.HI R4, R15, R14, RZ, 0x2 ;  /* 0x0000000e0f047211 */ /* 0x000fe200078f10ff */
[----:B------:R-:W-:-:S03]  /*1d20*/  USHF.R.S32.HI UR17, URZ, 0x1f, UR52 ;  /* 0x0000001f3f117899 */ /* 0x000fc60008011434 */
[----:B------:R-:W-:Y:S02]  /*1d30*/  SHF.R.S32.HI R0, RZ, 0x2, R4 ;  /* 0x00000002ff007819 */ /* 0x000fe40000011404 */
[----:B------:R-:W1:Y:S01]  /*1d40*/  R2UR UR6, R240 ;  /* 0x00000000f00673c2 */ /* 0x000e6200000e0000 */
[----:B------:R-:W-:Y:S02]  /*1d50*/  LOP3.LUT R4, R4, 0xfffffffc, RZ, 0xc0, !PT ;  /* 0xfffffffc04047812 */ /* 0x000fe400078ec0ff */
[----:B------:R-:W-:Y:S02]  /*1d60*/  SHF.R.S32.HI R20, RZ, 0x1f, R0 ;  /* 0x0000001fff147819 */ /* 0x000fe40000011400 */
[----:B------:R-:W-:Y:S01]  /*1d70*/  IADD3 R3, P1, R0, UR5, RZ ;  /* 0x0000000500037c10 */ /* 0x000fe2000ff3e0ff */
[----:B------:R-:W-:-:S03]  /*1d80*/  IMAD.IADD R4, R14, 0x1, -R4 ;  /* 0x000000010e047824 */ /* 0x000fc600078e0a04 */
[----:B------:R-:W-:Y:S01]  /*1d90*/  IADD3.X R7, R20, UR42, RZ, P1, !PT ;  /* 0x0000002a14077c10 */ /* 0x000fe20008ffe4ff */
[----:B------:R-:W-:-:S04]  /*1da0*/  IMAD.SHL.U32 R4, R4, 0x8, RZ ;  /* 0x0000000804047824 */ /* 0x000fc800078e00ff */
[----:B------:R-:W-:Y:S01]  /*1db0*/  IMAD R7, R7, c[0x0][0x190], RZ ;  /* 0x0000640007077a24 */ /* 0x000fe200078e02ff */
[----:B------:R-:W-:-:S05]  /*1dc0*/  SHF.R.S32.HI R5, RZ, 0x1f, R4 ;  /* 0x0000001fff057819 */ /* 0x000fca0000011404 */
[----:B------:R-:W-:Y:S01]  /*1dd0*/  IMAD.WIDE.U32 R8, R3, c[0x0][0x190], R4 ;  /* 0x0000640003087a25 */ /* 0x000fe200078e0004 */
[----:B-1----:R-:W-:-:S03]  /*1de0*/  UIADD3.X UR6, UR10, UR7, UR6, UP4, UP3 ;  /* 0x000000070a067290 */ /* 0x002fc6000a7e6406 */
[----:B------:R-:W-:Y:S01]  /*1df0*/  IMAD R3, R3, c[0x0][0x194], R7 ;  /* 0x0000650003037a24 */ /* 0x000fe200078e0207 */
[----:B------:R-:W-:Y:S01]  /*1e00*/  IADD3 R10, P1, R8, UR53, RZ ;  /* 0x00000035080a7c10 */ /* 0x000fe2000ff3e0ff */
[----:B------:R-:W-:Y:S01]  /*1e10*/  UIADD3.X UR15, UR14, UR6, UR16, UP2, UP1 ;  /* 0x000000060e0f7290 */ /* 0x000fe200097e2410 */
[----:B------:R-:W-:Y:S02]  /*1e20*/  IADD3 R8, P2, R4, UR38, RZ ;  /* 0x0000002604087c10 */ /* 0x000fe4000ff5e0ff */
[----:B------:R-:W-:Y:S01]  /*1e30*/  ULDC.64 UR6, c[0x0][0x1a8] ;  /* 0x00006a0000067ab9 */ /* 0x000fe20000000a00 */
[----:B------:R-:W-:Y:S01]  /*1e40*/  IADD3.X R11, R9, UR49, R3, P1, !PT ;  /* 0x00000031090b7c10 */ /* 0x000fe20008ffe403 */
[----:B------:R-:W-:Y:S01]  /*1e50*/  UIMAD UR6, UR17, UR6, URZ ;  /* 0x00000006110672a4 */ /* 0x000fe2000f8e023f */
[----:B------:R-:W-:Y:S02]  /*1e60*/  LEA.HI R3, R15, R14, RZ, 0x5 ;  /* 0x0000000e0f037211 */ /* 0x000fe400078f28ff */
[----:B------:R-:W-:Y:S01]  /*1e70*/  IADD3.X R9, R5, UR39, RZ, P2, !PT ;  /* 0x0000002705097c10 */ /* 0x000fe200097fe4ff */
[----:B------:R-:W-:Y:S01]  /*1e80*/  UIMAD UR14, UR52, UR7, UR6 ;  /* 0x00000007340e72a4 */ /* 0x000fe2000f8e0206 */
[----:B------:R-:W-:Y:S01]  /*1e90*/  LOP3.LUT R19, R3, 0xffffffe0, RZ, 0xc0, !PT ;  /* 0xffffffe003137812 */ /* 0x000fe200078ec0ff */
[----:B------:R-:W-:Y:S01]  /*1ea0*/  ULDC.64 UR38, c[0x0][0x200] ;  /* 0x0000800000267ab9 */ /* 0x000fe20000000a00 */
[----:B------:R-:W-:Y:S01]  /*1eb0*/  SHF.R.S32.HI R3, RZ, 0x5, R3 ;  /* 0x00000005ff037819 */ /* 0x000fe20000011403 */
[----:B------:R-:W-:Y:S01]  /*1ec0*/  ULDC.64 UR6, c[0x0][0x378] ;  /* 0x0000de0000067ab9 */ /* 0x000fe20000000a00 */
[----:B------:R-:W-:Y:S01]  /*1ed0*/  IMAD.WIDE.U32 R8, R12, c[0x0][0x370], R8 ;  /* 0x0000dc000c087a25 */ /* 0x000fe200078e0008 */
[----:B------:R-:W-:-:S03]  /*1ee0*/  UIMAD UR6, UR17, UR6, URZ ;  /* 0x00000006110672a4 */ /* 0x000fc6000f8e023f */
[----:B------:R-:W-:Y:S01]  /*1ef0*/  ULDC.64 UR16, c[0x0][0x3c8] ;  /* 0x0000f20000107ab9 */ /* 0x000fe20000000a00 */
[----:B------:R-:W-:Y:S01]  /*1f00*/  IMAD.IADD R19, R14, 0x1, -R19 ;  /* 0x000000010e137824 */ /* 0x000fe200078e0a13 */
[----:B------:R-:W-:-:S03]  /*1f10*/  UIMAD UR10, UR52, UR7, UR6 ;  /* 0x00000007340a72a4 */ /* 0x000fc6000f8e0206 */
[----:B------:R-:W-:Y:S01]  /*1f20*/  ULDC.64 UR6, c[0x0][0x370] ;  /* 0x0000dc0000067ab9 */ /* 0x000fe20000000a00 */
[----:B------:R-:W-:Y:S01]  /*1f30*/  IMAD R3, R3, UR58, R19 ;  /* 0x0000003a03037c24 */ /* 0x000fe2000f8e0213 */
[----:B------:R-:W-:-:S03]  /*1f40*/  UIMAD UR6, UR42, UR6, URZ ;  /* 0x000000062a0672a4 */ /* 0x000fc6000f8e023f */
[----:B------:R-:W-:Y:S01]  /*1f50*/  UMOV UR42, 0x4 ;  /* 0x00000004002a7882 */ /* 0x000fe20000000000 */
[C---:B------:R-:W-:Y:S01]  /*1f60*/  IADD3 R7, P1, R3.reuse, UR19, RZ ;  /* 0x0000001303077c10 */ /* 0x040fe2000ff3e0ff */
[----:B------:R-:W-:Y:S02]  /*1f70*/  UIMAD UR6, UR5, UR7, UR6 ;  /* 0x00000007050672a4 */ /* 0x000fe4000f8e0206 */
[----:B------:R-:W-:Y:S01]  /*1f80*/  UIMAD.WIDE UR4, UR4, UR42, UR16 ;  /* 0x0000002a040472a5 */ /* 0x000fe2000f8e0210 */
[----:B------:R-:W-:Y:S01]  /*1f90*/  LEA.HI.X.SX32 R222, R3, UR15, 0x1, P1 ;  /* 0x0000000f03de7c11 */ /* 0x000fe200088f0eff */
[----:B------:R-:W-:Y:S01]  /*1fa0*/  ULDC UR7, c[0x0][0x2e8] ;  /* 0x0000ba0000077ab9 */ /* 0x000fe20000000800 */
[----:B------:R-:W-:Y:S01]  /*1fb0*/  IMAD.U32 R3, RZ, RZ, UR52 ;  /* 0x00000034ff037e24 */ /* 0x000fe2000f8e00ff */
[----:B------:R-:W-:Y:S02]  /*1fc0*/  IADD3 R9, R9, UR6, RZ ;  /* 0x0000000609097c10 */ /* 0x000fe4000fffe0ff */
[----:B------:R-:W-:Y:S01]  /*1fd0*/  LEA R223, P1, R7, c[0x0][0x350], 0x2 ;  /* 0x0000d40007df7a11 */ /* 0x000fe200078210ff */
[----:B------:R-:W-:Y:S01]  /*1fe0*/  UMOV UR17, UR4 ;  /* 0x0000000400117c82 */ /* 0x000fe20008000000 */
[----:B------:R-:W-:Y:S01]  /*1ff0*/  IMAD.WIDE.U32 R10, R3, c[0x0][0x1a8], R10 ;  /* 0x00006a00030a7a25 */ /* 0x000fe200078e000a */
[----:B------:R-:W-:Y:S01]  /*2000*/  UIADD3 UR4, -UR9, UR18, UR37 ;  /* 0x0000001209047290 */ /* 0x000fe2000fffe125 */
[----:B------:R-:W-:Y:S01]  /*2010*/  LEA.HI.X R222, R7, c[0x0][0x354], R222, 0x2, P1 ;  /* 0x0000d50007de7a11 */ /* 0x000fe200008f14de */
[----:B------:R-:W-:Y:S01]  /*2020*/  UMOV UR16, UR5 ;  /* 0x0000000500107c82 */ /* 0x000fe20008000000 */
[----:B------:R-:W-:Y:S01]  /*2030*/  IMAD.WIDE.U32 R8, R3, c[0x0][0x378], R8 ;  /* 0x0000de0003087a25 */ /* 0x000fe200078e0008 */
[----:B------:R-:W-:Y:S01]  /*2040*/  UIADD3 UR4, UR4, -UR7, URZ ;  /* 0x8000000704047290 */ /* 0x000fe2000fffe03f */
[----:B------:R-:W-:Y:S01]  /*2050*/  IADD3 R11, R11, UR14, RZ ;  /* 0x0000000e0b0b7c10 */ /* 0x000fe2000fffe0ff */
[----:B------:R-:W-:Y:S01]  /*2060*/  UIADD3 UR7, UR47, -0x1, URZ ;  /* 0xffffffff2f077890 */ /* 0x000fe2000fffe03f */
[----:B------:R-:W-:Y:S01]  /*2070*/  IMAD R3, R20, c[0x0][0x370], RZ ;  /* 0x0000dc0014037a24 */ /* 0x000fe200078e02ff */
[----:B------:R-:W-:Y:S01]  /*2080*/  USHF.R.S32.HI UR19, URZ, 0x1f, UR4 ;  /* 0x0000001f3f137899 */ /* 0x000fe20008011404 */
[----:B------:R-:W-:Y:S01]  /*2090*/  IADD3 R9, R9, UR10, RZ ;  /* 0x0000000a09097c10 */ /* 0x000fe2000fffe0ff */
[----:B------:R-:W-:Y:S01]  /*20a0*/  UIMAD.WIDE UR14, UR8, UR42, UR38 ;  /* 0x0000002a080e72a5 */ /* 0x000fe2000f8e0226 */
[----:B------:R-:W-:Y:S01]  /*20b0*/  IMAD R3, R0, c[0x0][0x374], R3 ;  /* 0x0000dd0000037a24 */ /* 0x000fe200078e0203 */
[----:B------:R-:W-:Y:S01]  /*20c0*/  ULEA.HI UR19, UR19, UR4, URZ, 0x7 ;  /* 0x0000000413137291 */ /* 0x000fe2000f8f383f */
[----:B------:R-:W-:Y:S01]  /*20d0*/  LEA R220, P3, R10, c[0x0][0x160], 0x1 ;  /* 0x000058000adc7a11 */ /* 0x000fe200078608ff */
[----:B------:R-:W-:-:S02]  /*20e0*/  IMAD.WIDE.U32 R8, R0, c[0x0][0x370], R8 ;  /* 0x0000dc0000087a25 */ /* 0x000fc400078e0008 */
[----:B------:R-:W-:Y:S01]  /*20f0*/  USHF.R.S32.HI UR19, URZ, 0x7, UR19 ;  /* 0x000000073f137899 */ /* 0x000fe20008011413 */
[----:B------:R-:W-:Y:S01]  /*2100*/  LEA.HI.X R221, R10, c[0x0][0x164], R11, 0x1, P3 ;  /* 0x000059000add7a11 */ /* 0x000fe200018f0c0b */
[----:B------:R-:W-:Y:S01]  /*2110*/  IMAD.IADD R3, R9, 0x1, R3 ;  /* 0x0000000109037824 */ /* 0x000fe200078e0203 */
[----:B------:R-:W-:Y:S01]  /*2120*/  LEA R218, P2, R8, c[0x0][0x330], 0x1 ;  /* 0x0000cc0008da7a11 */ /* 0x000fe200078408ff */
[----:B------:R-:W-:-:S03]  /*2130*/  UISETP.LT.AND UP1, UPT, URZ, UR19, UPT ;  /* 0x000000133f00728c */ /* 0x000fc6000bf21270 */
[----:B------:R-:W-:Y:S01]  /*2140*/  LEA.HI.X R219, R8, c[0x0][0x334], R3, 0x1, P2 ;  /* 0x0000cd0008db7a11 */ /* 0x000fe200010f0c03 */
[----:B------:R-:W-:-:S04]  /*2150*/  USEL UR19, URZ, UR19, !UP1 ;  /* 0x000000133f137287 */ /* 0x000fc8000c800000 */
[----:B------:R-:W-:-:S06]  /*2160*/  UISETP.GT.AND UP1, UPT, UR47, UR19, UPT ;  /* 0x000000132f00728c */ /* 0x000fcc000bf24270 */
[----:B------:R-:W-:-:S13]  /*2170*/  PLOP3.LUT P1, PT, PT, PT, UP1, 0x80, 0x0 ;  /* 0x000000000000781c */ /* 0x000fda0003f2f018 */
        /* <DEDUP_REMOVED lines=19> */
.L_x_533:
        /* <DEDUP_REMOVED lines=18> */
.L_x_534:
        /* <DEDUP_REMOVED lines=28> */
.L_x_536:
[----:B------:R-:W-:Y:S05]  /*2590*/  BSYNC B0 ;  /* 0x0000000000007941 */ /* 0x000fea0003800000 */
.L_x_535:
        /* <DEDUP_REMOVED lines=14> */
.L_x_538:
[----:B------:R-:W-:Y:S05]  /*2680*/  BSYNC B0 ;  /* 0x0000000000007941 */ /* 0x000fea0003800000 */
.L_x_537:
        /* <DEDUP_REMOVED lines=25> */
.L_x_540:
[----:B------:R-:W-:Y:S05]  /*2820*/  BSYNC B0 ;  /* 0x0000000000007941 */ /* 0x000fea0003800000 */
.L_x_539:
        /* <DEDUP_REMOVED lines=12> */
.L_x_532:
[----:B------:R-:W-:Y:S01]  /*28f0*/  ULDC.64 UR4, c[0x0][0x1a0] ;  /* 0x0000680000047ab9 */ /* 0x000fe20000000a00 */
[----:B------:R-:W-:Y:S01]  /*2900*/  IMAD.U32 R3, RZ, RZ, UR37 ;  /* 0x00000025ff037e24 */ /* 0x000fe2000f8e00ff */
[----:B------:R-:W-:Y:S01]  /*2910*/  UIMAD UR4, UR41, UR4, URZ ;  /* 0x00000004290472a4 */ /* 0x000fe2000f8e023f */
[----:B------:R-:W1:Y:S01]  /*2920*/  R2UR UR8, R241 ;  /* 0x00000000f10873c2 */ /* 0x000e6200000e0000 */
[----:B------:R-:W-:Y:S01]  /*2930*/  ULDC.64 UR38, c[0x0][0x198] ;  /* 0x0000660000267ab9 */ /* 0x000fe20000000a00 */
[C-C-:B------:R-:W-:Y:S01]  /*2940*/  IMAD.WIDE.U32 R8, R3.reuse, c[0x0][0x198], R4.reuse ;  /* 0x0000660003087a25 */ /* 0x140fe200078e0004 */
[----:B------:R-:W-:Y:S02]  /*2950*/  UIMAD UR4, UR37, UR5, UR4 ;  /* 0x00000005250472a4 */ /* 0x000fe4000f8e0204 */
[----:B------:R-:W-:Y:S01]  /*2960*/  UIMAD UR38, UR41, UR38, URZ ;  /* 0x00000026292672a4 */ /* 0x000fe2000f8e023f */
[----:B------:R-:W-:Y:S01]  /*2970*/  IMAD.WIDE.U32 R4, R3, c[0x0][0x1a0], R4 ;  /* 0x0000680003047a25 */ /* 0x000fe200078e0004 */
[----:B------:R-:W-:Y:S01]  /*2980*/  IADD3 R8, P1, R8, UR46, RZ ;  /* 0x0000002e08087c10 */ /* 0x000fe2000ff3e0ff */
[----:B------:R-:W2:Y:S01]  /*2990*/  R2UR UR6, R238 ;  /* 0x00000000ee0673c2 */ /* 0x000ea200000e0000 */
[----:B------:R-:W-:Y:S01]  /*29a0*/  UIMAD UR39, UR37, UR39, UR38 ;  /* 0x00000027252772a4 */ /* 0x000fe2000f8e0226 */
[----:B------:R-:W-:Y:S01]  /*29b0*/  IMAD.U32 R3, RZ, RZ, UR4 ;  /* 0x00000004ff037e24 */ /* 0x000fe2000f8e00ff */
[----:B------:R-:W-:Y:S01]  /*29c0*/  ULEA.HI UR4, UR7, UR7, URZ, 0x1 ;  /* 0x0000000707047291 */ /* 0x000fe2000f8f083f */
[----:B------:R-:W-:-:S03]  /*29d0*/  IADD3 R10, P0, R4, UR43, RZ ;  /* 0x0000002b040a7c10 */ /* 0x000fc6000ff1e0ff */
[----:B------:R-:W-:Y:S01]  /*29e0*/  ULOP3.LUT UR4, UR4, 0xfffffffe, URZ, 0xc0, !UPT ;  /* 0xfffffffe04047892 */ /* 0x000fe2000f8ec03f */
[----:B------:R-:W-:Y:S01]  /*29f0*/  IMAD.U32 R7, RZ, RZ, UR39 ;  /* 0x00000027ff077e24 */ /* 0x000fe2000f8e00ff */
[----:B------:R-:W-:Y:S02]  /*2a00*/  IADD3.X R11, R5, UR45, R3, P0, !PT ;  /* 0x0000002d050b7c10 */ /* 0x000fe400087fe403 */
[----:B------:R-:W-:Y:S01]  /*2a10*/  UIADD3 UR4, UR7, -UR4, URZ ;  /* 0x8000000407047290 */ /* 0x000fe2000fffe03f */
[----:B------:R-:W-:Y:S02]  /*2a20*/  PLOP3.LUT P0, PT, PT, PT, UP6, 0x80, 0x0 ;  /* 0x000000000000781c */ /* 0x000fe40003f0f068 */
[----:B------:R-:W-:Y:S01]  /*2a30*/  IADD3 R3, R0, 0x40, RZ ;  /* 0x0000004000037810 */ /* 0x000fe20007ffe0ff */
[----:B------:R-:W-:Y:S01]  /*2a40*/  UISETP.NE.AND UP0, UPT, UR4, 0x1, UPT ;  /* 0x000000010400788c */ /* 0x000fe2000bf05270 */
[----:B------:R-:W-:Y:S01]  /*2a50*/  IADD3.X R9, R9, UR48, R7, P1, !PT ;  /* 0x0000003009097c10 */ /* 0x000fe20008ffe407 */
[----:B------:R-:W-:Y:S01]  /*2a60*/  UIMAD UR4, UR11, -0x80, UR9 ;  /* 0xffffff800b0478a4 */ /* 0x000fe2000f8e0209 */
[----:B------:R-:W-:-:S05]  /*2a70*/  IMAD.WIDE.U32 R10, R6, c[0x0][0x1b8], R10 ;  /* 0x00006e00060a7a25 */ /* 0x000fca00078e000a */
[----:B------:R-:W-:Y:S02]  /*2a80*/  ISETP.GE.AND P2, PT, R0, UR4, PT ;  /* 0x0000000400007c0c */ /* 0x000fe4000bf46270 */
[----:B------:R-:W-:Y:S01]  /*2a90*/  ISETP.GE.AND P1, PT, R3, UR4, PT ;  /* 0x0000000403007c0c */ /* 0x000fe2000bf26270 */
[----:B------:R-:W-:-:S06]  /*2aa0*/  UIMAD UR4, UR7, -0x80, UR18 ;  /* 0xffffff80070478a4 */ /* 0x000fcc000f8e0212 */
[----:B------:R-:W-:Y:S02]  /*2ab0*/  ISETP.GE.AND P3, PT, R3, UR4, PT ;  /* 0x0000000403007c0c */ /* 0x000fe4000bf66270 */
[----:B------:R-:W-:Y:S02]  /*2ac0*/  MOV R3, 0x80 ;  /* 0x0000008000037802 */ /* 0x000fe40000000f00 */
[----:B------:R-:W-:Y:S02]  /*2ad0*/  ISETP.GE.AND P4, PT, R0, UR4, PT ;  /* 0x0000000400007c0c */ /* 0x000fe4000bf86270 */
[----:B------:R-:W-:Y:S01]  /*2ae0*/  ISETP.GE.AND P6, PT, R225, UR4, PT ;  /* 0x00000004e1007c0c */ /* 0x000fe2000bfc6270 */
[----:B------:R-:W-:-:S04]  /*2af0*/  IMAD.WIDE.U32 R4, R3, c[0x0][0x370], RZ ;  /* 0x0000dc0003047a25 */ /* 0x000fc800078e00ff */
[C---:B------:R-:W-:Y:S02]  /*2b00*/  IMAD R7, R3.reuse, c[0x0][0x374], RZ ;  /* 0x0000dd0003077a24 */ /* 0x040fe400078e02ff */
[----:B------:R-:W-:Y:S01]  /*2b10*/  @!P3 IADD3 R4, P5, R218, R4, RZ ;  /* 0x00000004da04b210 */ /* 0x000fe20007fbe0ff */
[----:B------:R-:W-:-:S03]  /*2b20*/  IMAD.WIDE.U32 R14, R3, c[0x0][0x190], RZ ;  /* 0x00006400030e7a25 */ /* 0x000fc600078e00ff */
[----:B------:R-:W-:Y:S01]  /*2b30*/  @!P3 IADD3.X R5, R219, R5, R7, P5, !PT ;  /* 0x00000005db05b210 */ /* 0x000fe20002ffe407 */
[----:B------:R-:W-:Y:S01]  /*2b40*/  IMAD R12, R3, c[0x0][0x194], RZ ;  /* 0x00006500030c7a24 */ /* 0x000fe200078e02ff */
[----:B------:R-:W-:Y:S01]  /*2b50*/  @!P3 IADD3 R14, P5, R220, R14, RZ ;  /* 0x0000000edc0eb210 */ /* 0x000fe20007fbe0ff */
[----:B------:R-:W-:Y:S01]  /*2b60*/  IMAD.SHL.U32 R3, R234, 0x2, RZ ;  /* 0x00000002ea037824 */ /* 0x000fe200078e00ff */
[----:B------:R-:W-:Y:S01]  /*2b70*/  @P0 BAR.SYNC.DEFER_BLOCKING 0x0 ;  /* 0x0000000000000b1d */ /* 0x000fe20000010000 */
[----:B------:R-:W-:Y:S02]  /*2b80*/  IADD3 R7, R225, 0x8, RZ ;  /* 0x00000008e1077810 */ /* 0x000fe40007ffe0ff */
[----:B------:R-:W-:Y:S02]  /*2b90*/  @!P3 IADD3.X R15, R221, R15, R12, P5, !PT ;  /* 0x0000000fdd0fb210 */ /* 0x000fe40002ffe40c */
[----:B------:R-:W-:Y:S01]  /*2ba0*/  ISETP.GE.AND P5, PT, R7, UR4, PT ;  /* 0x0000000407007c0c */ /* 0x000fe2000bfa6270 */
[----:B------:R-:W-:-:S02]  /*2bb0*/  IMAD R7, R13, c[0x0][0x1b0], RZ ;  /* 0x00006c000d077a24 */ /* 0x000fc400078e02ff */
[----:B------:R-:W-:Y:S02]  /*2bc0*/  IMAD R13, R13, c[0x0][0x1b8], RZ ;  /* 0x00006e000d0d7a24 */ /* 0x000fe400078e02ff */
[----:B------:R-:W-:Y:S01]  /*2bd0*/  IMAD R12, R6, c[0x0][0x1b4], R7 ;  /* 0x00006d00060c7a24 */ /* 0x000fe200078e0207 */
[----:B------:R-:W-:Y:S01]  /*2be0*/  @!P1 IADD3 R7, P0, R0, 0x40, RZ ;  /* 0x0000004000079810 */ /* 0x000fe20007f1e0ff */
[C---:B------:R-:W-:Y:S01]  /*2bf0*/  IMAD R17, R6.reuse, c[0x0][0x1bc], R13 ;  /* 0x00006f0006117a24 */ /* 0x040fe200078e020d */
[----:B------:R-:W-:Y:S04]  /*2c00*/  @P4 STS [R3+0x4000], RZ ;  /* 0x004000ff03004388 */ /* 0x000fe80000000800 */
[----:B------:R-:W-:Y:S04]  /*2c10*/  @P4 STS [R3+0x4004], RZ ;  /* 0x004004ff03004388 */ /* 0x000fe80000000800 */
        /* <DEDUP_REMOVED lines=9> */
[----:B------:R4:W-:Y:S02]  /*2cb0*/  @!P3 LDGSTS.E.BYPASS.LTC128B.128 [R3+0x5000], [R4.64] ;  /* 0x050000000403bfae */ /* 0x0009e4000b901d4c */
[----:B----4-:R-:W-:Y:S01]  /*2cc0*/  IMAD.WIDE.U32 R4, R6, c[0x0][0x1b0], R8 ;  /* 0x00006c0006047a25 */ /* 0x010fe200078e0008 */
[----:B------:R-:W-:-:S03]  /*2cd0*/  IADD3 R9, R234, 0x1000, RZ ;  /* 0x00001000ea097810 */ /* 0x000fc60007ffe0ff */
[----:B------:R-:W-:Y:S01]  /*2ce0*/  @!P1 IMAD.X R8, RZ, RZ, R20, P0 ;  /* 0x000000ffff089224 */ /* 0x000fe200000e0614 */
[----:B------:R-:W-:Y:S01]  /*2cf0*/  IADD3 R5, R5, R12, RZ ;  /* 0x0000000c05057210 */ /* 0x000fe20007ffe0ff */
[----:B------:R-:W-:Y:S01]  /*2d00*/  @!P1 IMAD.MOV.U32 R12, RZ, RZ, R4 ;  /* 0x000000ffff0c9224 */ /* 0x000fe200078e0004 */
[----:B------:R-:W-:Y:S01]  /*2d10*/  PLOP3.LUT P0, PT, PT, PT, UP0, 0x80, 0x0 ;  /* 0x000000000000781c */ /* 0x000fe20003f0f008 */
[----:B------:R-:W-:Y:S02]  /*2d20*/  @!P1 IMAD R6, R8, c[0x0][0x198], RZ ;  /* 0x0000660008069a24 */ /* 0x000fe400078e02ff */
[----:B------:R-:W-:Y:S01]  /*2d30*/  @!P1 IMAD.MOV.U32 R13, RZ, RZ, R5 ;  /* 0x000000ffff0d9224 */ /* 0x000fe200078e0005 */
[----:B------:R-:W-:Y:S01]  /*2d40*/  SEL R8, R9, R234, !P0 ;  /* 0x000000ea09087207 */ /* 0x000fe20004000000 */
[----:B------:R-:W-:Y:S02]  /*2d50*/  @!P2 IMAD R9, R20, c[0x0][0x198], RZ ;  /* 0x000066001409aa24 */ /* 0x000fe400078e02ff */
[C---:B------:R-:W-:Y:S01]  /*2d60*/  @!P1 IMAD R16, R7.reuse, c[0x0][0x19c], R6 ;  /* 0x0000670007109a24 */ /* 0x040fe200078e0206 */
[----:B------:R-:W-:Y:S01]  /*2d70*/  SHF.L.U32 R224, R8, 0x1, RZ ;  /* 0x0000000108e07819 */ /* 0x000fe200000006ff */
[----:B------:R-:W-:-:S04]  /*2d80*/  @!P1 IMAD.WIDE.U32 R12, R7, c[0x0][0x198], R12 ;  /* 0x00006600070c9a25 */ /* 0x000fc800078e000c */
[C---:B------:R-:W-:Y:S01]  /*2d90*/  @!P2 IMAD R7, R0.reuse, c[0x0][0x19c], R9 ;  /* 0x000067000007aa24 */ /* 0x040fe200078e0209 */
[----:B------:R-:W-:Y:S01]  /*2da0*/  @P4 STS [R224], RZ ;  /* 0x000000ffe0004388 */ /* 0x000fe20000000800 */
[----:B------:R-:W-:-:S03]  /*2db0*/  @!P2 IMAD.WIDE.U32 R8, R0, c[0x0][0x198], R4 ;  /* 0x000066000008aa25 */ /* 0x000fc600078e0004 */
[----:B------:R-:W-:Y:S01]  /*2dc0*/  @P4 STS [R224+0x4], RZ ;  /* 0x000004ffe0004388 */ /* 0x000fe20000000800 */
[----:B------:R-:W-:Y:S01]  /*2dd0*/  IMAD.IADD R5, R11, 0x1, R17 ;  /* 0x000000010b057824 */ /* 0x000fe200078e0211 */
[----:B------:R-:W-:Y:S01]  /*2de0*/  @!P1 IADD3 R11, R13, R16, RZ ;  /* 0x000000100d0b9210 */ /* 0x000fe20007ffe0ff */
[----:B------:R-:W-:Y:S01]  /*2df0*/  @!P2 IMAD R6, R20, c[0x0][0x1a0], RZ ;  /* 0x000068001406aa24 */ /* 0x000fe200078e02ff */
[----:B------:R-:W-:Y:S01]  /*2e00*/  @P4 STS [R224+0x8], RZ ;  /* 0x000008ffe0004388 */ /* 0x000fe20000000800 */
[----:B------:R-:W-:Y:S02]  /*2e10*/  @!P2 IMAD.IADD R9, R9, 0x1, R7 ;  /* 0x000000010909a824 */ /* 0x000fe400078e0207 */
[----:B------:R-:W-:Y:S01]  /*2e20*/  @!P2 IMAD.MOV.U32 R4, RZ, RZ, R10 ;  /* 0x000000ffff04a224 */ /* 0x000fe200078e000a */
[----:B------:R-:W-:Y:S01]  /*2e30*/  @P4 STS [R224+0xc], RZ ;  /* 0x00000cffe0004388 */ /* 0x000fe20000000800 */
[C---:B------:R-:W-:Y:S02]  /*2e40*/  @!P2 IMAD R18, R0.reuse, c[0x0][0x1a4], R6 ;  /* 0x000069000012aa24 */ /* 0x040fe400078e0206 */
[----:B------:R-:W-:Y:S01]  /*2e50*/  @!P2 IMAD.WIDE.U32 R6, R0, c[0x0][0x1a0], R4 ;  /* 0x000068000006aa25 */ /* 0x000fe200078e0004 */
[----:B------:R-:W-:Y:S01]  /*2e60*/  @!PT LDS RZ, [RZ] ;  /* 0x00000000fffff984 */ /* 0x000fe20000000800 */
[----:B------:R-:W-:Y:S01]  /*2e70*/  @!PT LDS RZ, [RZ] ;  /* 0x00000000fffff984 */ /* 0x000fe20000000800 */
[----:B------:R-:W-:Y:S01]  /*2e80*/  @!PT LDS RZ, [RZ] ;  /* 0x00000000fffff984 */ /* 0x000fe20000000800 */
[----:B------:R4:W-:Y:S01]  /*2e90*/  @!P4 LDGSTS.E.BYPASS.LTC128B.128 [R224], [R220.64] ;  /* 0x00000000dce0cfae */ /* 0x0009e2000b901d4c */
[----:B------:R-:W-:-:S02]  /*2ea0*/  @!P2 LEA R16, P4, R8, c[0x0][0x168], 0x1 ;  /* 0x00005a000810aa11 */ /* 0x000fc400078808ff */
[----:B------:R-:W-:Y:S01]  /*2eb0*/  @!P2 IMAD.IADD R7, R7, 0x1, R18 ;  /* 0x000000010707a824 */ /* 0x000fe200078e0212 */
[----:B------:R-:W-:Y:S01]  /*2ec0*/  @P3 STS [R224+0x1000], RZ ;  /* 0x001000ffe0003388 */ /* 0x000fe20000000800 */
[----:B------:R-:W-:Y:S01]  /*2ed0*/  @!P2 LEA.HI.X R17, R8, c[0x0][0x16c], R9, 0x1, P4 ;  /* 0x00005b000811aa11 */ /* 0x000fe200020f0c09 */
[----:B------:R-:W-:Y:S01]  /*2ee0*/  IMAD.MOV.U32 R13, RZ, RZ, c[0x0][0x30c] ;  /* 0x0000c300ff0d7624 */ /* 0x000fe200078e00ff */
[----:B------:R-:W-:Y:S01]  /*2ef0*/  @!P1 IADD3 R0, P4, R0, 0x40, RZ ;  /* 0x0000004000009810 */ /* 0x000fe20007f9e0ff */
[----:B------:R-:W-:Y:S01]  /*2f00*/  @P3 STS [R224+0x1004], RZ ;  /* 0x001004ffe0003388 */ /* 0x000fe20000000800 */
[----:B------:R-:W-:Y:S02]  /*2f10*/  IADD3 R9, R225, 0x40, RZ ;  /* 0x00000040e1097810 */ /* 0x000fe40007ffe0ff */
[----:B------:R-:W-:Y:S01]  /*2f20*/  @!P1 IADD3.X R4, RZ, R20, RZ, P4, !PT ;  /* 0x00000014ff049210 */ /* 0x000fe200027fe4ff */
[----:B------:R-:W-:Y:S01]  /*2f30*/  @P3 STS [R224+0x1008], RZ ;  /* 0x001008ffe0003388 */ /* 0x000fe20000000800 */
[----:B------:R-:W-:-:S03]  /*2f40*/  ISETP.GE.AND P4, PT, R9, UR4, PT ;  /* 0x0000000409007c0c */ /* 0x000fc6000bf86270 */
        /* <DEDUP_REMOVED lines=13> */
[----:B-1----:R-:W-:-:S04]  /*3020*/  @!P1 LEA R14, P3, R12, c[0x0][0x168], 0x1 ;  /* 0x00005a000c0e9a11 */ /* 0x002fc800078608ff */
[----:B------:R-:W-:Y:S02]  /*3030*/  @!P1 LEA.HI.X R15, R12, c[0x0][0x16c], R11, 0x1, P3 ;  /* 0x00005b000c0f9a11 */ /* 0x000fe400018f0c0b */
[C---:B------:R-:W-:Y:S02]  /*3040*/  @!P2 LEA R8, P3, R6.reuse, c[0x0][0x170], 0x1 ;  /* 0x00005c000608aa11 */ /* 0x040fe400078608ff */
[----:B------:R-:W-:Y:S01]  /*3050*/  MOV R12, c[0x0][0x308] ;  /* 0x0000c200000c7a02 */ /* 0x000fe20000000f00 */
[----:B------:R-:W-:Y:S01]  /*3060*/  @!PT LDS RZ, [RZ] ;  /* 0x00000000fffff984 */ /* 0x000fe20000000800 */
[----:B------:R-:W-:Y:S01]  /*3070*/  @!PT LDS RZ, [RZ] ;  /* 0x00000000fffff984 */ /* 0x000fe20000000800 */
[----:B------:R-:W-:Y:S01]  /*3080*/  @!PT LDS RZ, [RZ] ;  /* 0x00000000fffff984 */ /* 0x000fe20000000800 */
[----:B------:R3:W-:Y:S01]  /*3090*/  @!P1 LDGSTS.E.BYPASS.LTC128B.128 [R3+0x7000], [R14.64] ;  /* 0x070000000e039fae */ /* 0x0007e2000b901d4c */
[----:B------:R-:W-:Y:S01]  /*30a0*/  @!P2 LEA.HI.X R9, R6, c[0x0][0x174], R7, 0x1, P3 ;  /* 0x00005d000609aa11 */ /* 0x000fe200018f0c07 */
[----:B------:R-:W-:Y:S01]  /*30b0*/  @!P1 IMAD R6, R4, c[0x0][0x1a0], RZ ;  /* 0x0000680004069a24 */ /* 0x000fe200078e02ff */
[----:B------:R-:W-:Y:S01]  /*30c0*/  IADD3 R11, R225, 0x48, RZ ;  /* 0x00000048e10b7810 */ /* 0x000fe20007ffe0ff */
[----:B------:R-:W-:Y:S01]  /*30d0*/  @!P1 IMAD.MOV.U32 R4, RZ, RZ, R10 ;  /* 0x000000ffff049224 */ /* 0x000fe200078e000a */
[----:B------:R-:W-:Y:S01]  /*30e0*/  @P2 STS [R3+0x8000], RZ ;  /* 0x008000ff03002388 */ /* 0x000fe20000000800 */
[C---:B------:R-:W-:Y:S01]  /*30f0*/  @!P1 IMAD R6, R0.reuse, c[0x0][0x1a4], R6 ;  /* 0x0000690000069a24 */ /* 0x040fe200078e0206 */
[----:B------:R-:W-:Y:S01]  /*3100*/  ISETP.GE.AND P3, PT, R11, UR4, PT ;  /* 0x000000040b007c0c */ /* 0x000fe2000bf66270 */
[----:B------:R-:W-:Y:S01]  /*3110*/  @!P1 IMAD.WIDE.U32 R4, R0, c[0x0][0x1a0], R4 ;  /* 0x0000680000049a25 */ /* 0x000fe200078e0004 */
[----:B------:R-:W-:Y:S03]  /*3120*/  @P2 STS [R3+0x8004], RZ ;  /* 0x008004ff03002388 */ /* 0x000fe60000000800 */
[----:B------:R-:W-:Y:S01]  /*3130*/  @!P1 IMAD.IADD R0, R5, 0x1, R6 ;  /* 0x0000000105009824 */ /* 0x000fe200078e0206 */
[----:B------:R-:W-:Y:S04]  /*3140*/  @P2 STS.64 [R3+0x8008], RZ ;  /* 0x008008ff03002388 */ /* 0x000fe80000000a00 */
[----:B------:R-:W-:Y:S01]  /*3150*/  @!PT LDS RZ, [RZ] ;  /* 0x00000000fffff984 */ /* 0x000fe20000000800 */
[----:B------:R-:W-:Y:S01]  /*3160*/  @!PT LDS RZ, [RZ] ;  /* 0x00000000fffff984 */ /* 0x000fe20000000800 */
[----:B------:R-:W-:Y:S01]  /*3170*/  @!PT LDS RZ, [RZ] ;  /* 0x00000000fffff984 */ /* 0x000fe20000000800 */
[----:B------:R1:W-:Y:S01]  /*3180*/  @!P2 LDGSTS.E.BYPASS.LTC128B.128 [R3+0x8000], [R8.64] ;  /* 0x080000000803afae */ /* 0x0003e2000b901d4c */
[----:B------:R-:W-:-:S03]  /*3190*/  @!P1 LEA R6, P2, R4, c[0x0][0x170], 0x1 ;  /* 0x00005c0004069a11 */ /* 0x000fc600078408ff */
[----:B------:R3:W-:Y:S01]  /*31a0*/  @P1 STS.128 [R3+0x9000], RZ ;  /* 0x009000ff03001388 */ /* 0x0007e20000000c00 */
[----:B------:R-:W-:-:S05]  /*31b0*/  @!P1 LEA.HI.X R7, R4, c[0x0][0x174], R0, 0x1, P2 ;  /* 0x00005d0004079a11 */ /* 0x000fca00010f0c00 */
[----:B------:R-:W-:Y:S01]  /*31c0*/  @!PT LDS RZ, [RZ] ;  /* 0x00000000fffff984 */ /* 0x000fe20000000800 */
[----:B------:R-:W-:Y:S01]  /*31d0*/  @!PT LDS RZ, [RZ] ;  /* 0x00000000fffff984 */ /* 0x000fe20000000800 */
[----:B------:R-:W-:Y:S01]  /*31e0*/  @!PT LDS RZ, [RZ] ;  /* 0x00000000fffff984 */ /* 0x000fe20000000800 */
[----:B------:R1:W-:Y:S04]  /*31f0*/  @!P1 LDGSTS.E.BYPASS.LTC128B.128 [R3+0x9000], [R6.64] ;  /* 0x0900000006039fae */ /* 0x0003e8000b901d4c */
[----:B------:R-:W0:Y:S01]  /*3200*/  LDGDEPBAR ;  /* 0x00000000000079af */ /* 0x000e220000000000 */
[----:B------:R-:W-:Y:S01]  /*3210*/  IMAD.MOV.U32 R4, RZ, RZ, 0x4 ;  /* 0x00000004ff047424 */ /* 0x000fe200078e00ff */
[----:B------:R-:W-:Y:S01]  /*3220*/  MOV R228, 0x7f800000 ;  /* 0x7f80000000e47802 */ /* 0x000fe20000000f00 */
[----:B------:R-:W-:Y:S01]  /*3230*/  IMAD.MOV.U32 R229, RZ, RZ, 0x7f800000 ;  /* 0x7f800000ffe57424 */ /* 0x000fe200078e00ff */
[----:B------:R-:W-:Y:S01]  /*3240*/  MOV R226, 0x7f800000 ;  /* 0x7f80000000e27802 */ /* 0x000fe20000000f00 */
[----:B-1----:R1:W2:Y:S01]  /*3250*/  LDG.E.64 R6, [R12.64+0x8] ;  /* 0x0000080c0c067981 */ /* 0x0022a2000c1e1b00 */
[----:B------:R-:W-:-:S02]  /*3260*/  IMAD.MOV.U32 R8, RZ, RZ, 0x4 ;  /* 0x00000004ff087424 */ /* 0x000fc400078e00ff */
[----:B------:R-:W-:Y:S02]  /*3270*/  IMAD.MOV.U32 R227, RZ, RZ, 0x7f800000 ;  /* 0x7f800000ffe37424 */ /* 0x000fe400078e00ff */
[----:B------:R-:W-:Y:S01]  /*3280*/  IMAD.WIDE R4, R225, R4, UR14 ;  /* 0x0000000ee1047e25 */ /* 0x000fe2000f8e0204 */
[----:B-1----:R-:W4:Y:S03]  /*3290*/  LDG.E.64 R12, [R12.64] ;  /* 0x0000000c0c0c7981 */ /* 0x002f26000c1e1b00 */
[----:B------:R-:W-:Y:S01]  /*32a0*/  @!P3 IMAD.WIDE R8, R11, R8, UR14 ;  /* 0x0000000e0b08be25 */ /* 0x000fe2000f8e0208 */
[----:B------:R1:W5:Y:S04]  /*32b0*/  @!P6 LDG.E R228, [R4.64] ;  /* 0x0000000c04e4e981 */ /* 0x000368000c1e1900 */
[----:B------:R1:W5:Y:S04]  /*32c0*/  @!P5 LDG.E R229, [R4.64+0x20] ;  /* 0x0000200c04e5d981 */ /* 0x000368000c1e1900 */
[----:B------:R1:W5:Y:S04]  /*32d0*/  @!P4 LDG.E R226, [R4.64+0x100] ;  /* 0x0001000c04e2c981 */ /* 0x000368000c1e1900 */
[----:B------:R1:W5:Y:S01]  /*32e0*/  @!P3 LDG.E R227, [R8.64] ;  /* 0x0000000c08e3b981 */ /* 0x000362000c1e1900 */
[----:B------:R-:W-:Y:S01]  /*32f0*/  SHF.R.S32.HI R0, RZ, 0x1f, R19 ;  /* 0x0000001fff007819 */ /* 0x000fe20000011413 */
[C---:B------:R-:W-:Y:S01]  /*3300*/  IMAD.SHL.U32 R134, R142.reuse, 0x2, RZ ;  /* 0x000000028e867824 */ /* 0x040fe200078e00ff */
[----:B---3--:R-:W-:Y:S01]  /*3310*/  IADD3 R3, R142, 0x1000, RZ ;  /* 0x000010008e037810 */ /* 0x008fe20007ffe0ff */
[----:B------:R-:W-:Y:S01]  /*3320*/  CS2R R94, SRZ ;  /* 0x00000000005e7805 */ /* 0x000fe2000001ff00 */
[----:B------:R-:W-:Y:S01]  /*3330*/  CS2R R92, SRZ ;  /* 0x00000000005c7805 */ /* 0x000fe2000001ff00 */
[----:B------:R-:W-:Y:S01]  /*3340*/  CS2R R98, SRZ ;  /* 0x0000000000627805 */ /* 0x000fe2000001ff00 */
        /* <DEDUP_REMOVED lines=15> */
[----:B------:R-:W-:Y:S01]  /*3440*/  IMAD.MOV.U32 R248, RZ, RZ, 0x4 ;  /* 0x00000004fff87424 */ /* 0x000fe200078e00ff */
[----:B------:R-:W-:-:S02]  /*3450*/  IADD3 R135, R134, R137, RZ ;  /* 0x0000008986877210 */ /* 0x000fc40007ffe0ff */
[----:B--2---:R-:W-:-:S04]  /*3460*/  IADD3 R230, P2, P1, R6, UR8, R19 ;  /* 0x0000000806e67c10 */ /* 0x004fc8000f95e013 */
[----:B------:R-:W-:Y:S01]  /*3470*/  IADD3.X R233, R7, UR6, R0, P2, P1 ;  /* 0x0000000607e97c10 */ /* 0x000fe200097e2400 */
[----:B------:R-:W-:Y:S01]  /*3480*/  IMAD.WIDE.U32 R230, R230, -0x2daee0ad, RZ ;  /* 0xd2511f53e6e67825 */ /* 0x000fe200078e00ff */
[----:B------:R-:W-:-:S04]  /*3490*/  IADD3 R0, R136, 0x1000, RZ ;  /* 0x0000100088007810 */ /* 0x000fc80007ffe0ff */
[----:B------:R-:W-:-:S04]  /*34a0*/  SEL R0, R0, R136, !P0 ;  /* 0x0000008800007207 */ /* 0x000fc80004000000 */
[----:B------:R-:W-:Y:S01]  /*34b0*/  SHF.L.U32 R3, R0, 0x1, RZ ;  /* 0x0000000100037819 */ /* 0x000fe200000006ff */
[----:B----4-:R1:W2:Y:S08]  /*34c0*/  R2UR UR8, R13 ;  /* 0x000000000d0873c2 */ /* 0x0102b000000e0000 */
[----:B------:R1:W3:Y:S02]  /*34d0*/  R2UR UR10, R12 ;  /* 0x000000000c0a73c2 */ /* 0x0002e400000e0000 */
.L_x_544:
[----:B-----5:R-:W-:Y:S01]  /*34e0*/  FSETP.NEU.FTZ.AND P0, PT, R228, -INF , PT ;  /* 0xff800000e400780b */ /* 0x020fe20003f1d000 */
[----:B------:R-:W-:Y:S01]  /*34f0*/  IMAD.U32 R0, RZ, RZ, UR11 ;  /* 0x0000000bff007e24 */ /* 0x000fe2000f8e00ff */
[----:B--2---:R-:W-:Y:S01]  /*3500*/  UIADD3 UR4, UR8, -0x4498517b, URZ ;  /* 0xbb67ae8508047890 */ /* 0x004fe2000fffe03f */
[----:B------:R-:W-:Y:S01]  /*3510*/  IMAD.U32 R6, RZ, RZ, UR7 ;  /* 0x00000007ff067e24 */ /* 0x000fe2000f8e00ff */
[----:B------:R-:W0:Y:S01]  /*3520*/  LDGDEPBAR ;  /* 0x00000000000079af */ /* 0x000e220000000000 */
[----:B------:R-:W-:Y:S01]  /*3530*/  IMAD R0, R0, 0x2, R232 ;  /* 0x0000000200007824 */ /* 0x000fe200078e02e8 */
[----:B------:R-:W-:Y:S01]  /*3540*/  USHF.L.U32 UR6, UR11, 0x7, URZ ;  /* 0x000000070b067899 */ /* 0x000fe2000800063f */
[----:B------:R-:W-:Y:S01]  /*3550*/  IMAD R6, R6, 0x8, R235 ;  /* 0x0000000806067824 */ /* 0x000fe200078e02eb */
[----:B-1----:R-:W-:Y:S01]  /*3560*/  LOP3.LUT R12, R230, UR4, RZ, 0x3c, !PT ;  /* 0x00000004e60c7c12 */ /* 0x002fe2000f8e3cff */
[----:B------:R-:W-:Y:S01]  /*3570*/  IMAD.SHL.U32 R0, R0, 0x2, RZ ;  /* 0x0000000200007824 */ /* 0x000fe200078e00ff */
[----:B---3--:R-:W-:Y:S01]  /*3580*/  UIADD3 UR4, UR10, -0x61c88647, URZ ;  /* 0x9e3779b90a047890 */ /* 0x008fe2000fffe03f */
        /* <DEDUP_REMOVED lines=128> */
[----:B------:R-:W-:Y:S04]  /*3d90*/  UIADD3 UR4, UR6, 0x80, URZ ;  /* 0x0000008006047890 */ /* 0x000fe8000fffe03f */
        /* <DEDUP_REMOVED lines=818> */
[----:B------:R-:W-:Y:S01]  /*70c0*/  FSETP.GE.FTZ.AND P1, PT, R163, RZ, PT ;  /* 0x000000ffa300720b */ /* 0x000fe20003f36000 */
[----:B------:R-:W-:Y:S01]  /*70d0*/  IMAD.MOV.U32 R54, RZ, RZ, R223 ;  /* 0x000000ffff367224 */ /* 0x000fe200078e00df */
[----:B------:R-:W-:Y:S01]  /*70e0*/  FSEL R51, R51, R144, P0 ;  /* 0x0000009033337208 */ /* 0x000fe20000000000 */
[----:B------:R-:W-:Y:S01]  /*70f0*/  FMUL.FTZ R171, R171, R38 ;  /* 0x00000026abab7220 */ /* 0x000fe20000410000 */
[----:B------:R-:W-:Y:S01]  /*7100*/  FSETP.GE.FTZ.AND P0, PT, R204, RZ, PT ;  /* 0x000000ffcc00720b */ /* 0x000fe20003f16000 */
[----:B------:R-:W-:Y:S01]  /*7110*/  IMAD.MOV.U32 R55, RZ, RZ, R222 ;  /* 0x000000ffff377224 */ /* 0x000fe200078e00de */
        /* <DEDUP_REMOVED lines=142> */
.L_x_542:
        /* <DEDUP_REMOVED lines=140> */
.L_x_543:
        /* <DEDUP_REMOVED lines=304> */
.L_x_545:
        /* <DEDUP_REMOVED lines=18> */
.L_x_546:
        /* <DEDUP_REMOVED lines=44> */
.L_x_548:
[----:B-12---:R-:W-:Y:S05]  /*99a0*/  BSYNC B0 ;  /* 0x0000000000007941 */ /* 0x006fea0003800000 */
.L_x_547:
        /* <DEDUP_REMOVED lines=14> */
.L_x_550:
[----:B------:R-:W-:Y:S05]  /*9a90*/  BSYNC B0 ;  /* 0x0000000000007941 */ /* 0x000fea0003800000 */
.L_x_549:
        /* <DEDUP_REMOVED lines=25> */
.L_x_552:
[----:B------:R-:W-:Y:S05]  /*9c30*/  BSYNC B0 ;  /* 0x0000000000007941 */ /* 0x000fea0003800000 */
.L_x_551:
        /* <DEDUP_REMOVED lines=11> */
.L_x_541:
[----:B------:R-:W-:Y:S05]  /*9cf0*/  BSYNC B1 ;  /* 0x0000000000017941 */ /* 0x000fea0003800000 */
.L_x_527:
        /* <DEDUP_REMOVED lines=11> */
.L_x_553:
[----:B------:R-:W-:Y:S05]  /*9db0*/  EXIT ;  /* 0x000000000000794d */ /* 0x000fea0003800000 */
.L_x_555:
        /* <DEDUP_REMOVED lines=12> */
.L_x_704:


//--------------------- .text._ZN5flash44flash_bwd_dq_dk_dv_loop_seqk_parallel_kernelI23Flash_bwd_kernel_traitsILi32ELi128ELi128ELi8ELi4ELi4ELi4ELb0ELb0EN7cutlass6half_tE19Flash_kernel_traitsILi32ELi128ELi128ELi8ES3_EELb0ELb1ELb0ELb0ELb0ELb1ELb1EEEvNS_16Flash_bwd_paramsE --------------------------
	.section	.text._ZN5flash44flash_bwd_dq_dk_dv_loop_seqk_parallel_kernelI23Flash_bwd_kernel_traitsILi32ELi128ELi128ELi8ELi4ELi4ELi4ELb0ELb0EN7cutlass6half_tE19Flash_kernel_traitsILi32ELi128ELi128ELi8ES3_EELb0ELb1ELb0ELb0ELb0ELb1ELb1EEEvNS_16Flash_bwd_paramsE,"ax",@progbits
	.sectioninfo	@"SHI_REGISTERS=255"
	.align	128
        .global         _ZN5flash44flash_bwd_dq_dk_dv_loop_seqk_parallel_kernelI23Flash_bwd_kernel_traitsILi32ELi128ELi128ELi8ELi4ELi4ELi4ELb0ELb0EN7cutlass6half_tE19Flash_kernel_traitsILi32ELi128ELi128ELi8ES3_EELb0ELb1ELb0ELb0ELb0ELb1ELb1EEEvNS_16Flash_bwd_paramsE
        .type           _ZN5flash44flash_bwd_dq_dk_dv_loop_seqk_parallel_kernelI23Flash_bwd_kernel_traitsILi32ELi128ELi128ELi8ELi4ELi4ELi4ELb0ELb0EN7cutlass6half_tE19Flash_kernel_traitsILi32ELi128ELi128ELi8ES3_EELb0ELb1ELb0ELb0ELb0ELb1ELb1EEEvNS_16Flash_bwd_paramsE,@function
        .size           _ZN5flash44flash_bwd_dq_dk_dv_loop_seqk_parallel_kernelI23Flash_bwd_kernel_traitsILi32ELi128ELi128ELi8ELi4ELi4ELi4ELb0ELb0EN7cutlass6half_tE19Flash_kernel_traitsILi32ELi128ELi128ELi8ES3_EELb0ELb1ELb0ELb0ELb0ELb1ELb1EEEvNS_16Flash_bwd_paramsE,(.L_x_705 - _ZN5flash44flash_bwd_dq_dk_dv_loop_seqk_parallel_kernelI23Flash_bwd_kernel_traitsILi32ELi128ELi128ELi8ELi4ELi4ELi4ELb0ELb0EN7cutlass6half_tE19Flash_kernel_traitsILi32ELi128ELi128ELi8ES3_EELb0ELb1ELb0ELb0ELb0ELb1ELb1EEEvNS_16Flash_bwd_paramsE)
        .other          _ZN5flash44flash_bwd_dq_dk_dv_loop_seqk_parallel_kernelI23Flash_bwd_kernel_traitsILi32ELi128ELi128ELi8ELi4ELi4ELi4ELb0ELb0EN7cutlass6half_tE19Flash_kernel_traitsILi32ELi128ELi128ELi8ES3_EELb0ELb1ELb0ELb0ELb0ELb1ELb1EEEvNS_16Flash_bwd_paramsE,@"STO_CUDA_ENTRY STV_DEFAULT"
_ZN5flash44flash_bwd_dq_dk_dv_loop_seqk_parallel_kernelI23Flash_bwd_kernel_traitsILi32ELi128ELi128ELi8ELi4ELi4ELi4ELb0ELb0EN7cutlass6half_tE19Flash_kernel_traitsILi32ELi128ELi128ELi8ES3_EELb0ELb1ELb0ELb0ELb0ELb1ELb1EEEvNS_16Flash_bwd_paramsE:
.text._ZN5flash44flash_bwd_dq_dk_dv_loop_seqk_parallel_kernelI23Flash_bwd_kernel_traitsILi32ELi128ELi128ELi8ELi4ELi4ELi4ELb0ELb0EN7cutlass6half_tE19Flash_kernel_traitsILi32ELi128ELi128ELi8ES3_EELb0ELb1ELb0ELb0ELb0ELb1ELb1EEEvNS_16Flash_bwd_paramsE:
        /* <DEDUP_REMOVED lines=268> */
.L_x_584:
        /* <DEDUP_REMOVED lines=54> */
.L_x_556:
        /* <DEDUP_REMOVED lines=59> */
.L_x_558:
        /* <DEDUP_REMOVED lines=18> */
.L_x_559:
        /* <DEDUP_REMOVED lines=84> */
.L_x_560:
[----:B------:R-:W2:Y:S02]  /*1e30*/  LDL R0, [R1+0x40] ;  /* 0x0000400001007983 */ /* 0x000ea40000100800 */
[----:B--2---:R1:W2:Y:S01]  /*1e40*/  R2UR UR33, R0 ;  /* 0x00000000002173c2 */ /* 0x0042a200000e0000 */
[----:B------:R-:W-:-:S07]  /*1e50*/  DEPBAR.LE SB1, 0x0, {2} ;  /* 0x000090040000791a */ /* 0x000fce0000000000 */
.L_x_561:
        /* <DEDUP_REMOVED lines=111> */
.L_x_563:
        /* <DEDUP_REMOVED lines=16> */
.L_x_564:
        /* <DEDUP_REMOVED lines=28> */
.L_x_566:
[----:B------:R-:W-:Y:S05]  /*2810*/  BSYNC B0 ;  /* 0x0000000000007941 */ /* 0x000fea0003800000 */
.L_x_565:
        /* <DEDUP_REMOVED lines=14> */
.L_x_568:
[----:B------:R-:W-:Y:S05]  /*2900*/  BSYNC B0 ;  /* 0x0000000000007941 */ /* 0x000fea0003800000 */
.L_x_567:
        /* <DEDUP_REMOVED lines=25> */
.L_x_570:
[----:B------:R-:W-:Y:S05]  /*2aa0*/  BSYNC B0 ;  /* 0x0000000000007941 */ /* 0x000fea0003800000 */
.L_x_569:
        /* <DEDUP_REMOVED lines=12> */
.L_x_562:
        /* <DEDUP_REMOVED lines=10> */
[----:B------:R-:W-:Y:S01]  /*2c10*/  ULEA.HI UR14, UR4, UR4, URZ, 0x1 ;  /* 0x00000004040e7291 */ /* 0x000fe2000f8f083f */
[----:B------:R-:W-:Y:S01]  /*2c20*/  IADD3 R10, P0, R4, UR48, RZ ;  /* 0x00000030040a7c10 */ /* 0x000fe2000ff1e0ff */
[----:B------:R-:W-:Y:S02]  /*2c30*/  UIMAD UR40, UR42, UR40, URZ ;  /* 0x000000282a2872a4 */ /* 0x000fe4000f8e023f */
[----:B------:R-:W-:Y:S01]  /*2c40*/  ULOP3.LUT UR14, UR14, 0xfffffffe, URZ, 0xc0, !UPT ;  /* 0xfffffffe0e0e7892 */ /* 0x000fe2000f8ec03f */
[----:B------:R-:W-:Y:S01]  /*2c50*/  IADD3.X R11, R5, UR49, R3, P0, !PT ;  /* 0x00000031050b7c10 */ /* 0x000fe200087fe403 */
[----:B------:R-:W-:Y:S01]  /*2c60*/  UIMAD UR41, UR8, UR41, UR40 ;  /* 0x00000029082972a4 */ /* 0x000fe2000f8e0228 */
[----:B------:R-:W-:Y:S01]  /*2c70*/  PLOP3.LUT P0, PT, PT, PT, UP6, 0x80, 0x0 ;  /* 0x000000000000781c */ /* 0x000fe20003f0f068 */
[----:B------:R-:W-:Y:S02]  /*2c80*/  UIADD3 UR14, UR4, -UR14, URZ ;  /* 0x8000000e040e7290 */ /* 0x000fe4000fffe03f */
[----:B------:R-:W-:-:S02]  /*2c90*/  UIADD3 UR33, UR43, 0x80, UR8 ;  /* 0x000000802b217890 */ /* 0x000fc4000fffe008 */
[----:B------:R-:W-:Y:S01]  /*2ca0*/  UIMAD UR8, UR4, -0x80, UR43 ;  /* 0xffffff80040878a4 */ /* 0x000fe2000f8e022b */
[----:B------:R-:W-:Y:S01]  /*2cb0*/  IADD3 R3, R0, 0x40, RZ ;  /* 0x0000004000037810 */ /* 0x000fe20007ffe0ff */
[----:B------:R-:W-:Y:S01]  /*2cc0*/  UISETP.NE.AND UP0, UPT, UR14, 0x1, UPT ;  /* 0x000000010e00788c */ /* 0x000fe2000bf05270 */
[----:B------:R-:W-:Y:S01]  /*2cd0*/  IMAD.U32 R7, RZ, RZ, UR41 ;  /* 0x00000029ff077e24 */ /* 0x000fe2000f8e00ff */
[----:B------:R-:W-:Y:S01]  /*2ce0*/  UIMAD UR14, UR9, -0x80, UR5 ;  /* 0xffffff80090e78a4 */ /* 0x000fe2000f8e0205 */
[----:B------:R-:W-:Y:S02]  /*2cf0*/  IADD3 R8, P1, R8, UR51, RZ ;  /* 0x0000003308087c10 */ /* 0x000fe4000ff3e0ff */
[----:B------:R-:W-:Y:S02]  /*2d00*/  ISETP.GE.AND P3, PT, R3, UR8, PT ;  /* 0x0000000803007c0c */ /* 0x000fe4000bf66270 */
[----:B------:R-:W-:Y:S02]  /*2d10*/  IADD3.X R9, R9, UR52, R7, P1, !PT ;  /* 0x0000003409097c10 */ /* 0x000fe40008ffe407 */
[----:B------:R-:W-:Y:S01]  /*2d20*/  ISETP.GE.AND P1, PT, R3, UR14, PT ;  /* 0x0000000e03007c0c */ /* 0x000fe2000bf26270 */
[----:B------:R-:W-:-:S04]  /*2d30*/  IMAD.MOV.U32 R3, RZ, RZ, 0x80 ;  /* 0x00000080ff037424 */ /* 0x000fc800078e00ff */
[----:B------:R-:W-:Y:S01]  /*2d40*/  IMAD.WIDE.U32 R4, R3, c[0x0][0x370], RZ ;  /* 0x0000dc0003047a25 */ /* 0x000fe200078e00ff */
[----:B------:R-:W-:-:S03]  /*2d50*/  ISETP.GE.AND P4, PT, R0, UR8, PT ;  /* 0x0000000800007c0c */ /* 0x000fc6000bf86270 */
[C---:B------:R-:W-:Y:S01]  /*2d60*/  IMAD R7, R3.reuse, c[0x0][0x374], RZ ;  /* 0x0000dd0003077a24 */ /* 0x040fe200078e02ff */
[----:B------:R-:W-:Y:S01]  /*2d70*/  @!P3 IADD3 R4, P5, R156, R4, RZ ;  /* 0x000000049c04b210 */ /* 0x000fe20007fbe0ff */
[----:B------:R-:W-:-:S03]  /*2d80*/  IMAD.WIDE.U32 R14, R3, c[0x0][0x190], RZ ;  /* 0x00006400030e7a25 */ /* 0x000fc600078e00ff */
[----:B------:R-:W-:Y:S01]  /*2d90*/  @!P3 IADD3.X R5, R157, R5, R7, P5, !PT ;  /* 0x000000059d05b210 */ /* 0x000fe20002ffe407 */
[----:B------:R-:W-:Y:S01]  /*2da0*/  IMAD R12, R3, c[0x0][0x194], RZ ;  /* 0x00006500030c7a24 */ /* 0x000fe200078e02ff */
[----:B------:R-:W-:-:S04]  /*2db0*/  @!P3 IADD3 R14, P5, R158, R14, RZ ;  /* 0x0000000e9e0eb210 */ /* 0x000fc80007fbe0ff */
[----:B------:R-:W-:Y:S02]  /*2dc0*/  @!P3 IADD3.X R15, R159, R15, R12, P5, !PT ;  /* 0x0000000f9f0fb210 */ /* 0x000fe40002ffe40c */
[----:B------:R-:W-:Y:S01]  /*2dd0*/  ISETP.GE.AND P2, PT, R0, UR14, PT ;  /* 0x0000000e00007c0c */ /* 0x000fe2000bf46270 */
[----:B------:R-:W-:-:S04]  /*2de0*/  IMAD.WIDE.U32 R10, R6, c[0x0][0x1b8], R10 ;  /* 0x00006e00060a7a25 */ /* 0x000fc800078e000a */
[----:B------:R-:W-:Y:S01]  /*2df0*/  IMAD.MOV.U32 R248, RZ, RZ, 0x7f800000 ;  /* 0x7f800000fff87424 */ /* 0x000fe200078e00ff */
[----:B------:R-:W-:Y:S01]  /*2e00*/  @P0 BAR.SYNC.DEFER_BLOCKING 0x0 ;  /* 0x0000000000000b1d */ /* 0x000fe20000010000 */
[----:B--2---:R-:W-:Y:S01]  /*2e10*/  IADD3 R7, R21, 0x8, RZ ;  /* 0x0000000815077810 */ /* 0x004fe20007ffe0ff */
[----:B---3--:R-:W-:-:S03]  /*2e20*/  IMAD.SHL.U32 R3, R16, 0x2, RZ ;  /* 0x0000000210037824 */ /* 0x008fc600078e00ff */
[----:B------:R-:W-:Y:S01]  /*2e30*/  ISETP.GE.AND P5, PT, R7, UR8, PT ;  /* 0x0000000807007c0c */ /* 0x000fe2000bfa6270 */
[C---:B------:R-:W-:Y:S01]  /*2e40*/  IMAD R7, R13.reuse, c[0x0][0x1b0], RZ ;  /* 0x00006c000d077a24 */ /* 0x040fe200078e02ff */
[----:B------:R-:W-:Y:S03]  /*2e50*/  @P4 STS [R3+0x4000], RZ ;  /* 0x004000ff03004388 */ /* 0x000fe60000000800 */
[----:B------:R-:W-:Y:S01]  /*2e60*/  IMAD R12, R6, c[0x0][0x1b4], R7 ;  /* 0x00006d00060c7a24 */ /* 0x000fe200078e0207 */
[----:B------:R-:W-:Y:S01]  /*2e70*/  @!P1 IADD3 R7, P0, R0, 0x40, RZ ;  /* 0x0000004000079810 */ /* 0x000fe20007f1e0ff */
[----:B------:R-:W-:Y:S04]  /*2e80*/  @P4 STS [R3+0x4004], RZ ;  /* 0x004004ff03004388 */ /* 0x000fe80000000800 */
[----:B------:R-:W-:Y:S04]  /*2e90*/  @P4 STS.64 [R3+0x4008], RZ ;  /* 0x004008ff03004388 */ /* 0x000fe80000000a00 */
[----:B------:R-:W-:Y:S01]  /*2ea0*/  @!PT LDS RZ, [RZ] ;  /* 0x00000000fffff984 */ /* 0x000fe20000000800 */
[----:B------:R-:W-:Y:S01]  /*2eb0*/  @!PT LDS RZ, [RZ] ;  /* 0x00000000fffff984 */ /* 0x000fe20000000800 */
[----:B------:R-:W-:Y:S01]  /*2ec0*/  @!PT LDS RZ, [RZ] ;  /* 0x00000000fffff984 */ /* 0x000fe20000000800 */
[----:B------:R1:W-:Y:S01]  /*2ed0*/  @!P4 LDGSTS.E.BYPASS.LTC128B.128 [R3+0x4000], [R156.64] ;  /* 0x040000009c03cfae */ /* 0x0003e2000b901d62 */
[----:B------:R-:W-:-:S03]  /*2ee0*/  IMAD R13, R13, c[0x0][0x1b8], RZ ;  /* 0x00006e000d0d7a24 */ /* 0x000fc600078e02ff */
[----:B------:R-:W-:Y:S04]  /*2ef0*/  @P3 STS.128 [R3+0x5000], RZ ;  /* 0x005000ff03003388 */ /* 0x000fe80000000c00 */
[----:B------:R-:W-:Y:S01]  /*2f00*/  @!PT LDS RZ, [RZ] ;  /* 0x00000000fffff984 */ /* 0x000fe20000000800 */
[----:B------:R-:W-:Y:S01]  /*2f10*/  @!PT LDS RZ, [RZ] ;  /* 0x00000000fffff984 */ /* 0x000fe20000000800 */
[----:B------:R-:W-:Y:S01]  /*2f20*/  @!PT LDS RZ, [RZ] ;  /* 0x00000000fffff984 */ /* 0x000fe20000000800 */
[----:B------:R2:W-:Y:S01]  /*2f30*/  @!P3 LDGSTS.E.BYPASS.LTC128B.128 [R3+0x5000], [R4.64] ;  /* 0x050000000403bfae */ /* 0x0005e2000b901d62 */
[C---:B------:R-:W-:Y:S02]  /*2f40*/  IMAD R17, R6.reuse, c[0x0][0x1bc], R13 ;  /* 0x00006f0006117a24 */ /* 0x040fe400078e020d */
[----:B--2---:R-:W-:Y:S01]  /*2f50*/  IMAD.WIDE.U32 R4, R6, c[0x0][0x1b0], R8 ;  /* 0x00006c0006047a25 */ /* 0x004fe200078e0008 */
[----:B------:R-:W-:-:S03]  /*2f60*/  IADD3 R9, R16, 0x1000, RZ ;  /* 0x0000100010097810 */ /* 0x000fc60007ffe0ff */
[----:B------:R-:W-:Y:S01]  /*2f70*/  @!P1 IMAD.X R8, RZ, RZ, R20, P0 ;  /* 0x000000ffff089224 */ /* 0x000fe200000e0614 */
[----:B------:R-:W-:Y:S02]  /*2f80*/  PLOP3.LUT P0, PT, PT, PT, UP0, 0x80, 0x0 ;  /* 0x000000000000781c */ /* 0x000fe40003f0f008 */
[----:B------:R-:W-:Y:S01]  /*2f90*/  IADD3 R5, R5, R12, RZ ;  /* 0x0000000c05057210 */ /* 0x000fe20007ffe0ff */
[----:B------:R-:W-:Y:S01]  /*2fa0*/  @!P1 IMAD R6, R8, c[0x0][0x198], RZ ;  /* 0x0000660008069a24 */ /* 0x000fe200078e02ff */
[----:B------:R-:W-:Y:S01]  /*2fb0*/  SEL R8, R9, R16, !P0 ;  /* 0x0000001009087207 */ /* 0x000fe20004000000 */
[----:B------:R-:W-:Y:S02]  /*2fc0*/  @!P1 IMAD.MOV.U32 R12, RZ, RZ, R4 ;  /* 0x000000ffff0c9224 */ /* 0x000fe400078e0004 */
[----:B------:R-:W-:Y:S02]  /*2fd0*/  @!P1 IMAD.MOV.U32 R13, RZ, RZ, R5 ;  /* 0x000000ffff0d9224 */ /* 0x000fe400078e0005 */
[----:B------:R-:W-:-:S02]  /*2fe0*/  @!P2 IMAD R9, R20, c[0x0][0x198], RZ ;  /* 0x000066001409aa24 */ /* 0x000fc400078e02ff */
[----:B------:R-:W-:Y:S02]  /*2ff0*/  IMAD.SHL.U32 R185, R8, 0x2, RZ ;  /* 0x0000000208b97824 */ /* 0x000fe400078e00ff */
[C---:B------:R-:W-:Y:S02]  /*3000*/  @!P1 IMAD R16, R7.reuse, c[0x0][0x19c], R6 ;  /* 0x0000670007109a24 */ /* 0x040fe400078e0206 */
[----:B------:R-:W-:Y:S01]  /*3010*/  @!P1 IMAD.WIDE.U32 R12, R7, c[0x0][0x198], R12 ;  /* 0x00006600070c9a25 */ /* 0x000fe200078e000c */
[----:B------:R-:W-:Y:S03]  /*3020*/  @P4 STS [R185], RZ ;  /* 0x000000ffb9004388 */ /* 0x000fe60000000800 */
[C---:B------:R-:W-:Y:S01]  /*3030*/  @!P2 IMAD R7, R0.reuse, c[0x0][0x19c], R9 ;  /* 0x000067000007aa24 */ /* 0x040fe200078e0209 */
[----:B------:R-:W-:Y:S01]  /*3040*/  @P4 STS [R185+0x4], RZ ;  /* 0x000004ffb9004388 */ /* 0x000fe20000000800 */
[----:B------:R-:W-:-:S03]  /*3050*/  @!P2 IMAD.WIDE.U32 R8, R0, c[0x0][0x198], R4 ;  /* 0x000066000008aa25 */ /* 0x000fc600078e0004 */
[----:B------:R-:W-:Y:S01]  /*3060*/  @P4 STS [R185+0x8], RZ ;  /* 0x000008ffb9004388 */ /* 0x000fe20000000800 */
[----:B------:R-:W-:-:S03]  /*3070*/  IMAD.IADD R5, R11, 0x1, R17 ;  /* 0x000000010b057824 */ /* 0x000fc600078e0211 */
[----:B------:R-:W-:Y:S01]  /*3080*/  @P4 STS [R185+0xc], RZ ;  /* 0x00000cffb9004388 */ /* 0x000fe20000000800 */
[----:B------:R-:W-:Y:S01]  /*3090*/  @!P2 IMAD R6, R20, c[0x0][0x1a0], RZ ;  /* 0x000068001406aa24 */ /* 0x000fe200078e02ff */
[----:B------:R-:W-:Y:S02]  /*30a0*/  @!P1 IADD3 R11, R13, R16, RZ ;  /* 0x000000100d0b9210 */ /* 0x000fe40007ffe0ff */
[----:B------:R-:W-:Y:S01]  /*30b0*/  @!PT LDS RZ, [RZ] ;  /* 0x00000000fffff984 */ /* 0x000fe20000000800 */
[----:B------:R-:W-:Y:S01]  /*30c0*/  @!PT LDS RZ, [RZ] ;  /* 0x00000000fffff984 */ /* 0x000fe20000000800 */
[----:B------:R-:W-:Y:S01]  /*30d0*/  @!PT LDS RZ, [RZ] ;  /* 0x00000000fffff984 */ /* 0x000fe20000000800 */
[----:B------:R2:W-:Y:S01]  /*30e0*/  @!P4 LDGSTS.E.BYPASS.LTC128B.128 [R185], [R158.64] ;  /* 0x000000009eb9cfae */ /* 0x0005e2000b901d62 */
[----:B------:R-:W-:Y:S01]  /*30f0*/  @!P2 IMAD.IADD R9, R9, 0x1, R7 ;  /* 0x000000010909a824 */ /* 0x000fe200078e0207 */
[----:B------:R-:W-:Y:S02]  /*3100*/  @!P2 LEA R16, P4, R8, c[0x0][0x168], 0x1 ;  /* 0x00005a000810aa11 */ /* 0x000fe400078808ff */
[----:B------:R-:W-:Y:S01]  /*3110*/  @P3 STS [R185+0x1000], RZ ;  /* 0x001000ffb9003388 */ /* 0x000fe20000000800 */
[----:B------:R-:W-:-:S03]  /*3120*/  @!P2 IMAD.MOV.U32 R4, RZ, RZ, R10 ;  /* 0x000000ffff04a224 */ /* 0x000fc600078e000a */
[----:B------:R-:W-:Y:S04]  /*3130*/  @P3 STS [R185+0x1004], RZ ;  /* 0x001004ffb9003388 */ /* 0x000fe80000000800 */
[----:B------:R-:W-:Y:S04]  /*3140*/  @P3 STS [R185+0x1008], RZ ;  /* 0x001008ffb9003388 */ /* 0x000fe80000000800 */
[----:B------:R-:W-:Y:S04]  /*3150*/  @P3 STS [R185+0x100c], RZ ;  /* 0x00100cffb9003388 */ /* 0x000fe80000000800 */
[----:B------:R-:W-:Y:S01]  /*3160*/  @!PT LDS RZ, [RZ] ;  /* 0x00000000fffff984 */ /* 0x000fe20000000800 */
[----:B------:R-:W-:Y:S01]  /*3170*/  @!PT LDS RZ, [RZ] ;  /* 0x00000000fffff984 */ /* 0x000fe20000000800 */
[----:B------:R-:W-:Y:S01]  /*3180*/  @!PT LDS RZ, [RZ] ;  /* 0x00000000fffff984 */ /* 0x000fe20000000800 */
[----:B------:R3:W-:Y:S01]  /*3190*/  @!P3 LDGSTS.E.BYPASS.LTC128B.128 [R185+0x1000], [R14.64] ;  /* 0x010000000eb9bfae */ /* 0x0007e2000b901d62 */
[----:B------:R-:W-:Y:S01]  /*31a0*/  @!P2 IMAD R18, R0, c[0x0][0x1a4], R6 ;  /* 0x000069000012aa24 */ /* 0x000fe200078e0206 */
[----:B------:R-:W-:Y:S01]  /*31b0*/  @!P2 LEA.HI.X R17, R8, c[0x0][0x16c], R9, 0x1, P4 ;  /* 0x00005b000811aa11 */ /* 0x000fe200020f0c09 */
[----:B------:R-:W-:Y:S01]  /*31c0*/  @!P2 IMAD.WIDE.U32 R6, R0, c[0x0][0x1a0], R4 ;  /* 0x000068000006aa25 */ /* 0x000fe200078e0004 */
[----:B------:R-:W-:-:S03]  /*31d0*/  IADD3 R9, R21, 0x40, RZ ;  /* 0x0000004015097810 */ /* 0x000fc60007ffe0ff */
[----:B------:R-:W-:Y:S01]  /*31e0*/  @!P2 IMAD.IADD R7, R7, 0x1, R18 ;  /* 0x000000010707a824 */ /* 0x000fe200078e0212 */
[----:B------:R-:W-:Y:S01]  /*31f0*/  @P2 STS [R3+0x6000], RZ ;  /* 0x006000ff03002388 */ /* 0x000fe20000000800 */
[----:B---3--:R-:W-:-:S04]  /*3200*/  @!P1 LEA R14, P3, R12, c[0x0][0x168], 0x1 ;  /* 0x00005a000c0e9a11 */ /* 0x008fc800078608ff */
[----:B------:R-:W-:Y:S02]  /*3210*/  @!P1 LEA.HI.X R15, R12, c[0x0][0x16c], R11, 0x1, P3 ;  /* 0x00005b000c0f9a11 */ /* 0x000fe400018f0c0b */
[----:B------:R-:W-:Y:S02]  /*3220*/  @!P1 IADD3 R11, P4, R0, 0x40, RZ ;  /* 0x00000040000b9810 */ /* 0x000fe40007f9e0ff */
[----:B------:R-:W-:-:S03]  /*3230*/  @!P2 LEA R8, P3, R6, c[0x0][0x170], 0x1 ;  /* 0x00005c000608aa11 */ /* 0x000fc600078608ff */
[----:B------:R-:W-:Y:S01]  /*3240*/  @!P1 IMAD.X R4, RZ, RZ, R20, P4 ;  /* 0x000000ffff049224 */ /* 0x000fe200020e0614 */
[----:B------:R-:W-:Y:S02]  /*3250*/  ISETP.GE.AND P4, PT, R9, UR8, PT ;  /* 0x0000000809007c0c */ /* 0x000fe4000bf86270 */
[----:B------:R-:W-:Y:S01]  /*3260*/  @!P2 LEA.HI.X R9, R6, c[0x0][0x174], R7, 0x1, P3 ;  /* 0x00005d000609aa11 */ /* 0x000fe200018f0c07 */
[----:B------:R-:W-:Y:S02]  /*3270*/  @!P1 IMAD R6, R4, c[0x0][0x1a0], RZ ;  /* 0x0000680004069a24 */ /* 0x000fe400078e02ff */
[----:B------:R-:W-:Y:S01]  /*3280*/  @!P1 IMAD.MOV.U32 R4, RZ, RZ, R10 ;  /* 0x000000ffff049224 */ /* 0x000fe200078e000a */
[----:B------:R-:W-:Y:S01]  /*3290*/  IADD3 R0, R21, 0x48, RZ ;  /* 0x0000004815007810 */ /* 0x000fe20007ffe0ff */
[----:B------:R-:W-:Y:S01]  /*32a0*/  @P2 STS [R3+0x6004], RZ ;  /* 0x006004ff03002388 */ /* 0x000fe20000000800 */
[C---:B------:R-:W-:Y:S02]  /*32b0*/  @!P1 IMAD R6, R11.reuse, c[0x0][0x1a4], R6 ;  /* 0x000069000b069a24 */ /* 0x040fe400078e0206 */
[----:B------:R-:W-:Y:S01]  /*32c0*/  @!P1 IMAD.WIDE.U32 R4, R11, c[0x0][0x1a0], R4 ;  /* 0x000068000b049a25 */ /* 0x000fe200078e0004 */
[----:B------:R-:W-:Y:S01]  /*32d0*/  @P2 STS.64 [R3+0x6008], RZ ;  /* 0x006008ff03002388 */ /* 0x000fe20000000a00 */
[----:B------:R-:W-:-:S03]  /*32e0*/  ISETP.GE.AND P3, PT, R0, UR8, PT ;  /* 0x0000000800007c0c */ /* 0x000fc6000bf66270 */
        /* <DEDUP_REMOVED lines=19> */
[----:B------:R1:W-:Y:S04]  /*3420*/  @P1 STS.128 [R3+0x9000], RZ ;  /* 0x009000ff03001388 */ /* 0x0003e80000000c00 */
[----:B------:R-:W-:Y:S01]  /*3430*/  @!PT LDS RZ, [RZ] ;  /* 0x00000000fffff984 */ /* 0x000fe20000000800 */
[----:B------:R-:W-:Y:S01]  /*3440*/  @!PT LDS RZ, [RZ] ;  /* 0x00000000fffff984 */ /* 0x000fe20000000800 */
[----:B------:R-:W-:Y:S01]  /*3450*/  @!PT LDS RZ, [RZ] ;  /* 0x00000000fffff984 */ /* 0x000fe20000000800 */
[----:B------:R1:W-:Y:S01]  /*3460*/  @!P1 LDGSTS.E.BYPASS.LTC128B.128 [R3+0x9000], [R6.64] ;  /* 0x0900000006039fae */ /* 0x0003e2000b901d62 */
[C---:B------:R-:W-:Y:S02]  /*3470*/  ISETP.GE.AND P6, PT, R21.reuse, UR8, PT ;  /* 0x0000000815007c0c */ /* 0x040fe4000bfc6270 */
[----:B------:R-:W-:Y:S01]  /*3480*/  SHF.L.U32 R4, R21, 0x2, RZ ;  /* 0x0000000215047819 */ /* 0x000fe200000006ff */
[----:B------:R-:W-:Y:S01]  /*3490*/  IMAD.MOV.U32 R249, RZ, RZ, 0x7f800000 ;  /* 0x7f800000fff97424 */ /* 0x000fe200078e00ff */
[----:B------:R-:W0:Y:S01]  /*34a0*/  LDGDEPBAR ;  /* 0x00000000000079af */ /* 0x000e220000000000 */
[----:B-1----:R-:W-:-:S02]  /*34b0*/  SHF.R.S32.HI R3, RZ, 0x1f, R0 ;  /* 0x0000001fff037819 */ /* 0x002fc40000011400 */
[----:B------:R-:W-:-:S04]  /*34c0*/  @!P3 LEA R6, P1, R0, UR11, 0x2 ;  /* 0x0000000b0006bc11 */ /* 0x000fc8000f8210ff */
[----:B------:R-:W-:-:S05]  /*34d0*/  @!P3 LEA.HI.X R7, R0, UR10, R3, 0x2, P1 ;  /* 0x0000000a0007bc11 */ /* 0x000fca00088f1403 */
[----:B------:R2:W5:Y:S01]  /*34e0*/  @!P3 LDG.E R248, [R6.64] ;  /* 0x0000002206f8b981 */ /* 0x000562000c1e1900 */
[----:B------:R-:W-:Y:S02]  /*34f0*/  SHF.R.S32.HI R8, RZ, 0x1f, R21 ;  /* 0x0000001fff087819 */ /* 0x000fe40000011415 */
[----:B------:R-:W-:Y:S02]  /*3500*/  IADD3 R4, P2, R4, UR11, RZ ;  /* 0x0000000b04047c10 */ /* 0x000fe4000ff5e0ff */
[----:B------:R-:W-:Y:S01]  /*3510*/  SHF.L.U64.HI R5, R21, 0x2, R8 ;  /* 0x0000000215057819 */ /* 0x000fe20000010208 */
[----:B------:R-:W-:Y:S02]  /*3520*/  IMAD.MOV.U32 R250, RZ, RZ, 0x7f800000 ;  /* 0x7f800000fffa7424 */ /* 0x000fe400078e00ff */
[----:B------:R-:W-:Y:S01]  /*3530*/  IMAD.MOV.U32 R247, RZ, RZ, 0x7f800000 ;  /* 0x7f800000fff77424 */ /* 0x000fe200078e00ff */
[----:B------:R-:W-:Y:S01]  /*3540*/  IADD3.X R5, R5, UR10, RZ, P2, !PT ;  /* 0x0000000a05057c10 */ /* 0x000fe200097fe4ff */
[----:B------:R-:W-:Y:S01]  /*3550*/  IMAD.U32 R19, RZ, RZ, UR43 ;  /* 0x0000002bff137e24 */ /* 0x000fe2000f8e00ff */
[----:B------:R-:W-:-:S02]  /*3560*/  IADD3 R0, R21, 0x1, RZ ;  /* 0x0000000115007810 */ /* 0x000fc40007ffe0ff */
[----:B------:R-:W-:Y:S01]  /*3570*/  IADD3 R3, R130, 0x1000, RZ ;  /* 0x0000100082037810 */ /* 0x000fe20007ffe0ff */
[----:B------:R1:W5:Y:S04]  /*3580*/  @!P6 LDG.E R249, [R4.64] ;  /* 0x0000002204f9e981 */ /* 0x000368000c1e1900 */
[----:B------:R1:W5:Y:S04]  /*3590*/  @!P5 LDG.E R250, [R4.64+0x20] ;  /* 0x0000202204fad981 */ /* 0x000368000c1e1900 */
[----:B------:R1:W5:Y:S01]  /*35a0*/  @!P4 LDG.E R247, [R4.64+0x100] ;  /* 0x0001002204f7c981 */ /* 0x000362000c1e1900 */
[----:B------:R-:W-:-:S05]  /*35b0*/  SEL R3, R3, R130, !P0 ;  /* 0x0000008203037207 */ /* 0x000fca0004000000 */
[----:B------:R-:W-:Y:S01]  /*35c0*/  IMAD.SHL.U32 R118, R3, 0x2, RZ ;  /* 0x0000000203767824 */ /* 0x000fe200078e00ff */
[----:B-1----:R-:W-:Y:S02]  /*35d0*/  IADD3 R4, R0, UR5, -R19 ;  /* 0x0000000500047c10 */ /* 0x002fe4000fffe813 */
[----:B------:R-:W-:-:S04]  /*35e0*/  IADD3 R0, R124, 0x1000, RZ ;  /* 0x000010007c007810 */ /* 0x000fc80007ffe0ff */
[----:B------:R-:W-:-:S04]  /*35f0*/  SEL R0, R0, R124, !P0 ;  /* 0x0000007c00007207 */ /* 0x000fc80004000000 */
[----:B------:R-:W-:Y:S02]  /*3600*/  SHF.L.U32 R3, R0, 0x1, RZ ;  /* 0x0000000100037819 */ /* 0x000fe400000006ff */
[C---:B------:R-:W-:Y:S01]  /*3610*/  IADD3 R0, R21.reuse, -0x80, RZ ;  /* 0xffffff8015007810 */ /* 0x040fe20007ffe0ff */
[----:B------:R1:W-:Y:S01]  /*3620*/  STL [R1+0xc], R4 ;  /* 0x00000c0401007387 */ /* 0x0003e20000100800 */
[----:B------:R-:W-:-:S03]  /*3630*/  SHF.L.U64.HI R5, R21, 0x2, R8 ;  /* 0x0000000215057819 */ /* 0x000fc60000010208 */
[----:B------:R-:W-:Y:S02]  /*3640*/  IMAD.SHL.U32 R0, R0, 0x4, RZ ;  /* 0x0000000400007824 */ /* 0x000fe400078e00ff */
[----:B------:R2:W-:Y:S01]  /*3650*/  STL [R1+0x8], R5 ;  /* 0x0000080501007387 */ /* 0x0005e20000100800 */
[----:B-1----:R-:W-:-:S05]  /*3660*/  IMAD.SHL.U32 R4, R21, 0x4, RZ ;  /* 0x0000000415047824 */ /* 0x002fca00078e00ff */
[----:B------:R2:W-:Y:S04]  /*3670*/  STL [R1+0x4], R4 ;  /* 0x0000040401007387 */ /* 0x0005e80000100800 */
[----:B------:R2:W-:Y:S01]  /*3680*/  STL [R1], R0 ;  /* 0x0000000001007387 */ /* 0x0005e20000100800 */
        /* <DEDUP_REMOVED lines=18> */
[----:B------:R-:W-:-:S02]  /*37b0*/  UIADD3 UR33, UR33, -UR5, URZ ;  /* 0x8000000521217290 */ /* 0x000fc4000fffe03f */
.L_x_574:
[----:B--2---:R-:W2:Y:S01]  /*37c0*/  LDL R0, [R1+0xc] ;  /* 0x00000c0001007983 */ /* 0x004ea20000100800 */
[----:B------:R-:W-:Y:S01]  /*37d0*/  IADD3 R112, R125, R118, RZ ;  /* 0x000000767d707210 */ /* 0x000fe20007ffe0ff */
[----:B------:R-:W-:Y:S01]  /*37e0*/  USHF.L.U32 UR8, UR9, 0x7, URZ ;  /* 0x0000000709087899 */ /* 0x000fe2000800063f */
[----:B-----5:R-:W-:Y:S01]  /*37f0*/  FSETP.NEU.FTZ.AND P1, PT, R249, -INF , PT ;  /* 0xff800000f900780b */ /* 0x020fe20003f3d000 */
        /* <DEDUP_REMOVED lines=32> */
[----:B------:R-:W0:Y:S08]  /*3a00*/  LDGDEPBAR ;  /* 0x00000000000079af */ /* 0x000e300000000000 */
[----:B-1----:R-:W3:Y:S01]  /*3a10*/  LDL R2, [R1+0x14] ;  /* 0x0000140001027983 */ /* 0x002ee20000100800 */
[----:B------:R-:W-:Y:S04]  /*3a20*/  DEPBAR.LE SB0, 0x0 ;  /* 0x000080000000791a */ /* 0x000fe80000000000 */
[----:B------:R-:W-:Y:S08]  /*3a30*/  BAR.SYNC.DEFER_BLOCKING 0x0 ;  /* 0x0000000000007b1d */ /* 0x000ff00000010000 */
[----:B------:R-:W-:Y:S08]  /*3a40*/  LDSM.16.M88.4 R64, [R118] ;  /* 0x000000007640783b */ /* 0x000ff00000000200 */
[----:B------:R-:W1:Y:S08]  /*3a50*/  LDSM.16.M88.4 R16, [R117+0x6000] ;  /* 0x006000007510783b */ /* 0x000e700000000200 */
[----:B------:R-:W4:Y:S08]  /*3a60*/  LDSM.16.M88.4 R60, [R118+0x1000] ;  /* 0x00100000763c783b */ /* 0x000f300000000200 */
[----:B------:R-:W4:Y:S08]  /*3a70*/  LDSM.16.M88.4 R32, [R117+0x6400] ;  /* 0x006400007520783b */ /* 0x000f300000000200 */
[----:B------:R-:W4:Y:S08]  /*3a80*/  LDSM.16.M88.4 R48, [R117+0x6800] ;  /* 0x006800007530783b */ /* 0x000f300000000200 */
[----:B------:R-:W2:Y:S01]  /*3a90*/  LDSM.16.M88.4 R100, [R117+0x6c00] ;  /* 0x006c00007564783b */ /* 0x000ea20000000200 */
[-C--:B-1----:R-:W-:Y:S07]  /*3aa0*/  HMMA.16816.F32 R4, R64, R16.reuse, RZ ;  /* 0x000000104004723c */ /* 0x082fee00000018ff */
[----:B------:R-:W-:Y:S01]  /*3ab0*/  LDSM.16.M88.4 R104, [R112] ;  /* 0x000000007068783b */ /* 0x000fe20000000200 */
[C---:B----4-:R-:W-:Y:S07]  /*3ac0*/  HMMA.16816.F32 R8, R60.reuse, R16, RZ ;  /* 0x000000103c08723c */ /* 0x050fee00000018ff */
[----:B------:R-:W1:Y:S01]  /*3ad0*/  LDSM.16.M88.4 R108, [R116+0x6000] ;  /* 0x00600000746c783b */ /* 0x000e620000000200 */
[-C--:B------:R-:W-:Y:S07]  /*3ae0*/  HMMA.16816.F32 R12, R60, R18.reuse, RZ ;  /* 0x000000123c0c723c */ /* 0x080fee00000018ff */
[----:B------:R-:W4:Y:S01]  /*3af0*/  LDSM.16.M88.4 R112, [R112+0x1000] ;  /* 0x001000007070783b */ /* 0x000f220000000200 */
        /* <DEDUP_REMOVED lines=8> */
[C---:B------:R-:W-:Y:S04]  /*3b80*/  HMMA.16816.F32 R48, R64.reuse, R50, RZ ;  /* 0x000000324030723c */ /* 0x040fe800000018ff */
[----:B--2---:R-:W-:Y:S02]  /*3b90*/  @!P0 IADD3 R131, R0, UR8, RZ ;  /* 0x0000000800838c10 */ /* 0x004fe4000fffe0ff */
[----:B------:R-:W-:Y:S02]  /*3ba0*/  MOV R0, UR9 ;  /* 0x0000000900007c02 */ /* 0x000fe40008000f00 */
[-C--:B------:R-:W-:Y:S08]  /*3bb0*/  HMMA.16816.F32 R52, R64, R100.reuse, RZ ;  /* 0x000000644034723c */ /* 0x080ff000000018ff */
[C---:B------:R-:W-:Y:S08]  /*3bc0*/  HMMA.16816.F32 R56, R60.reuse, R100, RZ ;  /* 0x000000643c38723c */ /* 0x040ff000000018ff */
[-C--:B------:R-:W-:Y:S08]  /*3bd0*/  HMMA.16816.F32 R60, R60, R102.reuse, RZ ;  /* 0x000000663c3c723c */ /* 0x080ff000000018ff */
[----:B------:R-:W-:Y:S08]  /*3be0*/  HMMA.16816.F32 R64, R64, R102, RZ ;  /* 0x000000664040723c */ /* 0x000ff000000018ff */
[-C--:B-1----:R-:W-:Y:S08]  /*3bf0*/  HMMA.16816.F32 R4, R104, R108.reuse, R4 ;  /* 0x0000006c6804723c */ /* 0x082ff00000001804 */
[C---:B----4-:R-:W-:Y:S08]  /*3c00*/  HMMA.16816.F32 R8, R112.reuse, R108, R8 ;  /* 0x0000006c7008723c */ /* 0x050ff00000001808 */
        /* <DEDUP_REMOVED lines=14> */
[----:B------:R-:W4:Y:S01]  /*3cf0*/  MUFU.TANH R219, R6 ;  /* 0x0000000600db7308 */ /* 0x000f220000002400 */
[----:B------:R-:W-:Y:S02]  /*3d00*/  FMUL.FTZ R16, R16, c[0x0][0x2ec] ;  /* 0x0000bb0010107a20 */ /* 0x000fe40000410000 */
[----:B------:R-:W-:Y:S02]  /*3d10*/  FMUL.FTZ R17, R17, c[0x0][0x2ec] ;  /* 0x0000bb0011117a20 */ /* 0x000fe40000410000 */
[----:B------:R-:W-:Y:S02]  /*3d20*/  FMUL.FTZ R19, R19, c[0x0][0x2ec] ;  /* 0x0000bb0013137a20 */ /* 0x000fe40000410000 */
[----:B------:R-:W-:Y:S02]  /*3d30*/  FMUL.FTZ R8, R8, c[0x0][0x2ec] ;  /* 0x0000bb0008087a20 */ /* 0x000fe40000410000 */
[----:B------:R-:W-:Y:S01]  /*3d40*/  FMUL.FTZ R12, R12, c[0x0][0x2ec] ;  /* 0x0000bb000c0c7a20 */ /* 0x000fe20000410000 */
[----:B------:R1:W1:Y:S01]  /*3d50*/  MUFU.TANH R218, R7 ;  /* 0x0000000700da7308 */ /* 0x0002620000002400 */
[----:B------:R-:W-:Y:S09]  /*3d60*/  FMUL.FTZ R18, R18, c[0x0][0x2ec] ;  /* 0x0000bb0012127a20 */ /* 0x000ff20000410000 */
[----:B------:R2:W-:Y:S10]  /*3d70*/  MUFU.TANH R75, R15 ;  /* 0x0000000f004b7308 */ /* 0x0005f40000002400 */
[----:B------:R4:W-:Y:S01]  /*3d80*/  MUFU.TANH R239, R13 ;  /* 0x0000000d00ef7308 */ /* 0x0009e20000002400 */
[----:B-1----:R-:W1:Y:S09]  /*3d90*/  LDSM.16.M88.4 R4, [R116+0x6400] ;  /* 0x006400007404783b */ /* 0x002e720000000200 */
[----:B------:R1:W-:Y:S01]  /*3da0*/  MUFU.TANH R142, R16 ;  /* 0x00000010008e7308 */ /* 0x0003e20000002400 */
[----:B--2---:R-:W-:Y:S02]  /*3db0*/  @!P0 IMNMX R15, R131, UR5, PT ;  /* 0x00000005830f8c17 */ /* 0x004fe4000b800200 */
[----:B---3--:R-:W-:Y:S07]  /*3dc0*/  @!P0 LEA R0, R0, R2, 0x7 ;  /* 0x0000000200008211 */ /* 0x008fee00078e38ff */
[----:B------:R2:W3:Y:S01]  /*3dd0*/  MUFU.TANH R244, R8 ;  /* 0x0000000800f47308 */ /* 0x0004e20000002400 */
[CC--:B------:R-:W-:Y:S01]  /*3de0*/  @!P0 ISETP.GE.AND P2, PT, R0.reuse, R15.reuse, PT ;  /* 0x0000000f0000820c */ /* 0x0c0fe20003f46270 */
[----:B----4-:R-:W-:Y:S05]  /*3df0*/  FMUL.FTZ R13, R249, 1.4426950216293334961 ;  /* 0x3fb8aa3bf90d7820 */ /* 0x010fea0000410000 */
[----:B------:R-:W-:Y:S03]  /*3e00*/  FSEL R13, R13, RZ, P1 ;  /* 0x000000ff0d0d7208 */ /* 0x000fe60000800000 */
[----:B------:R4:W3:Y:S01]  /*3e10*/  MUFU.TANH R243, R9 ;  /* 0x0000000900f37308 */ /* 0x0008e20000002400 */
[----:B-1----:R-:W-:Y:S04]  /*3e20*/  @!P0 IADD3 R16, R0, 0x1, RZ ;  /* 0x0000000100108810 */ /* 0x002fe80007ffe0ff */
[----:B------:R-:W-:Y:S05]  /*3e30*/  @!P0 ISETP.GE.AND P1, PT, R16, R15, PT ;  /* 0x0000000f1000820c */ /* 0x000fea0003f26270 */
[----:B------:R1:W-:Y:S01]  /*3e40*/  MUFU.TANH R76, R14 ;  /* 0x0000000e004c7308 */ /* 0x0003e20000002400 */
[-C--:B------:R-:W-:Y:S03]  /*3e50*/  HMMA.16816.F32 R20, R104, R4.reuse, R20 ;  /* 0x000000046814723c */ /* 0x080fe60000001814 */
[----:B--2---:R-:W-:Y:S02]  /*3e60*/  MOV R8, R144 ;  /* 0x0000009000087202 */ /* 0x004fe40000000f00 */
[----:B------:R-:W-:Y:S04]  /*3e70*/  @!P0 FSEL R8, R144, -INF , !P2 ;  /* 0xff80000090088808 */ /* 0x000fe80005000000 */
[----:B------:R2:W-:Y:S01]  /*3e80*/  MUFU.TANH R240, R12 ;  /* 0x0000000c00f07308 */ /* 0x0005e20000002400 */
[C---:B------:R-:W-:Y:S04]  /*3e90*/  HMMA.16816.F32 R24, R112.reuse, R4, R24 ;  /* 0x000000047018723c */ /* 0x040fe80000001818 */
[--C-:B----4-:R-:W-:Y:S01]  /*3ea0*/  FFMA.FTZ R9, R8, c[0x0][0x23c], -R13.reuse ;  /* 0x00008f0008097a23 */ /* 0x110fe2000001080d */
[----:B------:R-:W-:Y:S02]  /*3eb0*/  MOV R8, R143 ;  /* 0x0000008f00087202 */ /* 0x000fe40000000f00 */
[----:B------:R-:W-:Y:S02]  /*3ec0*/  @!P0 FSEL R8, R143, -INF , !P1 ;  /* 0xff8000008f088808 */ /* 0x000fe40004800000 */
[----:B------:R4:W-:Y:S01]  /*3ed0*/  MUFU.TANH R77, R11 ;  /* 0x0000000b004d7308 */ /* 0x0009e20000002400 */
[----:B------:R-:W-:Y:S01]  /*3ee0*/  FSETP.NEU.FTZ.AND P1, PT, R250, -INF , PT ;  /* 0xff800000fa00780b */ /* 0x000fe20003f3d000 */
[-C--:B------:R-:W-:Y:S03]  /*3ef0*/  HMMA.16816.F32 R28, R112, R6.reuse, R28 ;  /* 0x00000006701c723c */ /* 0x080fe6000000181c */
[----:B------:R-:W-:Y:S01]  /*3f00*/  FFMA.FTZ R5, R8, c[0x0][0x23c], -R13 ;  /* 0x00008f0008057a23 */ /* 0x000fe2000001080d */
[----:B-1----:R-:W-:Y:S01]  /*3f10*/  @!P0 IADD3 R14, R131, 0x8, RZ ;  /* 0x00000008830e8810 */ /* 0x002fe20007ffe0ff */
[----:B------:R-:W-:Y:S01]  /*3f20*/  FMUL.FTZ R8, R248, 1.4426950216293334961 ;  /* 0x3fb8aa3bf8087820 */ /* 0x000fe20000410000 */
[----:B------:R-:W-:Y:S01]  /*3f30*/  MOV R4, R219 ;  /* 0x000000db00047202 */ /* 0x000fe20000000f00 */
[----:B------:R-:W-:Y:S01]  /*3f40*/  FMUL.FTZ R20, R20, c[0x0][0x2ec] ;  /* 0x0000bb0014147a20 */ /* 0x000fe20000410000 */
[----:B------:R1:W-:Y:S01]  /*3f50*/  MUFU.EX2 R229, R5 ;  /* 0x0000000500e57308 */ /* 0x0003e20000000800 */
[----:B------:R-:W-:Y:S01]  /*3f60*/  @!P0 IMNMX R14, R14, UR5, PT ;  /* 0x000000050e0e8c17 */ /* 0x000fe2000b800200 */
[C---:B------:R-:W-:Y:S04]  /*3f70*/  HMMA.16816.F32 R32, R104.reuse, R6, R32 ;  /* 0x000000066820723c */ /* 0x040fe80000001820 */
[----:B--2---:R-:W-:Y:S01]  /*3f80*/  FMUL.FTZ R12, R250, 1.4426950216293334961 ;  /* 0x3fb8aa3bfa0c7820 */ /* 0x004fe20000410000 */
        /* <DEDUP_REMOVED lines=8> */
[----:B----4-:R-:W-:Y:S01]  /*4010*/  @!P0 IADD3 R11, R131, 0x40, RZ ;  /* 0x00000040830b8810 */ /* 0x010fe20007ffe0ff */
[----:B------:R-:W-:Y:S02]  /*4020*/  FMUL.FTZ R22, R22, c[0x0][0x2ec] ;  /* 0x0000bb0016167a20 */ /* 0x000fe40000410000 */
[----:B------:R4:W-:Y:S01]  /*4030*/  MUFU.EX2 R235, R9 ;  /* 0x0000000900eb7308 */ /* 0x0009e20000000800 */
[----:B------:R-:W-:Y:S01]  /*4040*/  @!P0 IMNMX R11, R11, UR5, PT ;  /* 0x000000050b0b8c17 */ /* 0x000fe2000b800200 */
[----:B------:R-:W-:Y:S02]  /*4050*/  FMUL.FTZ R23, R23, c[0x0][0x2ec] ;  /* 0x0000bb0017177a20 */ /* 0x000fe40000410000 */
[--C-:B-1----:R-:W-:Y:S01]  /*4060*/  FFMA.FTZ R5, R4, c[0x0][0x23c], -R12.reuse ;  /* 0x00008f0004057a23 */ /* 0x102fe2000001080c */
        /* <DEDUP_REMOVED lines=9> */
[----:B--2---:R-:W2:Y:S01]  /*4100*/  LDL R20, [R1+0x8] ;  /* 0x0000080001147983 */ /* 0x004ea20000100800 */
[----:B------:R-:W-:Y:S02]  /*4110*/  FMUL.FTZ R35, R35, c[0x0][0x2ec] ;  /* 0x0000bb0023237a20 */ /* 0x000fe40000410000 */
[----:B------:R-:W-:Y:S02]  /*4120*/  FMUL.FTZ R24, R24, c[0x0][0x2ec] ;  /* 0x0000bb0018187a20 */ /* 0x000fe40000410000 */
[----:B------:R-:W-:Y:S01]  /*4130*/  FMUL.FTZ R25, R25, c[0x0][0x2ec] ;  /* 0x0000bb0019197a20 */ /* 0x000fe20000410000 */
[----:B------:R3:W-:Y:S01]  /*4140*/  MUFU.EX2 R90, R4 ;  /* 0x00000004005a7308 */ /* 0x0007e20000000800 */
[----:B------:R-:W-:Y:S02]  /*4150*/  FMUL.FTZ R28, R28, c[0x0][0x2ec] ;  /* 0x0000bb001c1c7a20 */ /* 0x000fe40000410000 */
[----:B------:R-:W-:Y:S02]  /*4160*/  FMUL.FTZ R29, R29, c[0x0][0x2ec] ;  /* 0x0000bb001d1d7a20 */ /* 0x000fe40000410000 */
[----:B----4-:R-:W-:Y:S02]  /*4170*/  FMUL.FTZ R9, R247, 1.4426950216293334961 ;  /* 0x3fb8aa3bf7097820 */ /* 0x010fe40000410000 */
[----:B------:R-:W-:Y:S02]  /*4180*/  FMUL.FTZ R30, R30, c[0x0][0x2ec] ;  /* 0x0000bb001e1e7a20 */ /* 0x000fe40000410000 */
[----:B------:R-:W-:Y:S01]  /*4190*/  FMUL.FTZ R31, R31, c[0x0][0x2ec] ;  /* 0x0000bb001f1f7a20 */ /* 0x000fe20000410000 */
[----:B------:R4:W-:Y:S01]  /*41a0*/  MUFU.EX2 R91, R5 ;  /* 0x00000005005b7308 */ /* 0x0009e20000000800 */
[----:B------:R-:W-:Y:S02]  /*41b0*/  FSEL R9, R9, RZ, P1 ;  /* 0x000000ff09097208 */ /* 0x000fe40000800000 */
[----:B------:R-:W-:Y:S01]  /*41c0*/  @!P0 ISETP.GE.AND P1, PT, R16, R11, PT ;  /* 0x0000000b1000820c */ /* 0x000fe20003f26270 */
[----:B-1----:R-:W2:Y:S06]  /*41d0*/  LDL R21, [R1+0x4] ;  /* 0x0000040001157983 */ /* 0x002eac0000100800 */
[----:B------:R1:W1:Y:S01]  /*41e0*/  MUFU.TANH R78, R10 ;  /* 0x0000000a004e7308 */ /* 0x0002620000002400 */
[----:B---3--:R-:W-:Y:S02]  /*41f0*/  MOV R4, R244 ;  /* 0x000000f400047202 */ /* 0x008fe40000000f00 */
[----:B------:R-:W-:Y:S07]  /*4200*/  @!P0 FSEL R4, R244, -INF , !P2 ;  /* 0xff800000f4048808 */ /* 0x000fee0005000000 */
[----:B------:R3:W3:Y:S01]  /*4210*/  MUFU.TANH R141, R17 ;  /* 0x00000011008d7308 */ /* 0x0006e20000002400 */
[--C-:B----4-:R-:W-:Y:S01]  /*4220*/  FFMA.FTZ R5, R4, c[0x0][0x23c], -R9.reuse ;  /* 0x00008f0004057a23 */ /* 0x110fe20000010809 */
[----:B------:R-:W-:Y:S02]  /*4230*/  MOV R4, R243 ;  /* 0x000000f300047202 */ /* 0x000fe40000000f00 */
[----:B------:R-:W-:Y:S02]  /*4240*/  @!P0 FSEL R4, R243, -INF , !P1 ;  /* 0xff800000f3048808 */ /* 0x000fe40004800000 */
[----:B------:R-:W-:Y:S04]  /*4250*/  FSETP.NEU.FTZ.AND P1, PT, R248, -INF , PT ;  /* 0xff800000f800780b */ /* 0x000fe80003f3d000 */
[----:B------:R4:W-:Y:S01]  /*4260*/  MUFU.EX2 R89, R5 ;  /* 0x0000000500597308 */ /* 0x0009e20000000800 */
[--C-:B------:R-:W-:Y:S01]  /*4270*/  FFMA.FTZ R4, R4, c[0x0][0x23c], -R9.reuse ;  /* 0x00008f0004047a23 */ /* 0x100fe20000010809 */
[----:B------:R-:W-:Y:S02]  /*4280*/  FSEL R8, R8, RZ, P1 ;  /* 0x000000ff08087208 */ /* 0x000fe40000800000 */
[----:B-1----:R-:W-:Y:S04]  /*4290*/  @!P0 IADD3 R10, R131, 0x48, RZ ;  /* 0x00000048830a8810 */ /* 0x002fe80007ffe0ff */
[----:B------:R-:W-:Y:S02]  /*42a0*/  @!P0 IMNMX R10, R10, UR5, PT ;  /* 0x000000050a0a8c17 */ /* 0x000fe4000b800200 */
[----:B------:R1:W-:Y:S02]  /*42b0*/  MUFU.EX2 R88, R4 ;  /* 0x0000000400587308 */ /* 0x0003e40000000800 */
[-C--:B------:R-:W-:Y:S02]  /*42c0*/  @!P0 ISETP.GE.AND P1, PT, R16, R10.reuse, PT ;  /* 0x0000000a1000820c */ /* 0x080fe40003f26270 */
[C---:B------:R-:W-:Y:S02]  /*42d0*/  @!P0 ISETP.GE.AND P2, PT, R0.reuse, R10, PT ;  /* 0x0000000a0000820c */ /* 0x040fe40003f46270 */
[C---:B------:R-:W-:Y:S02]  /*42e0*/  @!P0 IADD3 R16, R0.reuse, 0x8, RZ ;  /* 0x0000000800108810 */ /* 0x040fe40007ffe0ff */
[----:B---3--:R-:W-:Y:S02]  /*42f0*/  @!P0 IADD3 R17, R0, 0x9, RZ ;  /* 0x0000000900118810 */ /* 0x008fe40007ffe0ff */
[----:B------:R3:W3:Y:S01]  /*4300*/  MUFU.TANH R216, R18 ;  /* 0x0000001200d87308 */ /* 0x0006e20000002400 */
[----:B----4-:R-:W-:Y:S02]  /*4310*/  MOV R5, R78 ;  /* 0x0000004e00057202 */ /* 0x010fe40000000f00 */
[----:B------:R-:W-:Y:S07]  /*4320*/  @!P0 FSEL R5, R78, -INF , !P2 ;  /* 0xff8000004e058808 */ /* 0x000fee0005000000 */
[----:B------:R-:W4:Y:S01]  /*4330*/  MUFU.TANH R214, R19 ;  /* 0x0000001300d67308 */ /* 0x000f220000002400 */
[--C-:B------:R-:W-:Y:S01]  /*4340*/  FFMA.FTZ R5, R5, c[0x0][0x23c], -R8.reuse ;  /* 0x00008f0005057a23 */ /* 0x100fe20000010808 */
[----:B-1----:R-:W-:Y:S02]  /*4350*/  MOV R4, R77 ;  /* 0x0000004d00047202 */ /* 0x002fe40000000f00 */
[----:B------:R-:W-:Y:S02]  /*4360*/  @!P0 FSEL R4, R77, -INF , !P1 ;  /* 0xff8000004d048808 */ /* 0x000fe40004800000 */
[-C--:B------:R-:W-:Y:S04]  /*4370*/  @!P0 ISETP.GE.AND P1, PT, R16, R11.reuse, PT ;  /* 0x0000000b1000820c */ /* 0x080fe80003f26270 */
[----:B------:R-:W-:Y:S01]  /*4380*/  MUFU.EX2 R82, R5 ;  /* 0x0000000500527308 */ /* 0x000fe20000000800 */
[--C-:B------:R-:W-:Y:S01]  /*4390*/  FFMA.FTZ R4, R4, c[0x0][0x23c], -R8.reuse ;  /* 0x00008f0004047a23 */ /* 0x100fe20000010808 */
[----:B---3--:R-:W-:Y:S08]  /*43a0*/  MOV R18, R142 ;  /* 0x0000008e00127202 */ /* 0x008ff00000000f00 */
[----:B------:R1:W-:Y:S10]  /*43b0*/  MUFU.EX2 R81, R4 ;  /* 0x0000000400517308 */ /* 0x0003f40000000800 */
[----:B------:R-:W3:Y:S10]  /*43c0*/  MUFU.TANH R213, R22 ;  /* 0x0000001600d57308 */ /* 0x000ef40000002400 */
        /* <DEDUP_REMOVED lines=38> */
[----:B----4-:R-:W-:Y:S02]  /*4630*/  MOV R16, R214 ;  /* 0x000000d600107202 */ /* 0x010fe40000000f00 */
[----:B------:R-:W-:Y:S05]  /*4640*/  @!P0 FSEL R16, R214, -INF , !P1 ;  /* 0xff800000d6108808 */ /* 0x000fea0004800000 */
[----:B------:R4:W-:Y:S01]  /*4650*/  MUFU.EX2 R238, R17 ;  /* 0x0000001100ee7308 */ /* 0x0009e20000000800 */
[--C-:B------:R-:W-:Y:S01]  /*4660*/  FFMA.FTZ R16, R16, c[0x0][0x23c], -R12.reuse ;  /* 0x00008f0010107a23 */ /* 0x100fe2000001080c */
[----:B-1----:R-:W1:Y:S08]  /*4670*/  LDSM.16.M88.4 R4, [R116+0x6800] ;  /* 0x006800007404783b */ /* 0x002e700000000200 */
[----:B------:R1:W-:Y:S01]  /*4680*/  MUFU.EX2 R237, R16 ;  /* 0x0000001000ed7308 */ /* 0x0003e20000000800 */
[----:B---3--:R-:W-:Y:S09]  /*4690*/  MOV R18, R140 ;  /* 0x0000008c00127202 */ /* 0x008ff20000000f00 */
[----:B------:R3:W-:Y:S01]  /*46a0*/  MUFU.EX2 R204, R19 ;  /* 0x0000001300cc7308 */ /* 0x0007e20000000800 */
[C---:B----4-:R-:W-:Y:S09]  /*46b0*/  @!P0 IADD3 R17, R0.reuse, 0x11, RZ ;  /* 0x0000001100118810 */ /* 0x050ff20007ffe0ff */
[----:B------:R-:W-:Y:S01]  /*46c0*/  MUFU.TANH R221, R29 ;  /* 0x0000001d00dd7308 */ /* 0x000fe20000002400 */
[----:B-1----:R-:W-:Y:S04]  /*46d0*/  @!P0 IADD3 R16, R0, 0x10, RZ ;  /* 0x0000001000108810 */ /* 0x002fe80007ffe0ff */
[-C--:B------:R-:W-:Y:S05]  /*46e0*/  @!P0 ISETP.GE.AND P1, PT, R16, R15.reuse, PT ;  /* 0x0000000f1000820c */ /* 0x080fea0003f26270 */
[----:B------:R-:W-:Y:S01]  /*46f0*/  MUFU.TANH R246, R30 ;  /* 0x0000001e00f67308 */ /* 0x000fe20000002400 */
[----:B------:R-:W-:Y:S01]  /*4700*/  @!P0 FSEL R18, R140, -INF , !P1 ;  /* 0xff8000008c128808 */ /* 0x000fe20004800000 */
[-C--:B------:R-:W-:Y:S03]  /*4710*/  HMMA.16816.F32 R36, R104, R4.reuse, R36 ;  /* 0x000000046824723c */ /* 0x080fe60000001824 */
[----:B------:R-:W-:Y:S01]  /*4720*/  @!P0 ISETP.GE.AND P1, PT, R17, R15, PT ;  /* 0x0000000f1100820c */ /* 0x000fe20003f26270 */
[--C-:B---3--:R-:W-:Y:S01]  /*4730*/  FFMA.FTZ R19, R18, c[0x0][0x23c], -R13.reuse ;  /* 0x00008f0012137a23 */ /* 0x108fe2000001080d */
[----:B------:R-:W-:Y:S03]  /*4740*/  MOV R18, R139 ;  /* 0x0000008b00127202 */ /* 0x000fe60000000f00 */
[----:B------:R-:W-:Y:S01]  /*4750*/  MUFU.TANH R245, R31 ;  /* 0x0000001f00f57308 */ /* 0x000fe20000002400 */
[----:B------:R-:W-:Y:S01]  /*4760*/  @!P0 FSEL R18, R139, -INF , !P1 ;  /* 0xff8000008b128808 */ /* 0x000fe20004800000 */
[C---:B------:R-:W-:Y:S04]  /*4770*/  HMMA.16816.F32 R40, R112.reuse, R4, R40 ;  /* 0x000000047028723c */ /* 0x040fe80000001828 */
[-C--:B------:R-:W-:Y:S03]  /*4780*/  @!P0 ISETP.GE.AND P1, PT, R16, R14.reuse, PT ;  /* 0x0000000e1000820c */ /* 0x080fe60003f26270 */
[----:B------:R-:W-:Y:S01]  /*4790*/  FFMA.FTZ R5, R18, c[0x0][0x23c], -R13 ;  /* 0x00008f0012057a23 */ /* 0x000fe2000001080d */
[----:B------:R-:W1:Y:S01]  /*47a0*/  MUFU.TANH R174, R32 ;  /* 0x0000002000ae7308 */ /* 0x000e620000002400 */
[-C--:B------:R-:W-:Y:S03]  /*47b0*/  HMMA.16816.F32 R44, R112, R6.reuse, R44 ;  /* 0x00000006702c723c */ /* 0x080fe6000000182c */
[----:B------:R-:W-:Y:S02]  /*47c0*/  MOV R4, R213 ;  /* 0x000000d500047202 */ /* 0x000fe40000000f00 */
[----:B------:R-:W-:Y:S02]  /*47d0*/  @!P0 FSEL R4, R213, -INF , !P1 ;  /* 0xff800000d5048808 */ /* 0x000fe40004800000 */
[----:B------:R-:W-:Y:S01]  /*47e0*/  @!P0 ISETP.GE.AND P1, PT, R17, R14, PT ;  /* 0x0000000e1100820c */ /* 0x000fe20003f26270 */
[C---:B------:R-:W-:Y:S01]  /*47f0*/  HMMA.16816.F32 R48, R104.reuse, R6, R48 ;  /* 0x000000066830723c */ /* 0x040fe20000001830 */
[----:B------:R3:W-:Y:S03]  /*4800*/  MUFU.EX2 R193, R5 ;  /* 0x0000000500c17308 */ /* 0x0007e60000000800 */
[----:B------:R-:W-:Y:S02]  /*4810*/  FMUL.FTZ R36, R36, c[0x0][0x2ec] ;  /* 0x0000bb0024247a20 */ /* 0x000fe40000410000 */
[----:B------:R-:W-:Y:S02]  /*4820*/  FMUL.FTZ R37, R37, c[0x0][0x2ec] ;  /* 0x0000bb0025257a20 */ /* 0x000fe40000410000 */
[----:B------:R-:W-:Y:S03]  /*4830*/  FMUL.FTZ R38, R38, c[0x0][0x2ec] ;  /* 0x0000bb0026267a20 */ /* 0x000fe60000410000 */
[----:B------:R-:W4:Y:S01]  /*4840*/  MUFU.TANH R138, R33 ;  /* 0x00000021008a7308 */ /* 0x000f220000002400 */
[----:B------:R-:W-:Y:S02]  /*4850*/  FMUL.FTZ R39, R39, c[0x0][0x2ec] ;  /* 0x0000bb0027277a20 */ /* 0x000fe40000410000 */
[----:B------:R-:W-:Y:S01]  /*4860*/  FMUL.FTZ R40, R40, c[0x0][0x2ec] ;  /* 0x0000bb0028287a20 */ /* 0x000fe20000410000 */
[----:B-1----:R-:W-:Y:S01]  /*4870*/  MOV R18, R174 ;  /* 0x000000ae00127202 */ /* 0x002fe20000000f00 */
[----:B------:R-:W-:Y:S02]  /*4880*/  FMUL.FTZ R41, R41, c[0x0][0x2ec] ;  /* 0x0000bb0029297a20 */ /* 0x000fe40000410000 */
[----:B------:R-:W-:Y:S02]  /*4890*/  FMUL.FTZ R42, R42, c[0x0][0x2ec] ;  /* 0x0000bb002a2a7a20 */ /* 0x000fe40000410000 */
[----:B------:R-:W-:Y:S01]  /*48a0*/  FMUL.FTZ R43, R43, c[0x0][0x2ec] ;  /* 0x0000bb002b2b7a20 */ /* 0x000fe20000410000 */
[----:B------:R-:W-:Y:S01]  /*48b0*/  MUFU.EX2 R194, R19 ;  /* 0x0000001300c27308 */ /* 0x000fe20000000800 */
        /* <DEDUP_REMOVED lines=15> */
[----:B------:R-:W3:Y:S10]  /*49b0*/  MUFU.TANH R192, R34 ;  /* 0x0000002200c07308 */ /* 0x000ef40000002400 */
[----:B------:R-:W2:Y:S01]  /*49c0*/  MUFU.TANH R191, R35 ;  /* 0x0000002300bf7308 */ /* 0x000ea20000002400 */
[----:B-1----:R-:W-:Y:S02]  /*49d0*/  MOV R4, R231 ;  /* 0x000000e700047202 */ /* 0x002fe40000000f00 */
[----:B------:R-:W-:Y:S02]  /*49e0*/  @!P0 FSEL R4, R231, -INF , !P1 ;  /* 0xff800000e7048808 */ /* 0x000fe40004800000 */
[C---:B------:R-:W-:Y:S05]  /*49f0*/  @!P0 ISETP.GE.AND P1, PT, R17.reuse, R11, PT ;  /* 0x0000000b1100820c */ /* 0x040fea0003f26270 */
[----:B------:R-:W1:Y:S01]  /*4a00*/  MUFU.TANH R136, R36 ;  /* 0x0000002400887308 */ /* 0x000e620000002400 */
        /* <DEDUP_REMOVED lines=50> */
[----:B----4-:R-:W-:Y:S02]  /*4d30*/  MOV R18, R138 ;  /* 0x0000008a00127202 */ /* 0x010fe40000000f00 */
[----:B------:R1:W-:Y:S01]  /*4d40*/  MUFU.EX2 R71, R4 ;  /* 0x0000000400477308 */ /* 0x0003e20000000800 */
[----:B------:R-:W-:Y:S02]  /*4d50*/  @!P0 FSEL R18, R138, -INF , !P1 ;  /* 0xff8000008a128808 */ /* 0x000fe40004800000 */
[----:B------:R-:W-:Y:S02]  /*4d60*/  @!P0 ISETP.GE.AND P1, PT, R16, R14, PT ;  /* 0x0000000e1000820c */ /* 0x000fe40003f26270 */
[----:B---3--:R-:W-:Y:S01]  /*4d70*/  MOV R16, R192 ;  /* 0x000000c000107202 */ /* 0x008fe20000000f00 */
        /* <DEDUP_REMOVED lines=11> */
[----:B---3--:R-:W-:Y:S09]  /*4e30*/  MOV R18, R136 ;  /* 0x0000008800127202 */ /* 0x008ff20000000f00 */
[----:B------:R3:W-:Y:S01]  /*4e40*/  MUFU.EX2 R183, R19 ;  /* 0x0000001300b77308 */ /* 0x0007e20000000800 */
[C---:B----4-:R-:W-:Y:S09]  /*4e50*/  @!P0 IADD3 R17, R0.reuse, 0x21, RZ ;  /* 0x0000002100118810 */ /* 0x050ff20007ffe0ff */
[----:B------:R-:W4:Y:S01]  /*4e60*/  MUFU.TANH R207, R41 ;  /* 0x0000002900cf7308 */ /* 0x000f220000002400 */
[----:B--2---:R-:W-:Y:S04]  /*4e70*/  @!P0 IADD3 R16, R0, 0x20, RZ ;  /* 0x0000002000108810 */ /* 0x004fe80007ffe0ff */
[-C--:B------:R-:W-:Y:S05]  /*4e80*/  @!P0 ISETP.GE.AND P1, PT, R16, R15.reuse, PT ;  /* 0x0000000f1000820c */ /* 0x080fea0003f26270 */
[----:B------:R-:W-:Y:S01]  /*4e90*/  MUFU.TANH R233, R42 ;  /* 0x0000002a00e97308 */ /* 0x000fe20000002400 */
[----:B------:R-:W-:Y:S01]  /*4ea0*/  @!P0 FSEL R18, R136, -INF , !P1 ;  /* 0xff80000088128808 */ /* 0x000fe20004800000 */
[-C--:B-1----:R-:W-:Y:S03]  /*4eb0*/  HMMA.16816.F32 R52, R104, R4.reuse, R52 ;  /* 0x000000046834723c */ /* 0x082fe60000001834 */
[----:B------:R-:W-:Y:S01]  /*4ec0*/  @!P0 ISETP.GE.AND P1, PT, R17, R15, PT ;  /* 0x0000000f1100820c */ /* 0x000fe20003f26270 */
[--C-:B---3--:R-:W-:Y:S01]  /*4ed0*/  FFMA.FTZ R19, R18, c[0x0][0x23c], -R13.reuse ;  /* 0x00008f0012137a23 */ /* 0x108fe2000001080d */
        /* <DEDUP_REMOVED lines=37> */
[----:B------:R-:W-:Y:S10]  /*5130*/  MUFU.TANH R232, R43 ;  /* 0x0000002b00e87308 */ /* 0x000ff40000002400 */
[----:B------:R-:W2:Y:S01]  /*5140*/  MUFU.TANH R198, R44 ;  /* 0x0000002c00c67308 */ /* 0x000ea20000002400 */
[----:B-1----:R-:W-:Y:S02]  /*5150*/  MOV R4, R208 ;  /* 0x000000d000047202 */ /* 0x002fe40000000f00 */
[----:B------:R-:W-:Y:S02]  /*5160*/  @!P0 FSEL R4, R208, -INF , !P1 ;  /* 0xff800000d0048808 */ /* 0x000fe40004800000 */
[----:B------:R-:W-:Y:S05]  /*5170*/  @!P0 ISETP.GE.AND P1, PT, R17, R11, PT ;  /* 0x0000000b1100820c */ /* 0x000fea0003f26270 */
[----:B------:R-:W-:Y:S01]  /*5180*/  MUFU.TANH R186, R60 ;  /* 0x0000003c00ba7308 */ /* 0x000fe20000002400 */
[--C-:B------:R-:W-:Y:S01]  /*5190*/  FFMA.FTZ R5, R4, c[0x0][0x23c], -R9.reuse ;  /* 0x00008f0004057a23 */ /* 0x100fe20000010809 */
[----:B----4-:R-:W-:Y:S02]  /*51a0*/  MOV R4, R207 ;  /* 0x000000cf00047202 */ /* 0x010fe40000000f00 */
[----:B------:R-:W-:Y:S02]  /*51b0*/  @!P0 FSEL R4, R207, -INF , !P1 ;  /* 0xff800000cf048808 */ /* 0x000fe40004800000 */
[----:B------:R-:W-:Y:S04]  /*51c0*/  @!P0 ISETP.GE.AND P1, PT, R16, R10, PT ;  /* 0x0000000a1000820c */ /* 0x000fe80003f26270 */
[----:B------:R1:W-:Y:S01]  /*51d0*/  MUFU.EX2 R234, R5 ;  /* 0x0000000500ea7308 */ /* 0x0003e20000000800 */
[----:B--2---:R-:W-:Y:S09]  /*51e0*/  MOV R16, R198 ;  /* 0x000000c600107202 */ /* 0x004ff20000000f00 */
        /* <DEDUP_REMOVED lines=26> */
[-C--:B------:R-:W-:Y:S02]  /*5390*/  @!P0 ISETP.GE.AND P1, PT, R5, R10.reuse, PT ;  /* 0x0000000a0500820c */ /* 0x080fe40003f26270 */
[----:B---3--:R-:W-:Y:S01]  /*53a0*/  MOV R6, R225 ;  /* 0x000000e100067202 */ /* 0x008fe20000000f00 */
[----:B------:R-:W-:Y:S01]  /*53b0*/  FFMA.FTZ R7, R16, c[0x0][0x23c], -R9 ;  /* 0x00008f0010077a23 */ /* 0x000fe20000010809 */
[----:B------:R-:W-:Y:S02]  /*53c0*/  @!P0 FSEL R6, R225, -INF , !P1 ;  /* 0xff800000e1068808 */ /* 0x000fe40004800000 */
[----:B------:R-:W-:Y:S01]  /*53d0*/  @!P0 ISETP.GE.AND P1, PT, R4, R10, PT ;  /* 0x0000000a0400820c */ /* 0x000fe20003f26270 */
[----:B------:R3:W-:Y:S10]  /*53e0*/  MUFU.EX2 R217, R7 ;  /* 0x0000000700d97308 */ /* 0x0007f40000000800 */
[----:B------:R-:W-:Y:S10]  /*53f0*/  MUFU.TANH R164, R66 ;  /* 0x0000004200a47308 */ /* 0x000ff40000002400 */
[----:B------:R-:W-:Y:S01]  /*5400*/  MUFU.TANH R163, R67 ;  /* 0x0000004300a37308 */ /* 0x000fe20000002400 */
[--C-:B---3--:R-:W-:Y:S01]  /*5410*/  FFMA.FTZ R7, R6, c[0x0][0x23c], -R8.reuse ;  /* 0x00008f0006077a23 */ /* 0x108fe20000010808 */
[----:B-1----:R-:W-:Y:S02]  /*5420*/  MOV R6, R224 ;  /* 0x000000e000067202 */ /* 0x002fe40000000f00 */
[----:B------:R-:W-:Y:S02]  /*5430*/  @!P0 FSEL R6, R224, -INF , !P1 ;  /* 0xff800000e0068808 */ /* 0x000fe40004800000 */
[----:B------:R-:W-:Y:S04]  /*5440*/  @!P0 ISETP.GE.AND P1, PT, R5, R15, PT ;  /* 0x0000000f0500820c */ /* 0x000fe80003f26270 */
[----:B------:R-:W-:Y:S01]  /*5450*/  MUFU.EX2 R2, R7 ;  /* 0x0000000700027308 */ /* 0x000fe20000000800 */
[----:B------:R-:W-:Y:S09]  /*5460*/  FFMA.FTZ R6, R6, c[0x0][0x23c], -R8 ;  /* 0x00008f0006067a23 */ /* 0x000ff20000010808 */
[----:B------:R1:W-:Y:S10]  /*5470*/  MUFU.EX2 R251, R6 ;  /* 0x0000000600fb7308 */ /* 0x0003f40000000800 */
[----:B------:R-:W3:Y:S10]  /*5480*/  MUFU.TANH R172, R55 ;  /* 0x0000003700ac7308 */ /* 0x000ef40000002400 */
[----:B------:R-:W4:Y:S01]  /*5490*/  MUFU.TANH R189, R56 ;  /* 0x0000003800bd7308 */ /* 0x000f220000002400 */
        /* <DEDUP_REMOVED lines=8> */
[----:B------:R-:W-:Y:S01]  /*5520*/  MOV R5, R177 ;  /* 0x000000b100057202 */ /* 0x000fe20000000f00 */
[--C-:B------:R-:W-:Y:S01]  /*5530*/  FFMA.FTZ R6, R6, c[0x0][0x23c], -R13.reuse ;  /* 0x00008f0006067a23 */ /* 0x100fe2000001080d */
[----:B------:R1:W-:Y:S01]  /*5540*/  MUFU.EX2 R165, R7 ;  /* 0x0000000700a57308 */ /* 0x0003e20000000800 */
[----:B------:R-:W-:Y:S02]  /*5550*/  @!P0 FSEL R5, R177, -INF , !P1 ;  /* 0xff800000b1058808 */ /* 0x000fe40004800000 */
[----:B------:R-:W-:Y:S02]  /*5560*/  @!P0 ISETP.GE.AND P1, PT, R4, R14, PT ;  /* 0x0000000e0400820c */ /* 0x000fe40003f26270 */
[----:B------:R-:W-:Y:S02]  /*5570*/  MOV R4, R176 ;  /* 0x000000b000047202 */ /* 0x000fe40000000f00 */
[----:B------:R-:W-:Y:S03]  /*5580*/  @!P0 FSEL R4, R176, -INF , !P1 ;  /* 0xff800000b0048808 */ /* 0x000fe60004800000 */
[----:B------:R2:W-:Y:S10]  /*5590*/  MUFU.EX2 R162, R6 ;  /* 0x0000000600a27308 */ /* 0x0005f40000000800 */
[----:B------:R-:W-:Y:S01]  /*55a0*/  MUFU.EX2 R220, R17 ;  /* 0x0000001100dc7308 */ /* 0x000fe20000000800 */
[--C-:B-1----:R-:W-:Y:S01]  /*55b0*/  FFMA.FTZ R7, R4, c[0x0][0x23c], -R12.reuse ;  /* 0x00008f0004077a23 */ /* 0x102fe2000001080c */
[C---:B------:R-:W-:Y:S08]  /*55c0*/  @!P0 IADD3 R4, R0.reuse, 0x31, RZ ;  /* 0x0000003100048810 */ /* 0x040ff00007ffe0ff */
[----:B------:R-:W-:Y:S01]  /*55d0*/  MUFU.EX2 R181, R7 ;  /* 0x0000000700b57308 */ /* 0x000fe20000000800 */
[--C-:B--2---:R-:W-:Y:S01]  /*55e0*/  FFMA.FTZ R6, R5, c[0x0][0x23c], -R12.reuse ;  /* 0x00008f0005067a23 */ /* 0x104fe2000001080c */
[----:B------:R-:W-:Y:S04]  /*55f0*/  @!P0 IADD3 R5, R0, 0x30, RZ ;  /* 0x0000003000058810 */ /* 0x000fe80007ffe0ff */
[----:B------:R-:W-:Y:S04]  /*5600*/  @!P0 ISETP.GE.AND P1, PT, R5, R15, PT ;  /* 0x0000000f0500820c */ /* 0x000fe80003f26270 */
[----:B------:R1:W-:Y:S10]  /*5610*/  MUFU.EX2 R182, R6 ;  /* 0x0000000600b67308 */ /* 0x0003f40000000800 */
[----:B------:R-:W2:Y:S10]  /*5620*/  MUFU.TANH R187, R57 ;  /* 0x0000003900bb7308 */ /* 0x000eb40000002400 */
[----:B------:R-:W2:Y:S01]  /*5630*/  MUFU.TANH R212, R58 ;  /* 0x0000003a00d47308 */ /* 0x000ea20000002400 */
[----:B-1----:R-:W-:Y:S02]  /*5640*/  MOV R6, R161 ;  /* 0x000000a100067202 */ /* 0x002fe40000000f00 */
[----:B------:R-:W-:Y:S02]  /*5650*/  @!P0 FSEL R6, R161, -INF , !P1 ;  /* 0xff800000a1068808 */ /* 0x000fe40004800000 */
[----:B------:R-:W-:Y:S05]  /*5660*/  @!P0 ISETP.GE.AND P1, PT, R4, R15, PT ;  /* 0x0000000f0400820c */ /* 0x000fea0003f26270 */
[----:B------:R-:W1:Y:S01]  /*5670*/  MUFU.TANH R211, R59 ;  /* 0x0000003b00d37308 */ /* 0x000e620000002400 */
[--C-:B------:R-:W-:Y:S01]  /*5680*/  FFMA.FTZ R7, R6, c[0x0][0x23c], -R13.reuse ;  /* 0x00008f0006077a23 */ /* 0x100fe2000001080d */
[----:B------:R-:W-:Y:S02]  /*5690*/  MOV R6, R160 ;  /* 0x000000a000067202 */ /* 0x000fe40000000f00 */
[----:B------:R-:W-:Y:S02]  /*56a0*/  @!P0 FSEL R6, R160, -INF , !P1 ;  /* 0xff800000a0068808 */ /* 0x000fe40004800000 */
[-C--:B------:R-:W-:Y:S04]  /*56b0*/  @!P0 ISETP.GE.AND P1, PT, R5, R14.reuse, PT ;  /* 0x0000000e0500820c */ /* 0x080fe80003f26270 */
[----:B------:R1:W-:Y:S02]  /*56c0*/  MUFU.EX2 R155, R7 ;  /* 0x00000007009b7308 */ /* 0x0003e40000000800 */
[----:B-1----:R-:W-:Y:S01]  /*56d0*/  FFMA.FTZ R7, R6, c[0x0][0x23c], -R13 ;  /* 0x00008f0006077a23 */ /* 0x002fe2000001080d */
[----:B------:R-:W-:Y:S02]  /*56e0*/  MOV R6, R173 ;  /* 0x000000ad00067202 */ /* 0x000fe40000000f00 */
[----:B------:R-:W-:Y:S05]  /*56f0*/  @!P0 FSEL R6, R173, -INF , !P1 ;  /* 0xff800000ad068808 */ /* 0x000fea0004800000 */
[----:B------:R1:W-:Y:S01]  /*5700*/  MUFU.EX2 R134, R7 ;  /* 0x0000000700867308 */ /* 0x0003e20000000800 */
[----:B------:R-:W-:Y:S01]  /*5710*/  @!P0 ISETP.GE.AND P1, PT, R4, R14, PT ;  /* 0x0000000e0400820c */ /* 0x000fe20003f26270 */
[--C-:B-1----:R-:W-:Y:S01]  /*5720*/  FFMA.FTZ R7, R6, c[0x0][0x23c], -R12.reuse ;  /* 0x00008f0006077a23 */ /* 0x102fe2000001080c */
[----:B---3--:R-:W-:Y:S02]  /*5730*/  MOV R6, R172 ;  /* 0x000000ac00067202 */ /* 0x008fe40000000f00 */
[----:B------:R-:W-:Y:S05]  /*5740*/  @!P0 FSEL R6, R172, -INF , !P1 ;  /* 0xff800000ac068808 */ /* 0x000fea0004800000 */
[----:B------:R1:W-:Y:S01]  /*5750*/  MUFU.EX2 R180, R7 ;  /* 0x0000000700b47308 */ /* 0x0003e20000000800 */
[----:B------:R-:W-:Y:S01]  /*5760*/  @!P0 ISETP.GE.AND P1, PT, R5, R11, PT ;  /* 0x0000000b0500820c */ /* 0x000fe20003f26270 */
[----:B-1----:R-:W-:Y:S01]  /*5770*/  FFMA.FTZ R7, R6, c[0x0][0x23c], -R12 ;  /* 0x00008f0006077a23 */ /* 0x002fe2000001080c */
[----:B----4-:R-:W-:Y:S02]  /*5780*/  MOV R6, R189 ;  /* 0x000000bd00067202 */ /* 0x010fe40000000f00 */
[----:B------:R-:W-:Y:S05]  /*5790*/  @!P0 FSEL R6, R189, -INF , !P1 ;  /* 0xff800000bd068808 */ /* 0x000fea0004800000 */
[----:B------:R1:W3:Y:S01]  /*57a0*/  MUFU.EX2 R179, R7 ;  /* 0x0000000700b37308 */ /* 0x0002e20000000800 */
[----:B------:R-:W-:Y:S01]  /*57b0*/  @!P0 ISETP.GE.AND P1, PT, R4, R11, PT ;  /* 0x0000000b0400820c */ /* 0x000fe20003f26270 */
[--C-:B-1----:R-:W-:Y:S01]  /*57c0*/  FFMA.FTZ R7, R6, c[0x0][0x23c], -R9.reuse ;  /* 0x00008f0006077a23 */ /* 0x102fe20000010809 */
[----:B--2---:R-:W-:Y:S02]  /*57d0*/  MOV R6, R187 ;  /* 0x000000bb00067202 */ /* 0x004fe40000000f00 */
[----:B------:R-:W-:Y:S05]  /*57e0*/  @!P0 FSEL R6, R187, -INF , !P1 ;  /* 0xff800000bb068808 */ /* 0x000fea0004800000 */
[----:B------:R1:W-:Y:S01]  /*57f0*/  MUFU.EX2 R215, R7 ;  /* 0x0000000700d77308 */ /* 0x0003e20000000800 */
[----:B------:R-:W-:Y:S02]  /*5800*/  @!P0 ISETP.GE.AND P1, PT, R5, R10, PT ;  /* 0x0000000a0500820c */ /* 0x000fe40003f26270 */
[----:B------:R-:W-:Y:S01]  /*5810*/  MOV R5, R212 ;  /* 0x000000d400057202 */ /* 0x000fe20000000f00 */
        /* <DEDUP_REMOVED lines=40> */
[----:B------:R-:W3:Y:S02]  /*5aa0*/  LDG.E R114, [R132.64] ;  /* 0x0000002284727981 */ /* 0x000ee4000c1e1900 */
[----:B------:R4:W-:Y:S02]  /*5ab0*/  MUFU.EX2 R236, R5 ;  /* 0x0000000500ec7308 */ /* 0x0009e40000000800 */
[----:B------:R3:W3:Y:S01]  /*5ac0*/  LDG.E R113, [R132.64+0x20] ;  /* 0x0000202284717981 */ /* 0x0006e2000c1e1900 */
[----:B-1----:R-:W-:Y:S02]  /*5ad0*/  F2FP.PACK_AB R0, R237, R238 ;  /* 0x000000eeed00723e */ /* 0x002fe400000000ff */
[----:B--2---:R-:W-:Y:S01]  /*5ae0*/  MOV R6, R131 ;  /* 0x0000008300067202 */ /* 0x004fe20000000f00 */
[----:B------:R1:W2:Y:S01]  /*5af0*/  LDG.E R112, [R132.64+0x100] ;  /* 0x0001002284707981 */ /* 0x0002a2000c1e1900 */
        /* <DEDUP_REMOVED lines=58> */
[----:B---3--:R-:W-:Y:S02]  /*5ea0*/  F2FP.PACK_AB R4, R179, R180 ;  /* 0x000000b4b304723e */ /* 0x008fe400000000ff */
        /* <DEDUP_REMOVED lines=20> */
[----:B------:R-:W4:Y:S08]  /*5ff0*/  LDSM.16.M88.4 R32, [R117+0x8400] ;  /* 0x008400007520783b */ /* 0x000f300000000200 */
        /* <DEDUP_REMOVED lines=9> */
[-C--:B----4-:R-:W-:Y:S08]  /*6090*/  HMMA.16816.F32 R20, R64, R32.reuse, RZ ;  /* 0x000000204014723c */ /* 0x090ff000000018ff */
[C---:B------:R-:W-:Y:S08]  /*60a0*/  HMMA.16816.F32 R24, R60.reuse, R32, RZ ;  /* 0x000000203c18723c */ /* 0x040ff000000018ff */
[-C--:B------:R-:W-:Y:S08]  /*60b0*/  HMMA.16816.F32 R28, R60, R34.reuse, RZ ;  /* 0x000000223c1c723c */ /* 0x080ff000000018ff */
        /* <DEDUP_REMOVED lines=149> */
[C---:B------:R-:W-:Y:S02]  /*6a10*/  FADD.FTZ R16, -R113.reuse, R39 ;  /* 0x0000002771107221 */ /* 0x040fe40000010100 */
        /* <DEDUP_REMOVED lines=163> */
[C---:B------:R-:W-:Y:S02]  /*7450*/  FADD.FTZ R10, -R0.reuse, R30 ;  /* 0x0000001e000a7221 */ /* 0x040fe40000010100 */
        /* <DEDUP_REMOVED lines=16> */
[C---:B------:R-:W-:Y:S02]  /*7560*/  FADD.FTZ R12, -R0.reuse, R42 ;  /* 0x0000002a000c7221 */ /* 0x040fe40000010100 */
[----:B------:R-:W-:Y:S02]  /*7570*/  FMUL.FTZ R5, R5, c[0x0][0x2ec] ;  /* 0x0000bb0005057a20 */ /* 0x000fe40000410000 */
        /* <DEDUP_REMOVED lines=13> */
[----:B------:R-:W-:Y:S02]  /*7650*/  FFMA.FTZ R8, -R224, R224, 1 ;  /* 0x3f800000e0087423 */ /* 0x000fe400000101e0 */
[----:B------:R-:W-:Y:S02]  /*7660*/  FMUL.FTZ R17, R9, R4 ;  /* 0x0000000409117220 */ /* 0x000fe40000410000 */
[----:B------:R-:W-:Y:S02]  /*7670*/  FADD.FTZ R9, -R0, R47 ;  /* 0x0000002f00097221 */ /* 0x000fe40000010100 */
[----:B------:R-:W-:Y:S02]  /*7680*/  FFMA.FTZ R4, -R233, R233, 1 ;  /* 0x3f800000e9047423 */ /* 0x000fe400000101e9 */
        /* <DEDUP_REMOVED lines=51> */
.L_x_572:
        /* <DEDUP_REMOVED lines=141> */
.L_x_573:
        /* <DEDUP_REMOVED lines=289> */
.L_x_575:
        /* <DEDUP_REMOVED lines=17> */
.L_x_576:
        /* <DEDUP_REMOVED lines=44> */
.L_x_578:
[----:B-12---:R-:W-:Y:S05]  /*9870*/  BSYNC B0 ;  /* 0x0000000000007941 */ /* 0x006fea0003800000 */
.L_x_577:
        /* <DEDUP_REMOVED lines=14> */
.L_x_580:
[----:B------:R-:W-:Y:S05]  /*9960*/  BSYNC B0 ;  /* 0x0000000000007941 */ /* 0x000fea0003800000 */
.L_x_579:
        /* <DEDUP_REMOVED lines=25> */
.L_x_582:
[----:B------:R-:W-:Y:S05]  /*9b00*/  BSYNC B0 ;  /* 0x0000000000007941 */ /* 0x000fea0003800000 */
.L_x_581:
        /* <DEDUP_REMOVED lines=11> */
.L_x_571:
[----:B------:R-:W-:Y:S05]  /*9bc0*/  BSYNC B1 ;  /* 0x0000000000017941 */ /* 0x000fea0003800000 */
.L_x_557:
        /* <DEDUP_REMOVED lines=11> */
.L_x_583:
[----:B------:R-:W-:Y:S05]  /*9c80*/  EXIT ;  /* 0x000000000000794d */ /* 0x000fea0003800000 */
.L_x_585:
        /* <DEDUP_REMOVED lines=15> */
.L_x_705:


//--------------------- .text._ZN5flash44flash_bwd_dq_dk_dv_loop_seqk_parallel_kernelI23Flash_bwd_kernel_traitsILi32ELi128ELi128ELi8ELi4ELi4ELi4ELb0ELb0EN7cutlass6half_tE19Flash_kernel_traitsILi32ELi128ELi128ELi8ES3_EELb1ELb1ELb0ELb1ELb0ELb0ELb0EEEvNS_16Flash_bwd_paramsE --------------------------
	.section	.text._ZN5flash44flash_bwd_dq_dk_dv_loop_seqk_parallel_kernelI23Flash_bwd_kernel_traitsILi32ELi128ELi128ELi8ELi4ELi4ELi4ELb0ELb0EN7cutlass6half_tE19Flash_kernel_traitsILi32ELi128ELi128ELi8ES3_EELb1ELb1ELb0ELb1ELb0ELb0ELb0EEEvNS_16Flash_bwd_paramsE,"ax",@progbits
	.sectioninfo	@"SHI_REGISTERS=255"
	.align	128
        .global         _ZN5flash44flash_bwd_dq_dk_dv_loop_seqk_parallel_kernelI23Flash_bwd_kernel_traitsILi32ELi128ELi128ELi8ELi4ELi4ELi4ELb0ELb0EN7cutlass6half_tE19Flash_kernel_traitsILi32ELi128ELi128ELi8ES3_EELb1ELb1ELb0ELb1ELb0ELb0ELb0EEEvNS_16Flash_bwd_paramsE
        .type           _ZN5flash44flash_bwd_dq_dk_dv_loop_seqk_parallel_kernelI23Flash_bwd_kernel_traitsILi32ELi128ELi128ELi8ELi4ELi4ELi4ELb0ELb0EN7cutlass6half_tE19Flash_kernel_traitsILi32ELi128ELi128ELi8ES3_EELb1ELb1ELb0ELb1ELb0ELb0ELb0EEEvNS_16Flash_bwd_paramsE,@function
        .size           _ZN5flash44flash_bwd_dq_dk_dv_loop_seqk_parallel_kernelI23Flash_bwd_kernel_traitsILi32ELi128ELi128ELi8ELi4ELi4ELi4ELb0ELb0EN7cutlass6half_tE19Flash_kernel_traitsILi32ELi128ELi128ELi8ES3_EELb1ELb1ELb0ELb1ELb0ELb0ELb0EEEvNS_16Flash_bwd_paramsE,(.L_x_706 - _ZN5flash44flash_bwd_dq_dk_dv_loop_seqk_parallel_kernelI23Flash_bwd_kernel_traitsILi32ELi128ELi128ELi8ELi4ELi4ELi4ELb0ELb0EN7cutlass6half_tE19Flash_kernel_traitsILi32ELi128ELi128ELi8ES3_EELb1ELb1ELb0ELb1ELb0ELb0ELb0EEEvNS_16Flash_bwd_paramsE)
        .other          _ZN5flash44flash_bwd_dq_dk_dv_loop_seqk_parallel_kernelI23Flash_bwd_kernel_traitsILi32ELi128ELi128ELi8ELi4ELi4ELi4ELb0ELb0EN7cutlass6half_tE19Flash_kernel_traitsILi32ELi128ELi128ELi8ES3_EELb1ELb1ELb0ELb1ELb0ELb0ELb0EEEvNS_16Flash_bwd_paramsE,@"STO_CUDA_ENTRY STV_DEFAULT"
_ZN5flash44flash_bwd_dq_dk_dv_loop_seqk_parallel_kernelI23Flash_bwd_kernel_traitsILi32ELi128ELi128ELi8ELi4ELi4ELi4ELb0ELb0EN7cutlass6half_tE19Flash_kernel_traitsILi32ELi128ELi128ELi8ES3_EELb1ELb1ELb0ELb1ELb0ELb0ELb0EEEvNS_16Flash_bwd_paramsE:
.text._ZN5flash44flash_bwd_dq_dk_dv_loop_seqk_parallel_kernelI23Flash_bwd_kernel_traitsILi32ELi128ELi128ELi8ELi4ELi4ELi4ELb0ELb0EN7cutlass6half_tE19Flash_kernel_traitsILi32ELi128ELi128ELi8ES3_EELb1ELb1ELb0ELb1ELb0ELb0ELb0EEEvNS_16Flash_bwd_paramsE:
        /* <DEDUP_REMOVED lines=87> */
[C---:B------:R-:W-:Y:S01]  /*0570*/  IMAD R5, R0.reuse, 0x8, R9 ;  /* 0x0000000800057824 */ /* 0x040fe200078e0209 */
[----:B------:R-:W-:Y:S01]  /*0580*/  LEA.HI R9, R11, R11, RZ, 0x1 ;  /* 0x0000000b0b097211 */ /* 0x000fe200078f08ff */
[----:B------:R-:W-:Y:S01]  /*0590*/  IMAD.IADD R250, R0, 0x1, -R4 ;  /* 0x0000000100fa7824 */ /* 0x000fe200078e0a04 */
[----:B------:R-:W-:Y:S01]  /*05a0*/  LOP3.LUT R0, R2, 0xc0, RZ, 0xc0, !PT ;  /* 0x000000c002007812 */ /* 0x000fe200078ec0ff */
[----:B------:R-:W-:Y:S01]  /*05b0*/  IMAD R197, R248, 0x2000, R6 ;  /* 0x00002000f8c57824 */ /* 0x000fe200078e0206 */
[----:B------:R-:W-:Y:S01]  /*05c0*/  LOP3.LUT R2, R9, 0x7fffffe, RZ, 0xc0, !PT ;  /* 0x07fffffe09027812 */ /* 0x000fe200078ec0ff */
[----:B------:R-:W-:Y:S01]  /*05d0*/  ULDC UR17, c[0x0][0x1c0] ;  /* 0x0000700000117ab9 */ /* 0x000fe20000000800 */
[----:B------:R-:W-:Y:S01]  /*05e0*/  SHF.R.U32.HI R4, RZ, 0x3, R0 ;  /* 0x00000003ff047819 */ /* 0x000fe20000011600 */
[----:B------:R-:W-:Y:S01]  /*05f0*/  USHF.L.U32 UR61, UR60, 0x7, URZ ;  /* 0x000000073c3d7899 */ /* 0x000fe2000800063f */
        /* <DEDUP_REMOVED lines=10> */
[----:B------:R1:W-:Y:S01]  /*06a0*/  STL [R1+0x24], R4 ;  /* 0x0000240401007387 */ /* 0x0003e20000100800 */
[----:B------:R-:W-:Y:S01]  /*06b0*/  IMAD.U32 R2, RZ, RZ, UR4 ;  /* 0x00000004ff027e24 */ /* 0x000fe2000f8e00ff */
[----:B------:R-:W-:Y:S01]  /*06c0*/  SHF.R.S32.HI R3, RZ, 0x1, R0 ;  /* 0x00000001ff037819 */ /* 0x000fe20000011400 */
[----:B------:R-:W-:Y:S01]  /*06d0*/  IMAD.U32 R5, RZ, RZ, UR13 ;  /* 0x0000000dff057e24 */ /* 0x000fe2000f8e00ff */
[----:B------:R-:W-:Y:S01]  /*06e0*/  UIMAD UR4, UR53, UR16, UR54 ;  /* 0x00000010350472a4 */ /* 0x000fe2000f8e0236 */
[----:B------:R-:W-:Y:S01]  /*06f0*/  SEL R194, R125, 0xffffffe0, !P5 ;  /* 0xffffffe07dc27807 */ /* 0x000fe20006800000 */
[----:B------:R2:W-:Y:S01]  /*0700*/  STL [R1+0x20], R2 ;  /* 0x0000200201007387 */ /* 0x0005e20000100800 */
[----:B------:R-:W-:-:S02]  /*0710*/  ULDC.U8 UR5, c[0x0][0x2d8] ;  /* 0x0000b60000057ab9 */ /* 0x000fc40000000000 */
[----:B------:R-:W-:Y:S02]  /*0720*/  USHF.L.U32 UR4, UR4, 0x5, URZ ;  /* 0x0000000504047899 */ /* 0x000fe4000800063f */
[----:B------:R-:W-:Y:S02]  /*0730*/  ULDC.64 UR10, c[0x0][0x118] ;  /* 0x00004600000a7ab9 */ /* 0x000fe40000000a00 */
[----:B------:R-:W-:Y:S02]  /*0740*/  UIMAD.WIDE.U32 UR58, UR56, UR12, URZ ;  /* 0x0000000c383a72a5 */ /* 0x000fe4000f8e003f */
[----:B------:R-:W-:Y:S02]  /*0750*/  USHF.L.U32 UR47, UR60, 0x3, URZ ;  /* 0x000000033c2f7899 */ /* 0x000fe4000800063f */
[----:B------:R-:W-:Y:S02]  /*0760*/  USHF.L.U32 UR46, UR60, 0x4, URZ ;  /* 0x000000043c2e7899 */ /* 0x000fe4000800063f */
[----:B------:R-:W-:-:S02]  /*0770*/  UIMAD UR45, UR60, 0x18, URZ ;  /* 0x000000183c2d78a4 */ /* 0x000fc4000f8e023f */
[----:B------:R-:W-:Y:S02]  /*0780*/  USHF.L.U32 UR44, UR60, 0x5, URZ ;  /* 0x000000053c2c7899 */ /* 0x000fe4000800063f */
[----:B------:R-:W-:Y:S01]  /*0790*/  UIMAD UR43, UR60, 0x28, URZ ;  /* 0x000000283c2b78a4 */ /* 0x000fe2000f8e023f */
[----:B-1----:R-:W-:Y:S01]  /*07a0*/  LOP3.LUT R4, R0, 0x7fffffe, RZ, 0xc0, !PT ;  /* 0x07fffffe00047812 */ /* 0x002fe200078ec0ff */
[----:B------:R-:W-:Y:S01]  /*07b0*/  UIMAD UR42, UR60, 0x30, URZ ;  /* 0x000000303c2a78a4 */ /* 0x000fe2000f8e023f */
[----:B------:R-:W-:Y:S01]  /*07c0*/  SHF.R.S32.HI R0, RZ, 0x1f, R0 ;  /* 0x0000001fff007819 */ /* 0x000fe20000011400 */
[----:B------:R-:W-:Y:S02]  /*07d0*/  UIMAD UR41, UR60, 0x38, URZ ;  /* 0x000000383c2978a4 */ /* 0x000fe4000f8e023f */
[----:B------:R-:W-:Y:S01]  /*07e0*/  IMAD.IADD R16, R8, 0x1, -R4 ;  /* 0x0000000108107824 */ /* 0x000fe200078e0a04 */
[----:B------:R-:W-:Y:S01]  /*07f0*/  LEA.HI R0, R0, R3, RZ, 0x2 ;  /* 0x0000000300007211 */ /* 0x000fe200078f10ff */
[----:B------:R-:W-:Y:S01]  /*0800*/  IMAD.U32 R4, RZ, RZ, UR12 ;  /* 0x0000000cff047e24 */ /* 0x000fe2000f8e00ff */
[----:B--2---:R-:W-:Y:S01]  /*0810*/  LOP3.LUT R2, R10, 0xfffffff8, RZ, 0xc0, !PT ;  /* 0xfffffff80a027812 */ /* 0x004fe200078ec0ff */
[----:B------:R-:W-:Y:S01]  /*0820*/  IMAD.SHL.U32 R4, R7, 0x40, RZ ;  /* 0x0000004007047824 */ /* 0x000fe200078e00ff */
[----:B------:R-:W-:Y:S01]  /*0830*/  LOP3.LUT R0, R0, 0xfffffffc, RZ, 0xc0, !PT ;  /* 0xfffffffc00007812 */ /* 0x000fe200078ec0ff */
[----:B------:R-:W-:-:S02]  /*0840*/  USHF.L.U32 UR40, UR60, 0x6, URZ ;  /* 0x000000063c287899 */ /* 0x000fc4000800063f */
[----:B------:R-:W-:Y:S01]  /*0850*/  IMAD.IADD R15, R8, 0x1, -R2 ;  /* 0x00000001080f7824 */ /* 0x000fe200078e0a02 */
[----:B------:R-:W-:Y:S01]  /*0860*/  LOP3.LUT R2, R7, 0x1, RZ, 0xc0, !PT ;  /* 0x0000000107027812 */ /* 0x000fe200078ec0ff */
[----:B------:R-:W-:Y:S01]  /*0870*/  IMAD.IADD R14, R3, 0x1, -R0 ;  /* 0x00000001030e7824 */ /* 0x000fe200078e0a00 */
[----:B------:R-:W-:Y:S01]  /*0880*/  LOP3.LUT R4, R4, 0x1c0, RZ, 0xc0, !PT ;  /* 0x000001c004047812 */ /* 0x000fe200078ec0ff */
[----:B------:R-:W-:Y:S01]  /*0890*/  IMAD.U32 R0, RZ, RZ, UR8 ;  /* 0x00000008ff007e24 */ /* 0x000fe2000f8e00ff */
[----:B------:R-:W-:Y:S01]  /*08a0*/  ISETP.NE.U32.AND P6, PT, R2, 0x1, PT ;  /* 0x000000010200780c */ /* 0x000fe20003fc5070 */
[----:B------:R-:W-:Y:S01]  /*08b0*/  IMAD.U32 R2, RZ, RZ, UR9 ;  /* 0x00000009ff027e24 */ /* 0x000fe2000f8e00ff */
[----:B------:R-:W-:Y:S01]  /*08c0*/  SHF.R.S32.HI R0, RZ, 0x1, R9 ;  /* 0x00000001ff007819 */ /* 0x000fe20000011409 */
[----:B------:R-:W-:Y:S01]  /*08d0*/  IMAD.SHL.U32 R2, R11, 0x40, RZ ;  /* 0x000000400b027824 */ /* 0x000fe200078e00ff */
[----:B------:R-:W-:Y:S01]  /*08e0*/  LEA.HI R9, R7, R7, RZ, 0x1 ;  /* 0x0000000707097211 */ /* 0x000fe200078f08ff */
[----:B------:R-:W-:Y:S01]  /*08f0*/  USHF.R.S32.HI UR9, URZ, 0x1f, UR54 ;  /* 0x0000001f3f097899 */ /* 0x000fe20008011436 */
[C---:B------:R-:W-:Y:S01]  /*0900*/  LOP3.LUT P0, RZ, R0.reuse, 0x2, RZ, 0xc0, !PT ;  /* 0x0000000200ff7812 */ /* 0x040fe2000780c0ff */
[----:B------:R-:W-:Y:S01]  /*0910*/  IMAD.SHL.U32 R11, R0, 0x40, RZ ;  /* 0x00000040000b7824 */ /* 0x000fe200078e00ff */
[----:B------:R-:W-:Y:S01]  /*0920*/  LOP3.LUT R8, R2, 0x1c0, RZ, 0xc0, !PT ;  /* 0x000001c002087812 */ /* 0x000fe200078ec0ff */
[----:B------:R-:W-:Y:S01]  /*0930*/  IMAD.SHL.U32 R0, R250, 0x10, RZ ;  /* 0x00000010fa007824 */ /* 0x000fe200078e00ff */
[----:B------:R-:W-:Y:S01]  /*0940*/  LOP3.LUT R2, R9, 0x3fffffe, RZ, 0xc0, !PT ;  /* 0x03fffffe09027812 */ /* 0x000fe200078ec0ff */
[----:B------:R-:W-:Y:S01]  /*0950*/  IMAD.U32 R3, RZ, RZ, UR9 ;  /* 0x00000009ff037e24 */ /* 0x000fe2000f8e00ff */
[----:B------:R-:W-:Y:S01]  /*0960*/  SHF.R.S32.HI R3, RZ, 0x3, R10 ;  /* 0x00000003ff037819 */ /* 0x000fe2000001140a */
[----:B------:R-:W-:Y:S01]  /*0970*/  UIMAD UR9, UR6, UR18, URZ ;  /* 0x00000012060972a4 */ /* 0x000fe2000f8e023f */
[----:B------:R-:W-:Y:S01]  /*0980*/  LEA.HI.SX32 R240, R240, R0, 0x1e ;  /* 0x00000000f0f07211 */ /* 0x000fe200078ff2ff */
[----:B------:R-:W-:Y:S01]  /*0990*/  IMAD.IADD R13, R7, 0x1, -R2 ;  /* 0x00000001070d7824 */ /* 0x000fe200078e0a02 */
[----:B------:R-:W-:Y:S01]  /*09a0*/  LOP3.LUT R5, R8, 0x30, R0, 0xf8, !PT ;  /* 0x0000003008057812 */ /* 0x000fe200078ef800 */
[----:B------:R-:W-:Y:S01]  /*09b0*/  IMAD.SHL.U32 R2, R250, 0x400, RZ ;  /* 0x00000400fa027824 */ /* 0x000fe200078e00ff */
[----:B------:R-:W-:Y:S01]  /*09c0*/  LOP3.LUT R0, R11, 0xc0, RZ, 0xc0, !PT ;  /* 0x000000c00b007812 */ /* 0x000fe200078ec0ff */
[----:B------:R-:W-:Y:S01]  /*09d0*/  IMAD R16, R3, 0x8, R16 ;  /* 0x0000000803107824 */ /* 0x000fe200078e0210 */
[----:B------:R-:W-:Y:S01]  /*09e0*/  LOP3.LUT R5, R5, 0x8, R116, 0xf8, !PT ;  /* 0x0000000805057812 */ /* 0x000fe200078ef874 */
[----:B------:R-:W-:Y:S01]  /*09f0*/  IMAD R119, R3, 0x200, R2 ;  /* 0x0000020003777824 */ /* 0x000fe200078e0202 */
[----:B------:R-:W-:Y:S01]  /*0a00*/  LOP3.LUT R116, R0, 0x8, R116, 0xf8, !PT ;  /* 0x0000000800747812 */ /* 0x000fe200078ef874 */
[----:B------:R-:W-:Y:S01]  /*0a10*/  UIMAD UR6, UR7, UR53, URZ ;  /* 0x00000035070672a4 */ /* 0x000fe2000f8e023f */
[----:B------:R-:W-:Y:S01]  /*0a20*/  SHF.R.U32.HI R0, RZ, 0x3, R0 ;  /* 0x00000003ff007819 */ /* 0x000fe20000011600 */
[----:B------:R-:W-:Y:S01]  /*0a30*/  IMAD.U32 R3, RZ, RZ, UR9 ;  /* 0x00000009ff037e24 */ /* 0x000fe2000f8e00ff */
[----:B------:R-:W-:Y:S01]  /*0a40*/  LEA.HI R4, R4, R4, RZ, 0x1d ;  /* 0x0000000404047211 */ /* 0x000fe200078fe8ff */
[----:B------:R-:W-:Y:S01]  /*0a50*/  @!UP5 UIMAD UR8, UR53, UR17, UR54 ;  /* 0x000000113508d2a4 */ /* 0x000fe2000f8e0236 */
[----:B------:R-:W-:Y:S01]  /*0a60*/  LOP3.LUT R116, R116, R0, RZ, 0x3c, !PT ;  /* 0x0000000074747212 */ /* 0x000fe200078e3cff */
[----:B------:R-:W-:Y:S01]  /*0a70*/  IMAD.U32 R0, RZ, RZ, UR14 ;  /* 0x0000000eff007e24 */ /* 0x000fe2000f8e00ff */
[----:B------:R-:W-:Y:S01]  /*0a80*/  IADD3 R197, R4, R197, R2 ;  /* 0x000000c504c57210 */ /* 0x000fe20007ffe002 */
[----:B------:R-:W-:Y:S01]  /*0a90*/  IMAD.SHL.U32 R4, R12, 0x10, RZ ;  /* 0x000000100c047824 */ /* 0x000fe200078e00ff */
[----:B------:R-:W-:Y:S01]  /*0aa0*/  SHF.R.U32.HI R2, RZ, 0x3, R8 ;  /* 0x00000003ff027819 */ /* 0x000fe20000011608 */
[----:B------:R-:W-:Y:S01]  /*0ab0*/  @!UP5 UIMAD UR7, UR8, UR15, URZ ;  /* 0x0000000f0807d2a4 */ /* 0x000fe2000f8e023f */
[----:B------:R1:W-:Y:S01]  /*0ac0*/  STL [R1+0x1c], R0 ;  /* 0x00001c0001007387 */ /* 0x0003e20000100800 */
[----:B------:R-:W-:Y:S01]  /*0ad0*/  IMAD.SHL.U32 R197, R197, 0x2, RZ ;  /* 0x00000002c5c57824 */ /* 0x000fe200078e00ff */
[----:B------:R-:W-:Y:S01]  /*0ae0*/  LOP3.LUT R5, R5, R2, RZ, 0x3c, !PT ;  /* 0x0000000205057212 */ /* 0x000fe200078e3cff */
[----:B------:R-:W-:Y:S01]  /*0af0*/  IMAD.U32 R116, R17, 0x20, R116 ;  /* 0x0000002011747824 */ /* 0x000fe200078e0074 */
[----:B------:R2:W-:Y:S01]  /*0b00*/  STL [R1+0x18], R3 ;  /* 0x0000180301007387 */ /* 0x0005e20000100800 */
[----:B------:R-:W-:Y:S01]  /*0b10*/  SEL R193, R193, 0x10, !P6 ;  /* 0x00000010c1c17807 */ /* 0x000fe20007000000 */
[C---:B------:R-:W-:Y:S01]  /*0b20*/  IMAD.IADD R199, R197.reuse, 0x1, R194 ;  /* 0x00000001c5c77824 */ /* 0x040fe200078e02c2 */
[C---:B------:R-:W-:Y:S01]  /*0b30*/  IADD3 R192, R197.reuse, 0x40, RZ ;  /* 0x00000040c5c07810 */ /* 0x040fe20007ffe0ff */
[----:B------:R-:W-:Y:S01]  /*0b40*/  IMAD.SHL.U32 R116, R116, 0x2, RZ ;  /* 0x0000000274747824 */ /* 0x000fe200078e00ff */
[C---:B------:R-:W-:Y:S01]  /*0b50*/  @P4 IADD3 R192, R197.reuse, -0x40, RZ ;  /* 0xffffffc0c5c04810 */ /* 0x040fe20007ffe0ff */
[----:B------:R-:W-:Y:S01]  /*0b60*/  IMAD.IADD R198, R197, 0x1, R193 ;  /* 0x00000001c5c67824 */ /* 0x000fe200078e02c1 */
[----:B------:R-:W-:Y:S01]  /*0b70*/  SEL R117, R125, 0xffffffe0, !P0 ;  /* 0xffffffe07d757807 */ /* 0x000fe20004000000 */
[----:B------:R-:W-:-:S02]  /*0b80*/  UIMAD UR39, UR60, 0x48, URZ ;  /* 0x000000483c2778a4 */ /* 0x000fc4000f8e023f */
[----:B------:R-:W-:Y:S01]  /*0b90*/  IMAD.IADD R193, R193, 0x1, R192 ;  /* 0x00000001c1c17824 */ /* 0x000fe200078e02c0 */
[----:B------:R-:W-:Y:S01]  /*0ba0*/  UIMAD UR38, UR60, 0x50, URZ ;  /* 0x000000503c2678a4 */ /* 0x000fe2000f8e023f */
        /* <DEDUP_REMOVED lines=8> */
[----:B-1----:R-:W-:Y:S01]  /*0c30*/  IMAD R0, R250, 0x200, R6 ;  /* 0x00000200fa007824 */ /* 0x002fe200078e0206 */
[----:B------:R-:W-:-:S02]  /*0c40*/  UIMAD UR33, UR60, 0x78, URZ ;  /* 0x000000783c2178a4 */ /* 0x000fc4000f8e023f */
[----:B------:R-:W-:Y:S01]  /*0c50*/  UIADD3 UR32, -UR61, URZ, URZ ;  /* 0x0000003f3d207290 */ /* 0x000fe2000fffe13f */
[----:B--2---:R-:W-:Y:S01]  /*0c60*/  IMAD.U32 R3, RZ, RZ, UR6 ;  /* 0x00000006ff037e24 */ /* 0x004fe2000f8e00ff */
[----:B------:R-:W-:Y:S01]  /*0c70*/  UIMAD UR6, UR57, UR12, URZ ;  /* 0x0000000c390672a4 */ /* 0x000fe2000f8e023f */
[----:B------:R-:W-:Y:S01]  /*0c80*/  IMAD R13, R13, 0x20, R0 ;  /* 0x000000200d0d7824 */ /* 0x000fe200078e0200 */
[----:B------:R-:W-:Y:S01]  /*0c90*/  UMOV UR55, 0xffffe000 ;  /* 0xffffe00000377882 */ /* 0x000fe20000000000 */
        /* <DEDUP_REMOVED lines=40> */
[----:B------:R-:W-:Y:S01]  /*0f20*/  IMAD.IADD R124, R0, 0x1, R2 ;  /* 0x00000001007c7824 */ /* 0x000fe200078e0202 */
[----:B------:R-:W-:Y:S01]  /*0f30*/  IADD3 R252, R251, 0x20, RZ ;  /* 0x00000020fbfc7810 */ /* 0x000fe20007ffe0ff */
[----:B------:R-:W-:Y:S01]  /*0f40*/  IMAD.U32 R2, RZ, RZ, UR7 ;  /* 0x00000007ff027e24 */ /* 0x000fe2000f8e00ff */
[----:B------:R-:W-:Y:S01]  /*0f50*/  LEA R119, R119, 0xa000, 0x1 ;  /* 0x0000a00077777811 */ /* 0x000fe200078e08ff */
[----:B------:R-:W-:Y:S01]  /*0f60*/  IMAD.U32 R0, RZ, RZ, UR6 ;  /* 0x00000006ff007e24 */ /* 0x000fe2000f8e00ff */
[----:B------:R-:W-:Y:S01]  /*0f70*/  @P3 IADD3 R252, R251, -0x20, RZ ;  /* 0xffffffe0fbfc3810 */ /* 0x000fe20007ffe0ff */
[----:B------:R-:W-:Y:S01]  /*0f80*/  IMAD.U32 R0, RZ, RZ, UR4 ;  /* 0x00000004ff007e24 */ /* 0x000fe2000f8e00ff */
[----:B------:R1:W-:Y:S01]  /*0f90*/  STL [R1+0x4], R2 ;  /* 0x0000040201007387 */ /* 0x0003e20000100800 */
[C---:B------:R-:W-:Y:S01]  /*0fa0*/  IADD3 R126, R119.reuse, 0x20, RZ ;  /* 0x00000020777e7810 */ /* 0x040fe20007ffe0ff */
[C---:B------:R-:W-:Y:S01]  /*0fb0*/  IMAD.IADD R121, R119.reuse, 0x1, R120 ;  /* 0x0000000177797824 */ /* 0x040fe200078e0278 */
[----:B------:R-:W-:Y:S01]  /*0fc0*/  @P1 IADD3 R126, R119, -0x20, RZ ;  /* 0xffffffe0777e1810 */ /* 0x000fe20007ffe0ff */
[----:B------:R2:W-:Y:S01]  /*0fd0*/  STL [R1], R0 ;  /* 0x0000000001007387 */ /* 0x0005e20000100800 */
[----:B------:R-:W-:-:S02]  /*0fe0*/  IMAD.IADD R130, R130, 0x1, R5 ;  /* 0x0000000182827824 */ /* 0x000fc400078e0205 */
[----:B------:R-:W-:Y:S01]  /*0ff0*/  IADD3 R129, R126, 0x2000, RZ ;  /* 0x000020007e817810 */ /* 0x000fe20007ffe0ff */
[----:B------:R-:W-:Y:S01]  /*1000*/  IMAD.IADD R120, R120, 0x1, R126 ;  /* 0x0000000178787824 */ /* 0x000fe200078e027e */
[C---:B------:R-:W-:Y:S02]  /*1010*/  IADD3 R128, R126.reuse, 0x4000, RZ ;  /* 0x000040007e807810 */ /* 0x040fe40007ffe0ff */
[----:B------:R-:W-:Y:S01]  /*1020*/  IADD3 R127, R126, 0x6000, RZ ;  /* 0x000060007e7f7810 */ /* 0x000fe20007ffe0ff */
[----:B-1----:R-:W-:Y:S02]  /*1030*/  IMAD.SHL.U32 R2, R3, 0x2, RZ ;  /* 0x0000000203027824 */ /* 0x002fe400078e00ff */
.L_x_630:
[----:B------:R-:W-:Y:S02]  /*1040*/  ULDC.64 UR8, c[0x0][0x250] ;  /* 0x0000940000087ab9 */ /* 0x000fe40000000a00 */
[----:B------:R-:W-:Y:S02]  /*1050*/  UISETP.NE.U32.AND UP3, UPT, URZ, UR8, UPT ;  /* 0x000000083f00728c */ /* 0x000fe4000bf65070 */
[----:B------:R-:W-:Y:S02]  /*1060*/  USHF.L.U32 UR7, UR53, 0x2, URZ ;  /* 0x0000000235077899 */ /* 0x000fe4000800063f */
[----:B------:R-:W-:-:S02]  /*1070*/  UISETP.NE.AND.EX UP3, UPT, URZ, UR9, UPT, UP3 ;  /* 0x000000093f00728c */ /* 0x000fc4000bf65330 */
[----:B------:R-:W-:Y:S02]  /*1080*/  USHF.R.S32.HI UR49, URZ, 0x1f, UR53 ;  /* 0x0000001f3f317899 */ /* 0x000fe40008011435 */
[----:B------:R-:W-:Y:S02]  /*1090*/  ULDC.U8 UR4, c[0x0][0x312] ;  /* 0x0000c48000047ab9 */ /* 0x000fe40000000000 */
        /* <DEDUP_REMOVED lines=24> */
[----:B----4-:R1:W4:Y:S01]  /*1220*/  @P2 LDG.E R3, [R6.64] ;  /* 0x0000003206032981 */ /* 0x010322000c1e1900 */
[----:B------:R-:W-:-:S10]  /*1230*/  MOV R5, UR9 ;  /* 0x0000000900057c02 */ /* 0x000fd40008000f00 */
[----:B--2---:R-:W2:Y:S04]  /*1240*/  @!P1 LDG.E R0, [R4.64] ;  /* 0x0000003204009981 */ /* 0x004ea8000c1e1900 */
[----:B-1---5:R-:W5:Y:S01]  /*1250*/  @P2 LDG.E R6, [R6.64+0x4] ;  /* 0x0000043206062981 */ /* 0x022f62000c1e1900 */
[----:B------:R-:W-:Y:S02]  /*1260*/  UMOV UR4, 0xffffffff ;  /* 0xffffffff00047882 */ /* 0x000fe40000000000 */
[----:B------:R-:W-:Y:S02]  /*1270*/  UMOV UR48, URZ ;  /* 0x0000003f00307c82 */ /* 0x000fe40008000000 */
[----:B------:R-:W-:Y:S02]  /*1280*/  UMOV UR52, 0xffffffff ;  /* 0xffffffff00347882 */ /* 0x000fe40000000000 */
[----:B------:R-:W-:Y:S01]  /*1290*/  ULDC UR8, c[0x0][0x218] ;  /* 0x0000860000087ab9 */ /* 0x000fe20000000800 */
[----:B---3--:R1:W3:Y:S01]  /*12a0*/  @P0 R2UR UR48, R8 ;  /* 0x00000000083003c2 */ /* 0x0082e200000e0000 */
[----:B------:R-:W-:-:S07]  /*12b0*/  ISETP.NE.U32.AND P0, PT, RZ, c[0x0][0x248], PT ;  /* 0x00009200ff007a0c */ /* 0x000fce0003f05070 */
[----:B----4-:R-:W4:Y:S01]  /*12c0*/  @P2 R2UR UR4, R3 ;  /* 0x00000000030423c2 */ /* 0x010f2200000e0000 */
[----:B------:R-:W-:-:S07]  /*12d0*/  ISETP.NE.AND.EX P0, PT, RZ, c[0x0][0x24c], PT, P0 ;  /* 0x00009300ff007a0c */ /* 0x000fce0003f05300 */
[----:B-----5:R-:W4:Y:S08]  /*12e0*/  @P2 R2UR UR28, R6 ;  /* 0x00000000061c23c2 */ /* 0x020f3000000e0000 */
[----:B--2---:R1:W2:Y:S01]  /*12f0*/  @!P1 R2UR UR52, R0 ;  /* 0x00000000003493c2 */ /* 0x0042a200000e0000 */
[----:B----4-:R-:W-:-:S07]  /*1300*/  @UP1 UIADD3 UR28, UR28, -UR4, URZ ;  /* 0x800000041c1c1290 */ /* 0x010fce000fffe03f */
[----:B------:R-:W-:Y:S01]  /*1310*/  @!UP1 ULDC UR28, c[0x0][0x214] ;  /* 0x00008500001c9ab9 */ /* 0x000fe20000000800 */
[----:B------:R-:W-:Y:S05]  /*1320*/  @!P0 BRA `(.L_x_586) ;  /* 0x0000007000008947 */ /* 0x000fea0003800000 */
[----:B-123--:R-:W-:-:S13]  /*1330*/  PLOP3.LUT P0, PT, PT, PT, UP4, 0x80, 0x0 ;  /* 0x000000000000781c */ /* 0x00efda0003f0f048 */
[----:B------:R-:W2:Y:S04]  /*1340*/  @P0 LDG.E R0, [R4.64+0x4] ;  /* 0x0000043204000981 */ /* 0x000ea8000c1e1900 */
[----:B------:R-:W3:Y:S01]  /*1350*/  @!P0 LDG.E R4, [R4.64] ;  /* 0x0000003204048981 */ /* 0x000ee2000c1e1900 */
[----:B--2---:R-:W1:Y:S02]  /*1360*/  @P0 R2UR UR8, R0 ;  /* 0x00000000000803c2 */ /* 0x004e6400000e0000 */
[----:B-1----:R-:W-:-:S11]  /*1370*/  @UP4 UIADD3 UR8, UR8, -UR52, URZ ;  /* 0x8000003408084290 */ /* 0x002fd6000fffe03f */
[----:B---3--:R1:W2:Y:S01]  /*1380*/  @!P0 R2UR UR8, R4 ;  /* 0x00000000040883c2 */ /* 0x0082a200000e0000 */
[----:B------:R-:W-:-:S07]  /*1390*/  DEPBAR.LE SB1, 0x0, {2} ;  /* 0x000090040000791a */ /* 0x000fce0000000000 */
.L_x_586:
[----:B-123--:R-:W-:Y:S02]  /*13a0*/  ULDC.64 UR12, c[0x0][0x258] ;  /* 0x00009600000c7ab9 */ /* 0x00efe40000000a00 */
        /* <DEDUP_REMOVED lines=58> */
.L_x_588:
        /* <DEDUP_REMOVED lines=18> */
.L_x_589:
        /* <DEDUP_REMOVED lines=13> */
[----:B------:R-:W-:Y:S02]  /*1940*/  @!UP2 UMOV UR23, UR8 ;  /* 0x000000080017ac82 */ /* 0x000fe40008000000 */
[----:B------:R-:W-:Y:S02]  /*1950*/  @!UP2 UIADD3 UR29, UR9, UR13, URZ ;  /* 0x0000000d091da290 */ /* 0x000fe4000fffe03f */
[----:B------:R-:W-:Y:S01]  /*1960*/  UIMAD UR13, UR57, UR4, URZ ;  /* 0x00000004390d72a4 */ /* 0x000fe2000f8e023f */
[----:B------:R-:W-:Y:S01]  /*1970*/  IABS R6, c[0x0][0x1c8] ;  /* 0x0000720000067a13 */ /* 0x000fe20000000000 */
[----:B--2---:R1:W2:Y:S08]  /*1980*/  R2UR UR16, R0 ;  /* 0x00000000001073c2 */ /* 0x0042b000000e0000 */
[----:B---3--:R3:W5:Y:S01]  /*1990*/  R2UR UR20, R3 ;  /* 0x00000000031473c2 */ /* 0x00876200000e0000 */
[----:B-1----:R-:W4:Y:S04]  /*19a0*/  LDL R0, [R1+0x20] ;  /* 0x0000200001007983 */ /* 0x002f280000100800 */
[----:B---3--:R-:W3:Y:S01]  /*19b0*/  LDL R3, [R1+0x4] ;  /* 0x0000040001037983 */ /* 0x008ee20000100800 */
[----:B-----5:R-:W-:-:S02]  /*19c0*/  UIMAD UR8, UR49, UR17, UR20 ;  /* 0x00000011310872a4 */ /* 0x020fc4000f8e0214 */
[----:B------:R-:W1:Y:S02]  /*19d0*/  S2UR UR17, SR_CTAID.X ;  /* 0x00000000001179c3 */ /* 0x000e640000002500 */
[----:B------:R-:W-:-:S03]  /*19e0*/  UIADD3 UR8, UR15, UR8, URZ ;  /* 0x000000080f087290 */ /* 0x000fc6000fffe03f */
[----:B------:R-:W-:Y:S02]  /*19f0*/  ULDC.64 UR14, c[0x0][0x3d8] ;  /* 0x0000f600000e7ab9 */ /* 0x000fe40000000a00 */
[----:B--2---:R-:W-:-:S04]  /*1a00*/  UIMAD UR8, UR56, UR8, UR16 ;  /* 0x00000008380872a4 */ /* 0x004fc8000f8e0210 */
[----:B------:R-:W-:Y:S02]  /*1a10*/  UIADD3 UR16, UR59, UR8, URZ ;  /* 0x000000083b107290 */ /* 0x000fe4000fffe03f */
[----:B------:R-:W-:-:S04]  /*1a20*/  UIMAD.WIDE.U32 UR8, UR56, UR4, URZ ;  /* 0x00000004380872a5 */ /* 0x000fc8000f8e003f */
[----:B------:R-:W-:Y:S02]  /*1a30*/  @UP2 UIADD3 UR16, UR9, UR13, URZ ;  /* 0x0000000d09102290 */ /* 0x000fe4000fffe03f */
[----:B------:R-:W-:Y:S02]  /*1a40*/  USEL UR25, UR58, UR8, !UP2 ;  /* 0x000000083a197287 */ /* 0x000fe4000d000000 */
[----:B-1----:R-:W-:Y:S01]  /*1a50*/  UIMAD.WIDE.U32 UR8, UR17, UR14, URZ ;  /* 0x0000000e110872a5 */ /* 0x002fe2000f8e003f */
[----:B------:R1:W2:Y:S02]  /*1a60*/  R2UR UR14, R4 ;  /* 0x00000000040e73c2 */ /* 0x0002a400000e0000 */
[----:B-1----:R-:W1:Y:S01]  /*1a70*/  I2F.RP R4, R6 ;  /* 0x0000000600047306 */ /* 0x002e620000209400 */
[----:B------:R-:W-:Y:S02]  /*1a80*/  USEL UR20, UR8, URZ, UP6 ;  /* 0x0000003f08147287 */ /* 0x000fe4000b000000 */
[----:B------:R-:W-:-:S02]  /*1a90*/  UIMAD UR15, UR17, UR15, UR9 ;  /* 0x0000000f110f72a4 */ /* 0x000fc4000f8e0209 */
[----:B------:R-:W-:-:S03]  /*1aa0*/  USHF.L.U64.HI UR8, UR53, 0x7, UR49 ;  /* 0x0000000735087899 */ /* 0x000fc60008010231 */
[----:B-1----:R-:W1:Y:S01]  /*1ab0*/  MUFU.RCP R4, R4 ;  /* 0x0000000400047308 */ /* 0x002e620000001000 */
[----:B------:R-:W-:Y:S02]  /*1ac0*/  USHF.L.U32 UR17, UR53, 0x7, URZ ;  /* 0x0000000735117899 */ /* 0x000fe4000800063f */
[----:B------:R-:W-:Y:S02]  /*1ad0*/  USEL UR9, UR8, URZ, UP1 ;  /* 0x0000003f08097287 */ /* 0x000fe40008800000 */
[----:B------:R-:W-:-:S04]  /*1ae0*/  USEL UR8, UR17, URZ, UP1 ;  /* 0x0000003f11087287 */ /* 0x000fc80008800000 */
[----:B------:R-:W-:Y:S01]  /*1af0*/  UIADD3 UR8, UP1, UR6, UR8, URZ ;  /* 0x0000000806087290 */ /* 0x000fe2000ff3e03f */
[----:B-1----:R-:W-:-:S03]  /*1b00*/  IADD3 R4, R4, 0xffffffe, RZ ;  /* 0x0ffffffe04047810 */ /* 0x002fc60007ffe0ff */
[----:B------:R-:W-:Y:S01]  /*1b10*/  UIADD3.X UR13, UR26, UR9, URZ, UP1, !UPT ;  /* 0x000000091a0d7290 */ /* 0x000fe20008ffe43f */
[----:B------:R1:W5:Y:S01]  /*1b20*/  F2I.FTZ.U32.TRUNC.NTZ R5, R4 ;  /* 0x0000000400057305 */ /* 0x000362000021f000 */
[----:B------:R-:W-:-:S04]  /*1b30*/  UIMAD UR9, UR57, UR8, URZ ;  /* 0x00000008390972a4 */ /* 0x000fc8000f8e023f */
[----:B------:R-:W-:Y:S01]  /*1b40*/  UIMAD UR13, UR56, UR13, UR9 ;  /* 0x0000000d380d72a4 */ /* 0x000fe2000f8e0209 */
[----:B-1----:R-:W-:Y:S01]  /*1b50*/  IMAD.MOV.U32 R4, RZ, RZ, RZ ;  /* 0x000000ffff047224 */ /* 0x002fe200078e00ff */
[----:B------:R-:W-:Y:S01]  /*1b60*/  ISETP.NE.AND P2, PT, RZ, c[0x0][0x1c8], PT ;  /* 0x00007200ff007a0c */ /* 0x000fe20003f45270 */
[----:B--2---:R-:W-:-:S04]  /*1b70*/  @UP5 USEL UR14, UR14, UR4, !UP2 ;  /* 0x000000040e0e5287 */ /* 0x004fc8000d000000 */
[----:B----4-:R5:W1:Y:S08]  /*1b80*/  R2UR UR9, R0 ;  /* 0x00000000000973c2 */ /* 0x010a7000000e0000 */
        /* <DEDUP_REMOVED lines=13> */
[----:B-1----:R-:W-:Y:S01]  /*1c60*/  ISETP.LE.AND P1, PT, RZ, UR9, PT ;  /* 0x00000009ff007c0c */ /* 0x002fe2000bf23270 */
[----:B------:R-:W-:Y:S02]  /*1c70*/  ULDC UR9, c[0x0][0x234] ;  /* 0x00008d0000097ab9 */ /* 0x000fe40000000800 */
[----:B------:R-:W-:-:S08]  /*1c80*/  @UP5 UIMAD UR14, UR54, UR9, UR14 ;  /* 0x00000009360e52a4 */ /* 0x000fd0000f8e020e */
[----:B------:R-:W-:-:S05]  /*1c90*/  @P3 IADD3 R4, R4, 0x1, RZ ;  /* 0x0000000104043810 */ /* 0x000fca0007ffe0ff */
[----:B------:R-:W-:Y:S01]  /*1ca0*/  @!P1 IMAD.MOV R4, RZ, RZ, -R4 ;  /* 0x000000ffff049224 */ /* 0x000fe200078e0a04 */
[----:B------:R-:W-:Y:S01]  /*1cb0*/  PLOP3.LUT P1, PT, PT, PT, UP5, 0x80, 0x0 ;  /* 0x000000000000781c */ /* 0x000fe20003f2f058 */
[----:B------:R-:W-:Y:S02]  /*1cc0*/  UIMAD.WIDE.U32 UR8, UR56, UR8, URZ ;  /* 0x00000008380872a5 */ /* 0x000fe4000f8e003f */
[----:B---3--:R-:W-:Y:S01]  /*1cd0*/  @!UP5 UMOV UR14, UR17 ;  /* 0x00000011000edc82 */ /* 0x008fe20008000000 */
[----:B------:R-:W-:Y:S01]  /*1ce0*/  @!P2 LOP3.LUT R4, RZ, c[0x0][0x1c8], RZ, 0x33, !PT ;  /* 0x00007200ff04aa12 */ /* 0x000fe200078e33ff */
[----:B------:R-:W-:Y:S02]  /*1cf0*/  USEL UR17, UR15, URZ, UP6 ;  /* 0x0000003f0f117287 */ /* 0x000fe4000b000000 */
[----:B------:R-:W-:Y:S02]  /*1d00*/  UIADD3 UR15, UR9, UR13, URZ ;  /* 0x0000000d090f7290 */ /* 0x000fe4000fffe03f */
[----:B------:R-:W-:Y:S01]  /*1d10*/  USHF.R.S32.HI UR13, URZ, 0x1f, UR12 ;  /* 0x0000001f3f0d7899 */ /* 0x000fe2000801140c */
        /* <DEDUP_REMOVED lines=8> */
[----:B-1----:R-:W-:-:S03]  /*1da0*/  UIMAD UR4, UR5, UR54, UR4 ;  /* 0x00000036050472a4 */ /* 0x002fc6000f8e0204 */
[----:B------:R-:W-:Y:S01]  /*1db0*/  ULDC.U8 UR5, c[0x0][0x2d8] ;  /* 0x0000b60000057ab9 */ /* 0x000fe20000000000 */
[----:B------:R-:W-:Y:S05]  /*1dc0*/  BRA `(.L_x_591) ;  /* 0x0000003000007947 */ /* 0x000fea0003800000 */
.L_x_590:
[----:B------:R-:W2:Y:S02]  /*1dd0*/  LDL R0, [R1+0x18] ;  /* 0x0000180001007983 */ /* 0x000ea40000100800 */
[----:B--2---:R1:W2:Y:S01]  /*1de0*/  R2UR UR4, R0 ;  /* 0x00000000000473c2 */ /* 0x0042a200000e0000 */
[----:B------:R-:W-:-:S07]  /*1df0*/  DEPBAR.LE SB1, 0x0, {2} ;  /* 0x000090040000791a */ /* 0x000fce0000000000 */
.L_x_591:
[----:B------:R-:W2:Y:S04]  /*1e00*/  LDL R3, [R1+0x24] ;  /* 0x0000240001037983 */ /* 0x000ea80000100800 */
[----:B------:R-:W3:Y:S01]  /*1e10*/  LDL R0, [R1+0x8] ;  /* 0x0000080001007983 */ /* 0x000ee20000100800 */
[----:B------:R-:W-:Y:S01]  /*1e20*/  USHF.R.S32.HI UR9, URZ, 0x1f, UR61 ;  /* 0x0000001f3f097899 */ /* 0x000fe2000801143d */
[----:B------:R-:W-:Y:S01]  /*1e30*/  SHF.R.S32.HI R239, RZ, 0x1f, R238 ;  /* 0x0000001fffef7819 */ /* 0x000fe200000114ee */
[----:B------:R-:W-:Y:S01]  /*1e40*/  UIADD3 UR14, UR6, UR14, URZ ;  /* 0x0000000e060e7290 */ /* 0x000fe2000fffe03f */
[----:B------:R-:W1:Y:S01]  /*1e50*/  S2R R14, SR_TID.X ;  /* 0x00000000000e7919 */ /* 0x000e620000002100 */
[----:B------:R-:W-:Y:S01]  /*1e60*/  BSSY B1, `(.L_x_587) ;  /* 0x00008be000017945 */ /* 0x000fe20003800000 */
[----:B-1----:R-:W-:Y:S01]  /*1e70*/  SHF.R.S32.HI R10, RZ, 0x1f, R14 ;  /* 0x0000001fff0a7819 */ /* 0x002fe2000001140e */
[----:B--2---:R1:W2:Y:S03]  /*1e80*/  R2UR UR5, R3 ;  /* 0x00000000030573c2 */ /* 0x0042a600000e0000 */
[----:B-1----:R-:W-:Y:S01]  /*1e90*/  LEA.HI R3, R10, R14, RZ, 0x2 ;  /* 0x0000000e0a037211 */ /* 0x002fe200078f10ff */
[----:B--2---:R-:W-:-:S03]  /*1ea0*/  UIADD3 UR8, UP4, UP3, UR8, UR61, UR5 ;  /* 0x0000003d08087290 */ /* 0x004fc6000fb9e005 */
[----:B------:R-:W-:Y:S01]  /*1eb0*/  SHF.R.S32.HI R3, RZ, 0x2, R3 ;  /* 0x00000002ff037819 */ /* 0x000fe20000011403 */
[----:B------:R-:W-:Y:S02]  /*1ec0*/  UIADD3 UR25, UP2, UP1, UR20, UR8, UR25 ;  /* 0x0000000814197290 */ /* 0x000fe4000f95e019 */
[----:B------:R-:W-:Y:S01]  /*1ed0*/  ULDC.U8 UR5, c[0x0][0x2d8] ;  /* 0x0000b60000057ab9 */ /* 0x000fe20000000000 */
[----:B------:R-:W-:-:S04]  /*1ee0*/  SHF.R.S32.HI R17, RZ, 0x1f, R3 ;  /* 0x0000001fff117819 */ /* 0x000fc80000011403 */
[----:B---3--:R1:W2:Y:S02]  /*1ef0*/  R2UR UR8, R0 ;  /* 0x00000000000873c2 */ /* 0x0082a400000e0000 */
[----:B-1----:R-:W-:Y:S01]  /*1f00*/  IADD3 R0, P1, R3, UR6, RZ ;  /* 0x0000000603007c10 */ /* 0x002fe2000ff3e0ff */
[----:B--2---:R-:W-:Y:S02]  /*1f10*/  UIADD3.X UR8, UR15, UR9, UR8, UP4, UP3 ;  /* 0x000000090f087290 */ /* 0x004fe4000a7e6408 */
[----:B------:R-:W-:Y:S01]  /*1f20*/  USHF.R.S32.HI UR15, URZ, 0x1f, UR54 ;  /* 0x0000001f3f0f7899 */ /* 0x000fe20008011436 */
[----:B------:R-:W-:Y:S01]  /*1f30*/  IADD3.X R5, R17, UR26, RZ, P1, !PT ;  /* 0x0000001a11057c10 */ /* 0x000fe20008ffe4ff */
[----:B------:R-:W-:Y:S01]  /*1f40*/  UIADD3.X UR20, UR17, UR8, UR16, UP2, UP1 ;  /* 0x0000000811147290 */ /* 0x000fe200097e2410 */
[----:B------:R-:W-:Y:S02]  /*1f50*/  IMAD.WIDE.U32 R6, R0, c[0x0][0x190], R238 ;  /* 0x0000640000067a25 */ /* 0x000fe400078e00ee */
[----:B------:R-:W-:-:S02]  /*1f60*/  ULDC.64 UR8, c[0x0][0x1a8] ;  /* 0x00006a0000087ab9 */ /* 0x000fc40000000a00 */
[----:B------:R-:W-:Y:S01]  /*1f70*/  UIMAD UR8, UR15, UR8, URZ ;  /* 0x000000080f0872a4 */ /* 0x000fe2000f8e023f */
[----:B------:R-:W-:Y:S01]  /*1f80*/  IMAD R5, R5, c[0x0][0x190], RZ ;  /* 0x0000640005057a24 */ /* 0x000fe200078e02ff */
[----:B------:R-:W-:Y:S01]  /*1f90*/  IADD3 R8, P1, R6, UR31, RZ ;  /* 0x0000001f06087c10 */ /* 0x000fe2000ff3e0ff */
[----:B------:R-:W-:Y:S02]  /*1fa0*/  ULDC UR31, c[0x0][0x2e8] ;  /* 0x0000ba00001f7ab9 */ /* 0x000fe40000000800 */
[----:B------:R-:W-:Y:S01]  /*1fb0*/  UIMAD UR17, UR54, UR9, UR8 ;  /* 0x00000009361172a4 */ /* 0x000fe2000f8e0208 */
[----:B------:R-:W-:Y:S02]  /*1fc0*/  IMAD R0, R0, c[0x0][0x194], R5 ;  /* 0x0000650000007a24 */ /* 0x000fe400078e0205 */
[----:B------:R-:W-:Y:S01]  /*1fd0*/  ULDC.64 UR8, c[0x0][0x378] ;  /* 0x0000de0000087ab9 */ /* 0x000fe20000000a00 */
[----:B------:R-:W-:Y:S01]  /*1fe0*/  IMAD.U32 R5, RZ, RZ, UR6 ;  /* 0x00000006ff057e24 */ /* 0x000fe2000f8e00ff */
[----:B------:R-:W-:Y:S01]  /*1ff0*/  UIMAD UR8, UR15, UR8, URZ ;  /* 0x000000080f0872a4 */ /* 0x000fe2000f8e023f */
[----:B------:R-:W-:-:S02]  /*2000*/  IADD3.X R9, R7, UR27, R0, P1, !PT ;  /* 0x0000001b07097c10 */ /* 0x000fc40008ffe400 */
[----:B------:R-:W-:Y:S01]  /*2010*/  LEA.HI R0, R10, R14, RZ, 0x5 ;  /* 0x0000000e0a007211 */ /* 0x000fe200078f28ff */
[----:B------:R-:W-:Y:S01]  /*2020*/  UIMAD UR16, UR54, UR9, UR8 ;  /* 0x00000009361072a4 */ /* 0x000fe2000f8e0208 */
[----:B------:R-:W-:Y:S01]  /*2030*/  IADD3 R6, P1, R238, UR23, RZ ;  /* 0x00000017ee067c10 */ /* 0x000fe2000ff3e0ff */
[----:B------:R-:W-:Y:S01]  /*2040*/  UMOV UR23, 0x4 ;  /* 0x0000000400177882 */ /* 0x000fe20000000000 */
[----:B------:R-:W-:Y:S01]  /*2050*/  LOP3.LUT R10, R0, 0xffffffe0, RZ, 0xc0, !PT ;  /* 0xffffffe0000a7812 */ /* 0x000fe200078ec0ff */
[----:B------:R-:W-:Y:S01]  /*2060*/  ULDC.64 UR8, c[0x0][0x370] ;  /* 0x0000dc0000087ab9 */ /* 0x000fe20000000a00 */
[----:B------:R-:W-:Y:S01]  /*2070*/  SHF.R.S32.HI R0, RZ, 0x5, R0 ;  /* 0x00000005ff007819 */ /* 0x000fe20000011400 */
[----:B------:R-:W-:Y:S01]  /*2080*/  UIMAD UR8, UR26, UR8, URZ ;  /* 0x000000081a0872a4 */ /* 0x000fe2000f8e023f */
[----:B------:R-:W-:Y:S01]  /*2090*/  IADD3.X R7, R239, UR29, RZ, P1, !PT ;  /* 0x0000001def077c10 */ /* 0x000fe20008ffe4ff */
[----:B------:R-:W-:Y:S01]  /*20a0*/  IMAD.IADD R14, R14, 0x1, -R10 ;  /* 0x000000010e0e7824 */ /* 0x000fe200078e0a0a */
[----:B------:R-:W-:-:S02]  /*20b0*/  ULDC.64 UR26, c[0x0][0x3c8] ;  /* 0x0000f200001a7ab9 */ /* 0x000fc40000000a00 */
        /* <DEDUP_REMOVED lines=56> */
.L_x_593:
        /* <DEDUP_REMOVED lines=18> */
.L_x_594:
        /* <DEDUP_REMOVED lines=29> */
.L_x_596:
[----:B------:R-:W-:Y:S05]  /*2730*/  BSYNC B0 ;  /* 0x0000000000007941 */ /* 0x000fea0003800000 */
.L_x_595:
        /* <DEDUP_REMOVED lines=14> */
.L_x_598:
[----:B------:R-:W-:Y:S05]  /*2820*/  BSYNC B0 ;  /* 0x0000000000007941 */ /* 0x000fea0003800000 */
.L_x_597:
        /* <DEDUP_REMOVED lines=25> */
.L_x_600:
[----:B------:R-:W-:Y:S05]  /*29c0*/  BSYNC B0 ;  /* 0x0000000000007941 */ /* 0x000fea0003800000 */
.L_x_599:
        /* <DEDUP_REMOVED lines=12> */
.L_x_592:
        /* <DEDUP_REMOVED lines=23> */
.L_x_603:
[----:B------:R-:W-:Y:S05]  /*2c00*/  BSYNC B0 ;  /* 0x0000000000007941 */ /* 0x000fea0003800000 */
.L_x_602:
        /* <DEDUP_REMOVED lines=16> */
.L_x_605:
[----:B------:R-:W-:Y:S05]  /*2d10*/  BSYNC B0 ;  /* 0x0000000000007941 */ /* 0x000fea0003800000 */
.L_x_604:
        /* <DEDUP_REMOVED lines=20> */
.L_x_607:
[----:B------:R-:W-:Y:S05]  /*2e60*/  BSYNC B0 ;  /* 0x0000000000007941 */ /* 0x000fea0003800000 */
.L_x_606:
        /* <DEDUP_REMOVED lines=20> */
.L_x_609:
[----:B------:R-:W-:Y:S05]  /*2fb0*/  BSYNC B0 ;  /* 0x0000000000007941 */ /* 0x000fea0003800000 */
.L_x_608:
        /* <DEDUP_REMOVED lines=55> */
.L_x_611:
[----:B------:R-:W-:Y:S05]  /*3330*/  BSYNC B0 ;  /* 0x0000000000007941 */ /* 0x000fea0003800000 */
.L_x_610:
        /* <DEDUP_REMOVED lines=20> */
.L_x_613:
[----:B------:R-:W-:Y:S05]  /*3480*/  BSYNC B0 ;  /* 0x0000000000007941 */ /* 0x000fea0003800000 */
.L_x_612:
        /* <DEDUP_REMOVED lines=33> */
.L_x_615:
[----:B------:R-:W-:Y:S05]  /*36a0*/  BSYNC B0 ;  /* 0x0000000000007941 */ /* 0x000fea0003800000 */
.L_x_614:
        /* <DEDUP_REMOVED lines=19> */
.L_x_617:
[----:B------:R-:W-:Y:S05]  /*37e0*/  BSYNC B0 ;  /* 0x0000000000007941 */ /* 0x000fea0003800000 */
.L_x_616:
[----:B------:R-:W-:Y:S01]  /*37f0*/  ULDC.64 UR16, c[0x0][0x318] ;  /* 0x0000c60000107ab9 */ /* 0x000fe20000000a00 */
[----:B-1234-:R-:W2:Y:S01]  /*3800*/  LDL R0, [R1] ;  /* 0x0000000001007983 */ /* 0x01eea20000100800 */
[----:B------:R-:W-:Y:S02]  /*3810*/  UISETP.NE.U32.AND UP1, UPT, URZ, UR16, UPT ;  /* 0x000000103f00728c */ /* 0x000fe4000bf25070 */
[----:B------:R-:W-:Y:S01]  /*3820*/  USHF.R.S32.HI UR14, URZ, 0x1f, UR54 ;  /* 0x0000001f3f0e7899 */ /* 0x000fe20008011436 */
[----:B------:R-:W3:Y:S01]  /*3830*/  LDL R3, [R1+0x10] ;  /* 0x0000100001037983 */ /* 0x000ee20000100800 */
[----:B------:R-:W-:Y:S02]  /*3840*/  UISETP.NE.AND.EX UP1, UPT, URZ, UR17, UPT, UP1 ;  /* 0x000000113f00728c */ /* 0x000fe4000bf25310 */
[----:B------:R-:W-:Y:S01]  /*3850*/  ULDC.64 UR18, c[0x0][0x320] ;  /* 0x0000c80000127ab9 */ /* 0x000fe20000000a00 */
[----:B------:R-:W-:Y:S01]  /*3860*/  IMAD.MOV.U32 R6, RZ, RZ, c[0x0][0x308] ;  /* 0x0000c200ff067624 */ /* 0x000fe200078e00ff */
[----:B------:R-:W0:Y:S07]  /*3870*/  LDGDEPBAR ;  /* 0x00000000000079af */ /* 0x000e2e0000000000 */
[----:B------:R-:W-:-:S02]  /*3880*/  @UP1 UIMAD UR4, UR49, UR18, URZ ;  /* 0x00000012310412a4 */ /* 0x000fc4000f8e023f */
[----:B------:R-:W-:Y:S02]  /*3890*/  @UP1 UMOV UR15, UR14 ;  /* 0x0000000e000f1c82 */ /* 0x000fe40008000000 */
[----:B------:R-:W-:Y:S02]  /*38a0*/  @UP1 UMOV UR14, UR54 ;  /* 0x00000036000e1c82 */ /* 0x000fe40008000000 */
[----:B------:R-:W-:Y:S02]  /*38b0*/  @UP1 UIMAD.WIDE.U32 UR14, UR53, UR18, UR14 ;  /* 0x00000012350e12a5 */ /* 0x000fe4000f8e000e */
[----:B------:R-:W-:Y:S02]  /*38c0*/  @UP1 UIMAD UR19, UR53, UR19, UR4 ;  /* 0x00000013351312a4 */ /* 0x000fe4000f8e0204 */
[----:B------:R-:W-:Y:S02]  /*38d0*/  @UP1 ULEA UR16, UP0, UR14, UR16, 0x2 ;  /* 0x000000100e101291 */ /* 0x000fe4000f80103f */
[----:B------:R-:W-:Y:S01]  /*38e0*/  @UP1 UIADD3 UR19, UR15, UR19, URZ ;  /* 0x000000130f131290 */ /* 0x000fe2000fffe03f */
[----:B------:R-:W-:-:S03]  /*38f0*/  PLOP3.LUT P1, PT, PT, PT, UP1, 0x80, 0x0 ;  /* 0x000000000000781c */ /* 0x000fc60003f2f018 */
[----:B------:R-:W-:Y:S01]  /*3900*/  @UP1 ULEA.HI.X UR17, UR14, UR17, UR19, 0x2, UP0 ;  /* 0x000000110e111291 */ /* 0x000fe200080f1413 */
[----:B------:R-:W-:-:S05]  /*3910*/  IMAD.U32 R4, RZ, RZ, UR16 ;  /* 0x00000010ff047e24 */ /* 0x000fca000f8e00ff */
[----:B------:R-:W-:-:S05]  /*3920*/  IMAD.U32 R5, RZ, RZ, UR17 ;  /* 0x00000011ff057e24 */ /* 0x000fca000f8e00ff */
[----:B------:R-:W4:Y:S01]  /*3930*/  @P1 LDG.E R4, [R4.64] ;  /* 0x0000003204041981 */ /* 0x000f22000c1e1900 */
[----:B------:R-:W-:Y:S01]  /*3940*/  IMAD.MOV.U32 R7, RZ, RZ, c[0x0][0x30c] ;  /* 0x0000c300ff077624 */ /* 0x000fe200078e00ff */
[----:B--2---:R1:W2:Y:S02]  /*3950*/  R2UR UR13, R0 ;  /* 0x00000000000d73c2 */ /* 0x0042a400000e0000 */
[----:B-1----:R-:W1:Y:S06]  /*3960*/  S2R R0, SR_TID.X ;  /* 0x0000000000007919 */ /* 0x002e6c0000002100 */
[----:B---3--:R3:W1:Y:S02]  /*3970*/  R2UR UR20, R3 ;  /* 0x00000000031473c2 */ /* 0x00866400000e0000 */
[----:B---3--:R-:W4:Y:S01]  /*3980*/  @P1 MUFU.RCP R3, c[0x0][0x238] ;  /* 0x00008e0000031b08 */ /* 0x008f220000001000 */
[----:B-1----:R-:W-:-:S05]  /*3990*/  IMAD.SHL.U32 R0, R0, 0x2, RZ ;  /* 0x0000000200007824 */ /* 0x002fca00078e00ff */
[----:B------:R-:W-:-:S05]  /*39a0*/  LOP3.LUT R0, R0, 0x6, RZ, 0xc0, !PT ;  /* 0x0000000600007812 */ /* 0x000fca00078ec0ff */
[----:B------:R-:W-:Y:S02]  /*39b0*/  IMAD R0, R248, 0x40, R0 ;  /* 0x00000040f8007824 */ /* 0x000fe400078e0200 */
[----:B----4-:R-:W-:-:S03]  /*39c0*/  @P1 FMUL.FTZ R4, R4, R3 ;  /* 0x0000000304041220 */ /* 0x010fc60000410000 */
[----:B------:R-:W-:Y:S01]  /*39d0*/  IADD3 R0, R0, UR12, RZ ;  /* 0x0000000c00007c10 */ /* 0x000fe2000fffe0ff */
[----:B------:R1:W3:Y:S02]  /*39e0*/  @P1 R2UR UR12, R4 ;  /* 0x00000000040c13c2 */ /* 0x0002e400000e0000 */
[----:B-1----:R1:W4:Y:S04]  /*39f0*/  LDG.E.64 R4, [R6.64+0x8] ;  /* 0x0000083206047981 */ /* 0x002328000c1e1b00 */
[----:B-1----:R-:W2:Y:S01]  /*3a00*/  LDG.E.64 R6, [R6.64] ;  /* 0x0000003206067981 */ /* 0x002ea2000c1e1b00 */
[----:B------:R-:W-:Y:S01]  /*3a10*/  SHF.R.S32.HI R3, RZ, 0x1f, R14 ;  /* 0x0000001fff037819 */ /* 0x000fe2000001140e */
        /* <DEDUP_REMOVED lines=15> */
[----:B------:R-:W-:Y:S01]  /*3b10*/  IADD3 R219, R0, 0x39, RZ ;  /* 0x0000003900db7810 */ /* 0x000fe20007ffe0ff */
[----:B------:R1:W1:Y:S08]  /*3b20*/  I2F R234, R217 ;  /* 0x000000d900ea7306 */ /* 0x0002700000201400 */
        /* <DEDUP_REMOVED lines=13> */
[----:B------:R1:W1:Y:S01]  /*3c00*/  I2F R222, R214 ;  /* 0x000000d600de7306 */ /* 0x0002620000201400 */
[----:B------:R-:W-:Y:S01]  /*3c10*/  IMAD.SHL.U32 R122, R130, 0x2, RZ ;  /* 0x00000002827a7824 */ /* 0x000fe200078e00ff */
[----:B------:R-:W-:-:S02]  /*3c20*/  UMOV UR4, URZ ;  /* 0x0000003f00047c82 */ /* 0x000fc40008000000 */
[----:B---3--:R-:W-:Y:S01]  /*3c30*/  @UP1 UMOV UR4, UR12 ;  /* 0x0000000c00041c82 */ /* 0x008fe20008000000 */
        /* <DEDUP_REMOVED lines=19> */
[----:B----4-:R-:W-:-:S04]  /*3d70*/  IADD3 R242, P2, P1, R4, UR20, R14 ;  /* 0x0000001404f27c10 */ /* 0x010fc8000f95e00e */
[----:B--2---:R-:W-:Y:S02]  /*3d80*/  IADD3.X R5, R5, UR13, R3, P2, P1 ;  /* 0x0000000d05057c10 */ /* 0x004fe400097e2403 */
[----:B------:R-:W-:Y:S02]  /*3d90*/  IADD3 R4, R124, 0x1000, RZ ;  /* 0x000010007c047810 */ /* 0x000fe40007ffe0ff */
[----:B------:R-:W-:Y:S01]  /*3da0*/  IADD3 R3, R130, 0x1000, RZ ;  /* 0x0000100082037810 */ /* 0x000fe20007ffe0ff */
[----:B------:R-:W1:Y:S08]  /*3db0*/  R2UR UR13, R6 ;  /* 0x00000000060d73c2 */ /* 0x000e7000000e0000 */
[----:B------:R-:W2:Y:S01]  /*3dc0*/  R2UR UR30, R7 ;  /* 0x00000000071e73c2 */ /* 0x000ea200000e0000 */
[----:B------:R-:W-:-:S02]  /*3dd0*/  SEL R4, R4, R124, !P0 ;  /* 0x0000007c04047207 */ /* 0x000fc40004000000 */
[----:B------:R-:W-:Y:S01]  /*3de0*/  SEL R118, R3, R130, !P0 ;  /* 0x0000008203767207 */ /* 0x000fe20004000000 */
[----:B------:R-:W-:-:S04]  /*3df0*/  IMAD.WIDE.U32 R242, R242, -0x2daee0ad, RZ ;  /* 0xd2511f53f2f27825 */ /* 0x000fc800078e00ff */
[----:B------:R-:W-:Y:S02]  /*3e00*/  IMAD.SHL.U32 R3, R4, 0x2, RZ ;  /* 0x0000000204037824 */ /* 0x000fe400078e00ff */
[----:B------:R-:W-:Y:S01]  /*3e10*/  IMAD.SHL.U32 R118, R118, 0x2, RZ ;  /* 0x0000000276767824 */ /* 0x000fe200078e00ff */
[----:B-1----:R-:W-:Y:S01]  /*3e20*/  LOP3.LUT R247, R5, UR13, RZ, 0x3c, !PT ;  /* 0x0000000d05f77c12 */ /* 0x002fe2000f8e3cff */
[----:B------:R-:W-:Y:S02]  /*3e30*/  UIADD3 UR22, UR13, -0x61c88647, URZ ;  /* 0x9e3779b90d167890 */ /* 0x000fe4000fffe03f */
[----:B------:R-:W-:Y:S02]  /*3e40*/  UIADD3 UR21, UR13, 0x3c6ef372, URZ ;  /* 0x3c6ef3720d157890 */ /* 0x000fe4000fffe03f */
[----:B------:R-:W-:Y:S02]  /*3e50*/  UIADD3 UR19, UR13, -0x255992d5, URZ ;  /* 0xdaa66d2b0d137890 */ /* 0x000fe4000fffe03f */
[----:B------:R-:W-:-:S02]  /*3e60*/  UIADD3 UR17, UR13, 0x78dde6e4, URZ ;  /* 0x78dde6e40d117890 */ /* 0x000fc4000fffe03f */
[----:B------:R-:W-:Y:S02]  /*3e70*/  UIADD3 UR15, UR13, 0x1715609d, URZ ;  /* 0x1715609d0d0f7890 */ /* 0x000fe4000fffe03f */
[----:B------:R-:W-:Y:S02]  /*3e80*/  UIADD3 UR13, UR13, -0x4ab325aa, URZ ;  /* 0xb54cda560d0d7890 */ /* 0x000fe4000fffe03f */
[----:B--2---:R-:W-:Y:S02]  /*3e90*/  UIADD3 UR49, UR30, -0x4498517b, URZ ;  /* 0xbb67ae851e317890 */ /* 0x004fe4000fffe03f */
[----:B------:R-:W-:Y:S02]  /*3ea0*/  UIADD3 UR20, UR30, 0x76cf5d0a, URZ ;  /* 0x76cf5d0a1e147890 */ /* 0x000fe4000fffe03f */
[----:B------:R-:W-:Y:S02]  /*3eb0*/  UIADD3 UR18, UR30, 0x32370b8f, URZ ;  /* 0x32370b8f1e127890 */ /* 0x000fe4000fffe03f */
[----:B------:R-:W-:-:S02]  /*3ec0*/  UIADD3 UR16, UR30, -0x126145ec, URZ ;  /* 0xed9eba141e107890 */ /* 0x000fc4000fffe03f */
[----:B------:R-:W-:Y:S02]  /*3ed0*/  UIADD3 UR14, UR30, -0x56f99767, URZ ;  /* 0xa90668991e0e7890 */ /* 0x000fe4000fffe03f */
[----:B------:R-:W-:Y:S02]  /*3ee0*/  UIADD3 UR12, UR30, 0x646e171e, URZ ;  /* 0x646e171e1e0c7890 */ /* 0x000fe4000fffe03f */
.L_x_620:
[----:B------:R-:W-:Y:S01]  /*3ef0*/  LOP3.LUT R131, R242, UR49, RZ, 0x3c, !PT ;  /* 0x00000031f2837c12 */ /* 0x000fe2000f8e3cff */
[----:B------:R-:W0:Y:S01]  /*3f00*/  LDGDEPBAR ;  /* 0x00000000000079af */ /* 0x000e220000000000 */
[----:B-----5:R-:W-:Y:S01]  /*3f10*/  FSETP.NEU.FTZ.AND P0, PT, R245, -INF , PT ;  /* 0xff800000f500780b */ /* 0x020fe20003f1d000 */
[----:B------:R-:W-:Y:S01]  /*3f20*/  IMAD.IADD R112, R125, 0x1, R118 ;  /* 0x000000017d707824 */ /* 0x000fe200078e0276 */
[----:B------:R-:W-:Y:S01]  /*3f30*/  USHF.L.U32 UR23, UR24, 0x7, URZ ;  /* 0x0000000718177899 */ /* 0x000fe2000800063f */
[----:B------:R-:W-:Y:S01]  /*3f40*/  IMAD.U32 R134, RZ, RZ, UR6 ;  /* 0x00000006ff867e24 */ /* 0x000fe2000f8e00ff */
[----:B------:R-:W-:Y:S02]  /*3f50*/  UISETP.GT.AND UP2, UPT, UR6, UR31, UPT ;  /* 0x0000001f0600728c */ /* 0x000fe4000bf44270 */
[----:B------:R-:W-:Y:S01]  /*3f60*/  UIADD3 UR25, UR28, 0x80, UR23 ;  /* 0x000000801c197890 */ /* 0x000fe2000fffe017 */
[----:B------:R-:W-:Y:S01]  /*3f70*/  IMAD R134, R134, 0x8, R250 ;  /* 0x0000000886867824 */ /* 0x000fe200078e02fa */
[----:B------:R-:W1:Y:S02]  /*3f80*/  S2R R0, SR_TID.X ;  /* 0x0000000000007919 */ /* 0x000e640000002100 */
[----:B------:R-:W-:Y:S02]  /*3f90*/  UIADD3 UR29, UR25, -UR7, URZ ;  /* 0x80000007191d7290 */ /* 0x000fe4000fffe03f */
[C---:B------:R-:W-:Y:S01]  /*3fa0*/  IADD3 R132, R134.reuse, 0x4, RZ ;  /* 0x0000000486847810 */ /* 0x040fe20007ffe0ff */
[----:B------:R-:W-:Y:S01]  /*3fb0*/  USHF.L.U32 UR25, UR6, 0x7, URZ ;  /* 0x0000000706197899 */ /* 0x000fe2000800063f */
[----:B------:R-:W-:Y:S03]  /*3fc0*/  IMAD.WIDE.U32 R134, R134, -0x326172a9, RZ ;  /* 0xcd9e8d5786867825 */ /* 0x000fe600078e00ff */
[----:B------:R-:W-:Y:S01]  /*3fd0*/  UISETP.GE.AND UP0, UPT, UR25, UR29, UPT ;  /* 0x0000001d1900728c */ /* 0x000fe2000bf06270 */
[----:B------:R-:W-:Y:S01]  /*3fe0*/  IMAD.WIDE.U32 R132, R132, -0x326172a9, RZ ;  /* 0xcd9e8d5784847825 */ /* 0x000fe200078e00ff */
[-C--:B------:R-:W-:Y:S01]  /*3ff0*/  LOP3.LUT R138, R135, R247.reuse, RZ, 0x3c, !PT ;  /* 0x000000f7878a7212 */ /* 0x080fe200078e3cff */
[----:B------:R-:W-:Y:S02]  /*4000*/  UIADD3 UR29, UR23, 0x80, URZ ;  /* 0x00000080171d7890 */ /* 0x000fe4000fffe03f */
[----:B------:R-:W-:Y:S01]  /*4010*/  IMAD.U32 R146, RZ, RZ, UR25 ;  /* 0x00000019ff927e24 */ /* 0x000fe2000f8e00ff */
[----:B------:R-:W-:Y:S01]  /*4020*/  LOP3.LUT R136, R133, R247, RZ, 0x3c, !PT ;  /* 0x000000f785887212 */ /* 0x000fe200078e3cff */
[----:B------:R-:W-:Y:S01]  /*4030*/  UISETP.LT.AND UP0, UPT, UR29, UR7, UP0 ;  /* 0x000000071d00728c */ /* 0x000fe20008701270 */
[----:B------:R-:W-:Y:S04]  /*4040*/  IMAD.WIDE.U32 R138, R138, -0x2daee0ad, RZ ;  /* 0xd2511f538a8a7825 */ /* 0x000fe800078e00ff */
[----:B------:R-:W-:Y:S01]  /*4050*/  IMAD.WIDE.U32 R136, R136, -0x2daee0ad, RZ ;  /* 0xd2511f5388887825 */ /* 0x000fe200078e00ff */
[----:B------:R-:W-:Y:S02]  /*4060*/  PLOP3.LUT P1, PT, PT, PT, UP0, 0x80, 0x0 ;  /* 0x000000000000781c */ /* 0x000fe40003f2f008 */
[C---:B------:R-:W-:Y:S01]  /*4070*/  LOP3.LUT R142, R131.reuse, R139, RZ, 0x3c, !PT ;  /* 0x0000008b838e7212 */ /* 0x040fe200078e3cff */
[----:B------:R-:W-:Y:S04]  /*4080*/  DEPBAR.LE SB0, 0x0 ;  /* 0x000080000000791a */ /* 0x000fe80000000000 */
[----:B------:R-:W-:Y:S01]  /*4090*/  LOP3.LUT R140, R131, R137, RZ, 0x3c, !PT ;  /* 0x00000089838c7212 */ /* 0x000fe200078e3cff */
[----:B------:R-:W-:Y:S01]  /*40a0*/  BAR.SYNC.DEFER_BLOCKING 0x0 ;  /* 0x0000000000007b1d */ /* 0x000fe20000010000 */
[----:B------:R-:W-:Y:S02]  /*40b0*/  IMAD.U32 R133, RZ, RZ, UR28 ;  /* 0x0000001cff857e24 */ /* 0x000fe4000f8e00ff */
[----:B------:R-:W-:Y:S03]  /*40c0*/  IMAD.WIDE.U32 R142, R142, -0x326172a9, RZ ;  /* 0xcd9e8d578e8e7825 */ /* 0x000fe600078e00ff */
[----:B------:R-:W-:Y:S01]  /*40d0*/  @!P1 IADD3 R131, -R133, 0x1, R240 ;  /* 0x0000000185839810 */ /* 0x000fe20007ffe1f0 */
[----:B-1----:R-:W-:Y:S02]  /*40e0*/  @!P1 IMAD.SHL.U32 R0, R0, 0x2, RZ ;  /* 0x0000000200009824 */ /* 0x002fe400078e00ff */
[----:B------:R-:W-:Y:S01]  /*40f0*/  IMAD.WIDE.U32 R140, R140, -0x326172a9, RZ ;  /* 0xcd9e8d578c8c7825 */ /* 0x000fe200078e00ff */
[----:B------:R-:W-:Y:S02]  /*4100*/  @!P1 IADD3 R131, R146, UR7, R131 ;  /* 0x0000000792839c10 */ /* 0x000fe4000fffe083 */
[----:B------:R-:W-:Y:S05]  /*4110*/  @!P1 LOP3.LUT R0, R0, 0x6, RZ, 0xc0, !PT ;  /* 0x0000000600009812 */ /* 0x000fea00078ec0ff */
[----:B------:R-:W-:Y:S05]  /*4120*/  @!P1 IMAD R0, R248, 0x40, R0 ;  /* 0x00000040f8009824 */ /* 0x000fea00078e0200 */
[----:B------:R-:W-:Y:S01]  /*4130*/  @!P1 IADD3 R0, R0, UR23, RZ ;  /* 0x0000001700009c10 */ /* 0x000fe2000fffe0ff */
[----:B------:R-:W-:Y:S08]  /*4140*/  LDSM.16.M88.4 R64, [R118] ;  /* 0x000000007640783b */ /* 0x000ff00000000200 */
[----:B------:R-:W1:Y:S08]  /*4150*/  LDSM.16.M88.4 R16, [R116+0x6000] ;  /* 0x006000007410783b */ /* 0x000e700000000200 */
        /* <DEDUP_REMOVED lines=26> */
[----:B------:R-:W-:Y:S02]  /*4300*/  IADD3 R101, R100, 0x1, RZ ;  /* 0x0000000164657810 */ /* 0x000fe40007ffe0ff */
[C---:B------:R-:W-:Y:S02]  /*4310*/  LOP3.LUT R100, R243.reuse, UR30, R100, 0x96, !PT ;  /* 0x0000001ef3647c12 */ /* 0x040fe4000f8e9664 */
[----:B------:R-:W-:Y:S01]  /*4320*/  LOP3.LUT R101, R243, UR30, R101, 0x96, !PT ;  /* 0x0000001ef3657c12 */ /* 0x000fe2000f8e9665 */
[-C--:B-1----:R-:W-:Y:S03]  /*4330*/  HMMA.16816.F32 R4, R104, R108.reuse, R4 ;  /* 0x0000006c6804723c */ /* 0x082fe60000001804 */
[----:B------:R-:W-:Y:S04]  /*4340*/  IMAD.WIDE.U32 R148, R100, -0x326172a9, RZ ;  /* 0xcd9e8d5764947825 */ /* 0x000fe800078e00ff */
[----:B------:R-:W-:Y:S01]  /*4350*/  IMAD.WIDE.U32 R150, R101, -0x326172a9, RZ ;  /* 0xcd9e8d5765967825 */ /* 0x000fe200078e00ff */
[----:B------:R-:W-:Y:S01]  /*4360*/  LOP3.LUT R145, R149, UR22, R134, 0x96, !PT ;  /* 0x0000001695917c12 */ /* 0x000fe2000f8e9686 */
[----:B------:R-:W1:Y:S01]  /*4370*/  LDSM.16.M88.4 R100, [R117+0x6400] ;  /* 0x006400007564783b */ /* 0x000e620000000200 */
[C---:B--2---:R-:W-:Y:S02]  /*4380*/  HMMA.16816.F32 R8, R112.reuse, R108, R8 ;  /* 0x0000006c7008723c */ /* 0x044fe40000001808 */
[----:B------:R-:W-:Y:S02]  /*4390*/  LOP3.LUT R139, R143, UR21, R148, 0x96, !PT ;  /* 0x000000158f8b7c12 */ /* 0x000fe4000f8e9694 */
[----:B------:R-:W-:Y:S02]  /*43a0*/  LOP3.LUT R144, R151, UR22, R134, 0x96, !PT ;  /* 0x0000001697907c12 */ /* 0x000fe4000f8e9686 */
[----:B------:R-:W-:Y:S02]  /*43b0*/  LOP3.LUT R134, R143, UR21, R150, 0x96, !PT ;  /* 0x000000158f867c12 */ /* 0x000fe4000f8e9696 */
[--C-:B------:R-:W-:Y:S01]  /*43c0*/  LOP3.LUT R137, R149, UR22, R132.reuse, 0x96, !PT ;  /* 0x0000001695897c12 */ /* 0x100fe2000f8e9684 */
[-C--:B------:R-:W-:Y:S03]  /*43d0*/  HMMA.16816.F32 R12, R112, R110.reuse, R12 ;  /* 0x0000006e700c723c */ /* 0x080fe6000000180c */
[----:B------:R-:W-:Y:S01]  /*43e0*/  LOP3.LUT R135, R151, UR22, R132, 0x96, !PT ;  /* 0x0000001697877c12 */ /* 0x000fe2000f8e9684 */
[----:B------:R-:W-:Y:S01]  /*43f0*/  IMAD.WIDE.U32 R108, R144, -0x2daee0ad, RZ ;  /* 0xd2511f53906c7825 */ /* 0x000fe200078e00ff */
[C---:B------:R-:W-:Y:S02]  /*4400*/  LOP3.LUT R152, R141.reuse, UR21, R148, 0x96, !PT ;  /* 0x000000158d987c12 */ /* 0x040fe4000f8e9694 */
[----:B------:R-:W-:Y:S01]  /*4410*/  LOP3.LUT R141, R141, UR21, R150, 0x96, !PT ;  /* 0x000000158d8d7c12 */ /* 0x000fe2000f8e9696 */
[C---:B------:R-:W-:Y:S01]  /*4420*/  HMMA.16816.F32 R16, R104.reuse, R110, R16 ;  /* 0x0000006e6810723c */ /* 0x040fe20000001810 */
[----:B------:R-:W-:Y:S04]  /*4430*/  IMAD.WIDE.U32 R132, R145, -0x2daee0ad, RZ ;  /* 0xd2511f5391847825 */ /* 0x000fe800078e00ff */
[----:B------:R-:W-:Y:S04]  /*4440*/  IMAD.WIDE.U32 R148, R139, -0x2daee0ad, RZ ;  /* 0xd2511f538b947825 */ /* 0x000fe800078e00ff */
[----:B------:R-:W-:Y:S03]  /*4450*/  IMAD.WIDE.U32 R150, R134, -0x2daee0ad, RZ ;  /* 0xd2511f5386967825 */ /* 0x000fe600078e00ff */
[----:B------:R-:W-:Y:S01]  /*4460*/  @!P1 IADD3 R134, R131, 0x8, RZ ;  /* 0x0000000883869810 */ /* 0x000fe20007ffe0ff */
[----:B------:R-:W-:Y:S01]  /*4470*/  IMAD.WIDE.U32 R144, R135, -0x2daee0ad, RZ ;  /* 0xd2511f5387907825 */ /* 0x000fe200078e00ff */
[----:B------:R-:W-:Y:S02]  /*4480*/  LOP3.LUT R139, R149, UR18, R132, 0x96, !PT ;  /* 0x00000012958b7c12 */ /* 0x000fe4000f8e9684 */
[----:B------:R-:W-:Y:S01]  /*4490*/  @!P1 IADD3 R132, R131, 0x40, RZ ;  /* 0x0000004083849810 */ /* 0x000fe20007ffe0ff */
[----:B------:R-:W-:Y:S01]  /*44a0*/  IMAD.WIDE.U32 R146, R137, -0x2daee0ad, RZ ;  /* 0xd2511f5389927825 */ /* 0x000fe200078e00ff */
[----:B------:R-:W-:Y:S02]  /*44b0*/  LOP3.LUT R137, R133, UR20, R138, 0x96, !PT ;  /* 0x0000001485897c12 */ /* 0x000fe4000f8e968a */
[C---:B------:R-:W-:Y:S01]  /*44c0*/  @!P1 IADD3 R133, R131.reuse, 0x48, RZ ;  /* 0x0000004883859810 */ /* 0x040fe20007ffe0ff */
[----:B------:R-:W-:Y:S01]  /*44d0*/  FFMA.FTZ R7, R222, UR4, R7 ;  /* 0x00000004de077c23 */ /* 0x000fe20008010007 */
[----:B------:R-:W-:Y:S01]  /*44e0*/  @!P1 IMNMX R131, R131, UR7, PT ;  /* 0x0000000783839c17 */ /* 0x000fe2000b800200 */
[-C--:B-1----:R-:W-:Y:S01]  /*44f0*/  HMMA.16816.F32 R20, R104, R100.reuse, R20 ;  /* 0x000000646814723c */ /* 0x082fe20000001814 */
[----:B------:R-:W-:Y:S01]  /*4500*/  @!P1 IMNMX R134, R134, UR7, PT ;  /* 0x0000000786869c17 */ /* 0x000fe2000b800200 */
[----:B------:R-:W-:Y:S01]  /*4510*/  FADD.FTZ R4, R221, R4 ;  /* 0x00000004dd047221 */ /* 0x000fe20000010000 */
[----:B------:R-:W-:Y:S01]  /*4520*/  @!P1 IMNMX R132, R132, UR7, PT ;  /* 0x0000000784849c17 */ /* 0x000fe2000b800200 */
[----:B------:R-:W-:Y:S01]  /*4530*/  FFMA.FTZ R5, R222, UR4, R5 ;  /* 0x00000004de057c23 */ /* 0x000fe20008010005 */
[----:B------:R-:W-:Y:S01]  /*4540*/  @!P1 IMNMX R133, R133, UR7, PT ;  /* 0x0000000785859c17 */ /* 0x000fe2000b800200 */
[C---:B------:R-:W-:Y:S01]  /*4550*/  FADD.FTZ R6, R221.reuse, R6 ;  /* 0x00000006dd067221 */ /* 0x040fe20000010000 */
[C---:B------:R-:W-:Y:S01]  /*4560*/  @!P1 ISETP.GE.AND P5, PT, R0.reuse, R131, PT ;  /* 0x000000830000920c */ /* 0x040fe20003fa6270 */
[C---:B------:R-:W-:Y:S01]  /*4570*/  HMMA.16816.F32 R24, R112.reuse, R100, R24 ;  /* 0x000000647018723c */ /* 0x040fe20000001818 */
[C---:B------:R-:W-:Y:S02]  /*4580*/  @!P1 ISETP.GE.AND P4, PT, R0.reuse, R134, PT ;  /* 0x000000860000920c */ /* 0x040fe40003f86270 */
[-C--:B------:R-:W-:Y:S01]  /*4590*/  @!P1 ISETP.GE.AND P3, PT, R0, R132.reuse, PT ;  /* 0x000000840000920c */ /* 0x080fe20003f66270 */
[----:B------:R-:W-:Y:S01]  /*45a0*/  FFMA.FTZ R11, R222, UR4, R11 ;  /* 0x00000004de0b7c23 */ /* 0x000fe2000801000b */
[----:B------:R-:W-:Y:S01]  /*45b0*/  @!P1 ISETP.GE.AND P2, PT, R0, R133, PT ;  /* 0x000000850000920c */ /* 0x000fe20003f46270 */
[----:B------:R-:W-:Y:S01]  /*45c0*/  FADD.FTZ R0, R221, R8 ;  /* 0x00000008dd007221 */ /* 0x000fe20000010000 */
[----:B------:R-:W-:Y:S01]  /*45d0*/  @!P1 FSEL R4, R4, -INF , !P5 ;  /* 0xff80000004049808 */ /* 0x000fe20006800000 */
[----:B------:R-:W-:Y:S01]  /*45e0*/  FMUL.FTZ R100, R245, 1.4426950216293334961 ;  /* 0x3fb8aa3bf5647820 */ /* 0x000fe20000410000 */
[----:B------:R-:W-:Y:S01]  /*45f0*/  @!P1 ISETP.GE.AND P5, PT, R214, R131, PT ;  /* 0x00000083d600920c */ /* 0x000fe20003fa6270 */
[-C--:B------:R-:W-:Y:S01]  /*4600*/  HMMA.16816.F32 R28, R112, R102.reuse, R28 ;  /* 0x00000066701c723c */ /* 0x080fe2000000181c */
[----:B------:R-:W-:Y:S01]  /*4610*/  @!P1 ISETP.GE.AND P6, PT, R213, R132, PT ;  /* 0x00000084d500920c */ /* 0x000fe20003fc6270 */
[----:B------:R-:W-:Y:S01]  /*4620*/  FADD.FTZ R101, R221, R10 ;  /* 0x0000000add657221 */ /* 0x000fe20000010000 */
[----:B------:R-:W-:Y:S01]  /*4630*/  FSEL R100, R100, RZ, P0 ;  /* 0x000000ff64647208 */ /* 0x000fe20000000000 */
[C---:B------:R-:W-:Y:S01]  /*4640*/  FMUL.FTZ R10, R246.reuse, 1.4426950216293334961 ;  /* 0x3fb8aa3bf60a7820 */ /* 0x040fe20000410000 */
[----:B------:R-:W-:Y:S01]  /*4650*/  FSETP.NEU.FTZ.AND P0, PT, R246, -INF , PT ;  /* 0xff800000f600780b */ /* 0x000fe20003f1d000 */
[----:B------:R-:W-:Y:S01]  /*4660*/  FMUL.FTZ R8, R241, 1.4426950216293334961 ;  /* 0x3fb8aa3bf1087820 */ /* 0x000fe20000410000 */
[----:B------:R-:W-:Y:S01]  /*4670*/  @!P1 FSEL R0, R0, -INF , !P3 ;  /* 0xff80000000009808 */ /* 0x000fe20005800000 */
[C---:B------:R-:W-:Y:S01]  /*4680*/  HMMA.16816.F32 R32, R104.reuse, R102, R32 ;  /* 0x000000666820723c */ /* 0x040fe20000001820 */
[----:B------:R-:W-:Y:S02]  /*4690*/  FSEL R10, R10, RZ, P0 ;  /* 0x000000ff0a0a7208 */ /* 0x000fe40000000000 */
[----:B------:R-:W-:Y:S01]  /*46a0*/  @!P1 ISETP.GE.AND P0, PT, R214, R134, PT ;  /* 0x00000086d600920c */ /* 0x000fe20003f06270 */
[----:B------:R-:W-:Y:S01]  /*46b0*/  FFMA.FTZ R4, R4, c[0x0][0x23c], -R100 ;  /* 0x00008f0004047a23 */ /* 0x000fe20000010864 */
[----:B------:R-:W-:Y:S01]  /*46c0*/  LOP3.LUT R138, R109, UR20, R138, 0x96, !PT ;  /* 0x000000146d8a7c12 */ /* 0x000fe2000f8e968a */
[----:B------:R-:W-:Y:S01]  /*46d0*/  FFMA.FTZ R12, R223, UR4, R12 ;  /* 0x00000004df0c7c23 */ /* 0x000fe2000801000c */
[----:B------:R-:W-:Y:S01]  /*46e0*/  @!P1 FSEL R7, R7, -INF , !P0 ;  /* 0xff80000007079808 */ /* 0x000fe20004000000 */
[----:B------:R1:W2:Y:S01]  /*46f0*/  MUFU.EX2 R182, R4 ;  /* 0x0000000400b67308 */ /* 0x0002a20000000800 */
[----:B------:R-:W-:Y:S02]  /*4700*/  FSETP.NEU.FTZ.AND P0, PT, R241, -INF , PT ;  /* 0xff800000f100780b */ /* 0x000fe40003f1d000 */
[-C--:B------:R-:W-:Y:S01]  /*4710*/  @!P1 ISETP.GE.AND P3, PT, R214, R132.reuse, PT ;  /* 0x00000084d600920c */ /* 0x080fe20003f66270 */
[----:B------:R-:W-:Y:S01]  /*4720*/  FFMA.FTZ R7, R7, c[0x0][0x23c], -R10 ;  /* 0x00008f0007077a23 */ /* 0x000fe2000001080a */
[----:B------:R-:W-:Y:S01]  /*4730*/  FSEL R8, R8, RZ, P0 ;  /* 0x000000ff08087208 */ /* 0x000fe20000000000 */
[----:B------:R-:W-:Y:S01]  /*4740*/  IMAD.WIDE.U32 R102, R152, -0x2daee0ad, RZ ;  /* 0xd2511f5398667825 */ /* 0x000fe200078e00ff */
[----:B------:R-:W-:Y:S02]  /*4750*/  LOP3.LUT R143, R151, UR18, R108, 0x96, !PT ;  /* 0x00000012978f7c12 */ /* 0x000fe4000f8e966c */
[----:B------:R-:W-:Y:S01]  /*4760*/  @!P1 FSEL R5, R5, -INF , !P5 ;  /* 0xff80000005059808 */ /* 0x000fe20006800000 */
[----:B------:R-:W3:Y:S01]  /*4770*/  LDSM.16.M88.4 R108, [R117+0x6800] ;  /* 0x00680000756c783b */ /* 0x000ee20000000200 */
[----:B------:R-:W-:Y:S01]  /*4780*/  @!P1 FSEL R6, R6, -INF , !P4 ;  /* 0xff80000006069808 */ /* 0x000fe20006000000 */
[----:B------:R-:W-:Y:S01]  /*4790*/  FFMA.FTZ R0, R0, c[0x0][0x23c], -R8 ;  /* 0x00008f0000007a23 */ /* 0x000fe20000010808 */
[----:B------:R-:W-:Y:S01]  /*47a0*/  FSETP.NEU.FTZ.AND P0, PT, R244, -INF , PT ;  /* 0xff800000f400780b */ /* 0x000fe20003f1d000 */
[----:B------:R-:W-:Y:S01]  /*47b0*/  FFMA.FTZ R5, R5, c[0x0][0x23c], -R100 ;  /* 0x00008f0005057a23 */ /* 0x000fe20000010864 */
[----:B------:R-:W-:Y:S01]  /*47c0*/  @!P1 FSEL R12, R12, -INF , !P6 ;  /* 0xff8000000c0c9808 */ /* 0x000fe20007000000 */
[----:B------:R-:W-:Y:S01]  /*47d0*/  FFMA.FTZ R6, R6, c[0x0][0x23c], -R10 ;  /* 0x00008f0006067a23 */ /* 0x000fe2000001080a */
[----:B------:R-:W-:Y:S01]  /*47e0*/  @!P1 ISETP.GE.AND P6, PT, R213, R133, PT ;  /* 0x00000085d500920c */ /* 0x000fe20003fc6270 */
[----:B------:R4:W-:Y:S01]  /*47f0*/  MUFU.EX2 R186, R0 ;  /* 0x0000000000ba7308 */ /* 0x0009e20000000800 */
[----:B------:R-:W-:Y:S01]  /*4800*/  @!P1 FSEL R101, R101, -INF , !P2 ;  /* 0xff80000065659808 */ /* 0x000fe20005000000 */
[----:B------:R-:W-:Y:S01]  /*4810*/  FFMA.FTZ R13, R224, UR4, R13 ;  /* 0x00000004e00d7c23 */ /* 0x000fe2000801000d */
[-C--:B------:R-:W-:Y:S01]  /*4820*/  @!P1 ISETP.GE.AND P5, PT, R211, R131.reuse, PT ;  /* 0x00000083d300920c */ /* 0x080fe20003fa6270 */
[----:B------:R-:W-:Y:S01]  /*4830*/  FFMA.FTZ R14, R223, UR4, R14 ;  /* 0x00000004df0e7c23 */ /* 0x000fe2000801000e */
[-C--:B------:R-:W-:Y:S01]  /*4840*/  @!P1 ISETP.GE.AND P2, PT, R210, R131.reuse, PT ;  /* 0x00000083d200920c */ /* 0x080fe20003f46270 */
[----:B-1----:R-:W-:Y:S01]  /*4850*/  FMUL.FTZ R4, R244, 1.4426950216293334961 ;  /* 0x3fb8aa3bf4047820 */ /* 0x002fe20000410000 */
[-C--:B------:R-:W-:Y:S01]  /*4860*/  @!P1 ISETP.GE.AND P4, PT, R213, R131.reuse, PT ;  /* 0x00000083d500920c */ /* 0x080fe20003f86270 */
[----:B------:R-:W-:Y:S01]  /*4870*/  FFMA.FTZ R12, R12, c[0x0][0x23c], -R8 ;  /* 0x00008f000c0c7a23 */ /* 0x000fe20000010808 */
[----:B------:R-:W-:Y:S01]  /*4880*/  @!P1 FSEL R14, R14, -INF , !P6 ;  /* 0xff8000000e0e9808 */ /* 0x000fe20007000000 */
[----:B------:R-:W-:Y:S01]  /*4890*/  MUFU.EX2 R180, R5 ;  /* 0x0000000500b47308 */ /* 0x000fe20000000800 */
[----:B------:R-:W-:Y:S01]  /*48a0*/  LOP3.LUT R135, R147, UR20, R136, 0x96, !PT ;  /* 0x0000001493877c12 */ /* 0x000fe2000f8e9688 */
[----:B------:R-:W-:Y:S01]  /*48b0*/  FFMA.FTZ R35, R228, UR4, R35 ;  /* 0x00000004e4237c23 */ /* 0x000fe20008010023 */
[----:B------:R-:W-:Y:S01]  /*48c0*/  @!P1 ISETP.GE.AND P6, PT, R209, R131, PT ;  /* 0x00000083d100920c */ /* 0x000fe20003fc6270 */
[----:B------:R-:W-:Y:S01]  /*48d0*/  FFMA.FTZ R34, R227, UR4, R34 ;  /* 0x00000004e3227c23 */ /* 0x000fe20008010022 */
[----:B------:R-:W-:Y:S01]  /*48e0*/  LOP3.LUT R136, R145, UR20, R136, 0x96, !PT ;  /* 0x0000001491887c12 */ /* 0x000fe2000f8e9688 */
[----:B------:R-:W-:Y:S02]  /*48f0*/  FFMA.FTZ R15, R224, UR4, R15 ;  /* 0x00000004e00f7c23 */ /* 0x000fe4000801000f */
[----:B------:R-:W-:Y:S02]  /*4900*/  FFMA.FTZ R9, R222, UR4, R9 ;  /* 0x00000004de097c23 */ /* 0x000fe40008010009 */
[----:B------:R-:W-:Y:S01]  /*4910*/  MUFU.EX2 R181, R6 ;  /* 0x0000000600b57308 */ /* 0x000fe20000000800 */
[----:B------:R-:W-:Y:S02]  /*4920*/  FFMA.FTZ R20, R225, UR4, R20 ;  /* 0x00000004e1147c23 */ /* 0x000fe40008010014 */
[----:B------:R-:W-:Y:S01]  /*4930*/  @!P1 FSEL R9, R9, -INF , !P3 ;  /* 0xff80000009099808 */ /* 0x000fe20005800000 */
[----:B------:R-:W-:Y:S01]  /*4940*/  FFMA.FTZ R21, R226, UR4, R21 ;  /* 0x00000004e2157c23 */ /* 0x000fe20008010015 */
[----:B----4-:R-:W-:Y:S01]  /*4950*/  FSEL R0, R4, RZ, P0 ;  /* 0x000000ff04007208 */ /* 0x010fe20000000000 */
[----:B------:R-:W-:Y:S01]  /*4960*/  FFMA.FTZ R16, R223, UR4, R16 ;  /* 0x00000004df107c23 */ /* 0x000fe20008010010 */
[----:B------:R-:W-:Y:S01]  /*4970*/  @!P1 ISETP.GE.AND P0, PT, R214, R133, PT ;  /* 0x00000085d600920c */ /* 0x000fe20003f06270 */
[----:B------:R-:W-:Y:S01]  /*4980*/  FFMA.FTZ R9, R9, c[0x0][0x23c], -R8 ;  /* 0x00008f0009097a23 */ /* 0x000fe20000010808 */
[C---:B------:R-:W-:Y:S01]  /*4990*/  @!P1 ISETP.GE.AND P3, PT, R212.reuse, R131, PT ;  /* 0x00000083d400920c */ /* 0x040fe20003f66270 */
[----:B------:R1:W4:Y:S01]  /*49a0*/  MUFU.EX2 R179, R7 ;  /* 0x0000000700b37308 */ /* 0x0003220000000800 */
[----:B------:R-:W-:Y:S01]  /*49b0*/  @!P1 FSEL R11, R11, -INF , !P0 ;  /* 0xff8000000b0b9808 */ /* 0x000fe20004000000 */
[-C--:B---3--:R-:W-:Y:S01]  /*49c0*/  HMMA.16816.F32 R36, R104, R108.reuse, R36 ;  /* 0x0000006c6824723c */ /* 0x088fe20000001824 */
[----:B------:R-:W-:Y:S01]  /*49d0*/  @!P1 ISETP.GE.AND P0, PT, R212, R132, PT ;  /* 0x00000084d400920c */ /* 0x000fe20003f06270 */
[--C-:B------:R-:W-:Y:S01]  /*49e0*/  FFMA.FTZ R14, R14, c[0x0][0x23c], -R0.reuse ;  /* 0x00008f000e0e7a23 */ /* 0x100fe20000010800 */
[----:B------:R-:W-:Y:S01]  /*49f0*/  @!P1 FSEL R20, R20, -INF , !P5 ;  /* 0xff80000014149808 */ /* 0x000fe20006800000 */
[--C-:B------:R-:W-:Y:S01]  /*4a00*/  FFMA.FTZ R11, R11, c[0x0][0x23c], -R0.reuse ;  /* 0x00008f000b0b7a23 */ /* 0x100fe20000010800 */
[----:B------:R-:W-:Y:S01]  /*4a10*/  @!P1 FSEL R13, R13, -INF , !P0 ;  /* 0xff8000000d0d9808 */ /* 0x000fe20004000000 */
[----:B------:R-:W-:Y:S01]  /*4a20*/  FFMA.FTZ R101, R101, c[0x0][0x23c], -R0 ;  /* 0x00008f0065657a23 */ /* 0x000fe20000010800 */
[----:B------:R-:W-:Y:S01]  /*4a30*/  @!P1 ISETP.GE.AND P0, PT, R212, R133, PT ;  /* 0x00000085d400920c */ /* 0x000fe20003f06270 */
[C---:B------:R-:W-:Y:S01]  /*4a40*/  HMMA.16816.F32 R40, R112.reuse, R108, R40 ;  /* 0x0000006c7028723c */ /* 0x040fe20000001828 */
[-C--:B------:R-:W-:Y:S01]  /*4a50*/  @!P1 ISETP.GE.AND P5, PT, R211, R134.reuse, PT ;  /* 0x00000086d300920c */ /* 0x080fe20003fa6270 */
[----:B------:R-:W-:Y:S02]  /*4a60*/  MUFU.EX2 R189, R101 ;  /* 0x0000006500bd7308 */ /* 0x000fe40000000800 */
[----:B------:R-:W-:Y:S01]  /*4a70*/  @!P1 FSEL R15, R15, -INF , !P0 ;  /* 0xff8000000f0f9808 */ /* 0x000fe20004000000 */
[----:B------:R-:W-:Y:S01]  /*4a80*/  FFMA.FTZ R17, R224, UR4, R17 ;  /* 0x00000004e0117c23 */ /* 0x000fe20008010011 */
[----:B------:R-:W-:Y:S01]  /*4a90*/  @!P1 FSEL R21, R21, -INF , !P2 ;  /* 0xff80000015159808 */ /* 0x000fe20005000000 */
[----:B------:R-:W-:Y:S01]  /*4aa0*/  FFMA.FTZ R22, R225, UR4, R22 ;  /* 0x00000004e1167c23 */ /* 0x000fe20008010016 */
[-C--:B------:R-:W-:Y:S01]  /*4ab0*/  @!P1 ISETP.GE.AND P2, PT, R210, R134.reuse, PT ;  /* 0x00000086d200920c */ /* 0x080fe20003f46270 */
[----:B------:R-:W-:Y:S01]  /*4ac0*/  FFMA.FTZ R23, R226, UR4, R23 ;  /* 0x00000004e2177c23 */ /* 0x000fe20008010017 */
[-C--:B------:R-:W-:Y:S01]  /*4ad0*/  @!P1 ISETP.GE.AND P0, PT, R208, R131.reuse, PT ;  /* 0x00000083d000920c */ /* 0x080fe20003f06270 */
[-C--:B------:R-:W-:Y:S01]  /*4ae0*/  HMMA.16816.F32 R44, R112, R110.reuse, R44 ;  /* 0x0000006e702c723c */ /* 0x080fe2000000182c */
[----:B------:R-:W-:Y:S01]  /*4af0*/  @!P1 FSEL R16, R16, -INF , !P4 ;  /* 0xff80000010109808 */ /* 0x000fe20006000000 */
[----:B------:R-:W-:Y:S01]  /*4b00*/  FFMA.FTZ R15, R15, c[0x0][0x23c], -R0 ;  /* 0x00008f000f0f7a23 */ /* 0x000fe20000010800 */
[-C--:B------:R-:W-:Y:S01]  /*4b10*/  @!P1 ISETP.GE.AND P4, PT, R213, R134.reuse, PT ;  /* 0x00000086d500920c */ /* 0x080fe20003f86270 */
[----:B-1----:R-:W1:Y:S01]  /*4b20*/  LDSM.16.M88.4 R4, [R117+0x6c00] ;  /* 0x006c00007504783b */ /* 0x002e620000000200 */
[----:B------:R-:W-:Y:S01]  /*4b30*/  @!P1 FSEL R17, R17, -INF , !P3 ;  /* 0xff80000011119808 */ /* 0x000fe20005800000 */
[----:B------:R-:W-:Y:S01]  /*4b40*/  FFMA.FTZ R18, R223, UR4, R18 ;  /* 0x00000004df127c23 */ /* 0x000fe20008010012 */
[----:B------:R-:W-:Y:S01]  /*4b50*/  @!P1 ISETP.GE.AND P3, PT, R212, R134, PT ;  /* 0x00000086d400920c */ /* 0x000fe20003f66270 */
[----:B------:R-:W-:Y:S01]  /*4b60*/  FFMA.FTZ R19, R224, UR4, R19 ;  /* 0x00000004e0137c23 */ /* 0x000fe20008010013 */
[----:B------:R-:W-:Y:S01]  /*4b70*/  @!P1 FSEL R22, R22, -INF , !P5 ;  /* 0xff80000016169808 */ /* 0x000fe20006800000 */
[C---:B------:R-:W-:Y:S01]  /*4b80*/  HMMA.16816.F32 R48, R104.reuse, R110, R48 ;  /* 0x0000006e6830723c */ /* 0x040fe20000001830 */
        /* <DEDUP_REMOVED lines=8> */
[----:B------:R-:W-:Y:S02]  /*4c10*/  @!P1 FSEL R19, R19, -INF , !P3 ;  /* 0xff80000013139808 */ /* 0x000fe40005800000 */
[----:B------:R-:W-:Y:S01]  /*4c20*/  @!P1 ISETP.GE.AND P4, PT, R207, R131, PT ;  /* 0x00000083cf00920c */ /* 0x000fe20003f86270 */
[----:B------:R-:W-:Y:S01]  /*4c30*/  FFMA.FTZ R16, R16, c[0x0][0x23c], -R100 ;  /* 0x00008f0010107a23 */ /* 0x000fe20000010864 */
[----:B------:R-:W-:Y:S01]  /*4c40*/  @!P1 FSEL R24, R24, -INF , !P5 ;  /* 0xff80000018189808 */ /* 0x000fe20006800000 */
[--C-:B------:R-:W-:Y:S01]  /*4c50*/  FFMA.FTZ R18, R18, c[0x0][0x23c], -R10.reuse ;  /* 0x00008f0012127a23 */ /* 0x100fe2000001080a */
[----:B------:R-:W-:Y:S01]  /*4c60*/  @!P1 FSEL R25, R25, -INF , !P2 ;  /* 0xff80000019199808 */ /* 0x000fe20005000000 */
[----:B------:R3:W-:Y:S01]  /*4c70*/  MUFU.EX2 R188, R15 ;  /* 0x0000000f00bc7308 */ /* 0x0007e20000000800 */
[-C--:B------:R-:W-:Y:S01]  /*4c80*/  @!P1 ISETP.GE.AND P5, PT, R211, R133.reuse, PT ;  /* 0x00000085d300920c */ /* 0x080fe20003fa6270 */
[--C-:B------:R-:W-:Y:S01]  /*4c90*/  FFMA.FTZ R19, R19, c[0x0][0x23c], -R10.reuse ;  /* 0x00008f0013137a23 */ /* 0x100fe2000001080a */
[----:B------:R-:W-:Y:S01]  /*4ca0*/  @!P1 ISETP.GE.AND P2, PT, R210, R133, PT ;  /* 0x00000085d200920c */ /* 0x000fe20003f46270 */
[--C-:B------:R-:W-:Y:S01]  /*4cb0*/  FFMA.FTZ R22, R22, c[0x0][0x23c], -R10.reuse ;  /* 0x00008f0016167a23 */ /* 0x100fe2000001080a */
[----:B------:R-:W-:Y:S01]  /*4cc0*/  @!P1 ISETP.GE.AND P3, PT, R206, R131, PT ;  /* 0x00000083ce00920c */ /* 0x000fe20003f66270 */
[----:B------:R-:W-:Y:S02]  /*4cd0*/  FFMA.FTZ R23, R23, c[0x0][0x23c], -R10 ;  /* 0x00008f0017177a23 */ /* 0x000fe4000001080a */
[--C-:B------:R-:W-:Y:S02]  /*4ce0*/  FFMA.FTZ R24, R24, c[0x0][0x23c], -R8.reuse ;  /* 0x00008f0018187a23 */ /* 0x100fe40000010808 */
[----:B------:R-:W-:Y:S01]  /*4cf0*/  MUFU.EX2 R184, R12 ;  /* 0x0000000c00b87308 */ /* 0x000fe20000000800 */
[----:B------:R-:W-:Y:S02]  /*4d00*/  FFMA.FTZ R25, R25, c[0x0][0x23c], -R8 ;  /* 0x00008f0019197a23 */ /* 0x000fe40000010808 */
[----:B------:R-:W-:Y:S02]  /*4d10*/  FFMA.FTZ R26, R225, UR4, R26 ;  /* 0x00000004e11a7c23 */ /* 0x000fe4000801001a */
[--C-:B------:R-:W-:Y:S02]  /*4d20*/  FFMA.FTZ R17, R17, c[0x0][0x23c], -R100.reuse ;  /* 0x00008f0011117a23 */ /* 0x100fe40000010864 */
[----:B------:R-:W-:Y:S01]  /*4d30*/  FFMA.FTZ R20, R20, c[0x0][0x23c], -R100 ;  /* 0x00008f0014147a23 */ /* 0x000fe20000010864 */
[----:B------:R-:W-:Y:S01]  /*4d40*/  @!P1 FSEL R26, R26, -INF , !P5 ;  /* 0xff8000001a1a9808 */ /* 0x000fe20006800000 */
[----:B------:R-:W-:Y:S01]  /*4d50*/  FFMA.FTZ R27, R226, UR4, R27 ;  /* 0x00000004e21b7c23 */ /* 0x000fe2000801001b */
[-C--:B------:R-:W-:Y:S01]  /*4d60*/  @!P1 ISETP.GE.AND P5, PT, R209, R132.reuse, PT ;  /* 0x00000084d100920c */ /* 0x080fe20003fa6270 */
[----:B------:R2:W2:Y:S01]  /*4d70*/  MUFU.EX2 R185, R9 ;  /* 0x0000000900b97308 */ /* 0x0004a20000000800 */
[-C--:B-1----:R-:W-:Y:S01]  /*4d80*/  HMMA.16816.F32 R52, R104, R4.reuse, R52 ;  /* 0x000000046834723c */ /* 0x082fe20000001834 */
[----:B------:R-:W-:Y:S01]  /*4d90*/  FFMA.FTZ R26, R26, c[0x0][0x23c], -R0 ;  /* 0x00008f001a1a7a23 */ /* 0x000fe20000010800 */
[----:B------:R-:W-:Y:S01]  /*4da0*/  @!P1 FSEL R27, R27, -INF , !P2 ;  /* 0xff8000001b1b9808 */ /* 0x000fe20005000000 */
[----:B------:R-:W-:Y:S01]  /*4db0*/  FFMA.FTZ R28, R227, UR4, R28 ;  /* 0x00000004e31c7c23 */ /* 0x000fe2000801001c */
[----:B------:R-:W-:Y:S01]  /*4dc0*/  @!P1 ISETP.GE.AND P2, PT, R208, R132, PT ;  /* 0x00000084d000920c */ /* 0x000fe20003f46270 */
[----:B------:R-:W-:Y:S02]  /*4dd0*/  FFMA.FTZ R29, R228, UR4, R29 ;  /* 0x00000004e41d7c23 */ /* 0x000fe4000801001d */
[----:B------:R-:W-:Y:S01]  /*4de0*/  FFMA.FTZ R21, R21, c[0x0][0x23c], -R100 ;  /* 0x00008f0015157a23 */ /* 0x000fe20000010864 */
[----:B------:R-:W-:Y:S01]  /*4df0*/  @!P1 FSEL R28, R28, -INF , !P5 ;  /* 0xff8000001c1c9808 */ /* 0x000fe20006800000 */
[----:B------:R1:W1:Y:S01]  /*4e00*/  MUFU.EX2 R190, R11 ;  /* 0x0000000b00be7308 */ /* 0x0002620000000800 */
[-C--:B------:R-:W-:Y:S01]  /*4e10*/  @!P1 ISETP.GE.AND P5, PT, R209, R133.reuse, PT ;  /* 0x00000085d100920c */ /* 0x080fe20003fa6270 */
[C---:B------:R-:W-:Y:S01]  /*4e20*/  HMMA.16816.F32 R56, R112.reuse, R4, R56 ;  /* 0x000000047038723c */ /* 0x040fe20000001838 */
[----:B------:R-:W-:Y:S01]  /*4e30*/  @!P1 FSEL R29, R29, -INF , !P2 ;  /* 0xff8000001d1d9808 */ /* 0x000fe20005000000 */
[----:B------:R-:W-:Y:S01]  /*4e40*/  FFMA.FTZ R27, R27, c[0x0][0x23c], -R0 ;  /* 0x00008f001b1b7a23 */ /* 0x000fe20000010800 */
[----:B------:R-:W-:Y:S01]  /*4e50*/  @!P1 ISETP.GE.AND P2, PT, R208, R133, PT ;  /* 0x00000085d000920c */ /* 0x000fe20003f46270 */
[----:B------:R-:W-:Y:S02]  /*4e60*/  FFMA.FTZ R30, R227, UR4, R30 ;  /* 0x00000004e31e7c23 */ /* 0x000fe4000801001e */
[----:B------:R-:W-:Y:S02]  /*4e70*/  FFMA.FTZ R31, R228, UR4, R31 ;  /* 0x00000004e41f7c23 */ /* 0x000fe4000801001f */
[----:B------:R-:W-:Y:S01]  /*4e80*/  MUFU.EX2 R183, R13 ;  /* 0x0000000d00b77308 */ /* 0x000fe20000000800 */
[----:B------:R-:W-:Y:S01]  /*4e90*/  @!P1 FSEL R30, R30, -INF , !P5 ;  /* 0xff8000001e1e9808 */ /* 0x000fe20006800000 */
[-C--:B------:R-:W-:Y:S01]  /*4ea0*/  HMMA.16816.F32 R60, R112, R6.reuse, R60 ;  /* 0x00000006703c723c */ /* 0x080fe2000000183c */
[-C--:B------:R-:W-:Y:S01]  /*4eb0*/  @!P1 ISETP.GE.AND P5, PT, R216, R131.reuse, PT ;  /* 0x00000083d800920c */ /* 0x080fe20003fa6270 */
[----:B---3--:R-:W-:Y:S01]  /*4ec0*/  IMAD.WIDE.U32 R14, R135, -0x326172a9, RZ ;  /* 0xcd9e8d57870e7825 */ /* 0x008fe200078e00ff */
[----:B------:R-:W-:Y:S02]  /*4ed0*/  @!P1 FSEL R31, R31, -INF , !P2 ;  /* 0xff8000001f1f9808 */ /* 0x000fe40005000000 */
[----:B--2---:R-:W-:Y:S01]  /*4ee0*/  LOP3.LUT R9, R103, UR18, R146, 0x96, !PT ;  /* 0x0000001267097c12 */ /* 0x004fe2000f8e9692 */
[----:B------:R-:W-:Y:S01]  /*4ef0*/  FFMA.FTZ R28, R28, c[0x0][0x23c], -R8 ;  /* 0x00008f001c1c7a23 */ /* 0x000fe20000010808 */
[----:B------:R-:W-:Y:S01]  /*4f00*/  LOP3.LUT R12, R15, UR19, R140, 0x96, !PT ;  /* 0x000000130f0c7c12 */ /* 0x000fe2000f8e968c */
[----:B------:R2:W-:Y:S01]  /*4f10*/  MUFU.EX2 R170, R16 ;  /* 0x0000001000aa7308 */ /* 0x0005e20000000800 */
[-C--:B------:R-:W-:Y:S01]  /*4f20*/  @!P1 ISETP.GE.AND P2, PT, R215, R131.reuse, PT ;  /* 0x00000083d700920c */ /* 0x080fe20003f46270 */
[----:B------:R-:W-:Y:S02]  /*4f30*/  HMMA.16816.F32 R64, R104, R6, R64 ;  /* 0x000000066840723c */ /* 0x000fe40000001840 */
[----:B------:R-:W-:Y:S02]  /*4f40*/  FFMA.FTZ R32, R227, UR4, R32 ;  /* 0x00000004e3207c23 */ /* 0x000fe40008010020 */
[----:B------:R-:W-:Y:S02]  /*4f50*/  FFMA.FTZ R33, R228, UR4, R33 ;  /* 0x00000004e4217c23 */ /* 0x000fe40008010021 */
[----:B------:R-:W-:Y:S01]  /*4f60*/  IMAD.WIDE.U32 R110, R141, -0x2daee0ad, RZ ;  /* 0xd2511f538d6e7825 */ /* 0x000fe200078e00ff */
[----:B------:R-:W-:Y:S01]  /*4f70*/  @!P1 FSEL R32, R32, -INF , !P6 ;  /* 0xff80000020209808 */ /* 0x000fe20007000000 */
[----:B------:R-:W3:Y:S01]  /*4f80*/  MUFU.EX2 R176, R18 ;  /* 0x0000001200b07308 */ /* 0x000ee20000000800 */
[----:B------:R-:W-:Y:S02]  /*4f90*/  @!P1 FSEL R33, R33, -INF , !P0 ;  /* 0xff80000021219808 */ /* 0x000fe40004000000 */
[-C--:B------:R-:W-:Y:S01]  /*4fa0*/  @!P1 ISETP.GE.AND P0, PT, R208, R134.reuse, PT ;  /* 0x00000086d000920c */ /* 0x080fe20003f06270 */
[----:B------:R-:W-:Y:S01]  /*4fb0*/  IMAD.WIDE.U32 R4, R137, -0x326172a9, RZ ;  /* 0xcd9e8d5789047825 */ /* 0x000fe200078e00ff */
[----:B-1----:R-:W-:Y:S02]  /*4fc0*/  LOP3.LUT R11, R111, UR18, R144, 0x96, !PT ;  /* 0x000000126f0b7c12 */ /* 0x002fe4000f8e9690 */
[-C--:B------:R-:W-:Y:S01]  /*4fd0*/  @!P1 ISETP.GE.AND P6, PT, R209, R134.reuse, PT ;  /* 0x00000086d100920c */ /* 0x080fe20003fc6270 */
[----:B------:R-:W-:Y:S01]  /*4fe0*/  FFMA.FTZ R29, R29, c[0x0][0x23c], -R8 ;  /* 0x00008f001d1d7a23 */ /* 0x000fe20000010808 */
[----:B------:R-:W-:Y:S01]  /*4ff0*/  @!P1 FSEL R35, R35, -INF , !P0 ;  /* 0xff80000023239808 */ /* 0x000fe20004000000 */
[----:B------:R1:W-:Y:S01]  /*5000*/  MUFU.EX2 R175, R19 ;  /* 0x0000001300af7308 */ /* 0x0003e20000000800 */
[-C--:B------:R-:W-:Y:S01]  /*5010*/  @!P1 ISETP.GE.AND P0, PT, R207, R134.reuse, PT ;  /* 0x00000086cf00920c */ /* 0x080fe20003f06270 */
[--C-:B------:R-:W-:Y:S01]  /*5020*/  FFMA.FTZ R30, R30, c[0x0][0x23c], -R0.reuse ;  /* 0x00008f001e1e7a23 */ /* 0x100fe20000010800 */
[----:B------:R-:W-:Y:S01]  /*5030*/  @!P1 FSEL R34, R34, -INF , !P6 ;  /* 0xff80000022229808 */ /* 0x000fe20007000000 */
[----:B------:R-:W-:Y:S01]  /*5040*/  FFMA.FTZ R31, R31, c[0x0][0x23c], -R0 ;  /* 0x00008f001f1f7a23 */ /* 0x000fe20000010800 */
[----:B--2---:R-:W-:Y:S01]  /*5050*/  LOP3.LUT R16, R5, UR19, R142, 0x96, !PT ;  /* 0x0000001305107c12 */ /* 0x004fe2000f8e968e */
[----:B------:R-:W-:Y:S01]  /*5060*/  IMAD.WIDE.U32 R108, R136, -0x326172a9, RZ ;  /* 0xcd9e8d57886c7825 */ /* 0x000fe200078e00ff */
[----:B------:R-:W-:Y:S03]  /*5070*/  @!P1 ISETP.GE.AND P6, PT, R218, R131, PT ;  /* 0x00000083da00920c */ /* 0x000fe60003fc6270 */
[----:B------:R-:W-:Y:S01]  /*5080*/  MUFU.EX2 R171, R22 ;  /* 0x0000001600ab7308 */ /* 0x000fe20000000800 */
[----:B------:R-:W-:Y:S04]  /*5090*/  IMAD.WIDE.U32 R12, R12, -0x2daee0ad, RZ ;  /* 0xd2511f530c0c7825 */ /* 0x000fe800078e00ff */
[--C-:B------:R-:W-:Y:S02]  /*50a0*/  FFMA.FTZ R32, R32, c[0x0][0x23c], -R100.reuse ;  /* 0x00008f0020207a23 */ /* 0x100fe40000010864 */
[----:B------:R-:W-:Y:S02]  /*50b0*/  FFMA.FTZ R33, R33, c[0x0][0x23c], -R100 ;  /* 0x00008f0021217a23 */ /* 0x000fe40000010864 */
[----:B------:R-:W-:Y:S01]  /*50c0*/  FFMA.FTZ R36, R229, UR4, R36 ;  /* 0x00000004e5247c23 */ /* 0x000fe20008010024 */
[----:B------:R2:W-:Y:S01]  /*50d0*/  MUFU.EX2 R167, R23 ;  /* 0x0000001700a77308 */ /* 0x0005e20000000800 */
[C---:B------:R-:W-:Y:S02]  /*50e0*/  FFMA.FTZ R37, R230.reuse, UR4, R37 ;  /* 0x00000004e6257c23 */ /* 0x040fe40008010025 */
[----:B------:R-:W-:Y:S01]  /*50f0*/  FFMA.FTZ R39, R230, UR4, R39 ;  /* 0x00000004e6277c23 */ /* 0x000fe20008010027 */
[----:B------:R-:W-:Y:S01]  /*5100*/  @!P1 FSEL R36, R36, -INF , !P4 ;  /* 0xff80000024249808 */ /* 0x000fe20006000000 */
[----:B-1----:R-:W-:Y:S01]  /*5110*/  IMAD.WIDE.U32 R18, R138, -0x326172a9, RZ ;  /* 0xcd9e8d578a127825 */ /* 0x002fe200078e00ff */
[----:B------:R-:W-:Y:S02]  /*5120*/  @!P1 ISETP.GE.AND P4, PT, R206, R134, PT ;  /* 0x00000086ce00920c */ /* 0x000fe40003f86270 */
[----:B------:R-:W-:Y:S01]  /*5130*/  @!P1 FSEL R37, R37, -INF , !P3 ;  /* 0xff80000025259808 */ /* 0x000fe20005800000 */
[----:B------:R-:W-:Y:S01]  /*5140*/  FFMA.FTZ R34, R34, c[0x0][0x23c], -R10 ;  /* 0x00008f0022227a23 */ /* 0x000fe2000001080a */
[----:B------:R-:W-:Y:S01]  /*5150*/  LOP3.LUT R142, R19, UR19, R142, 0x96, !PT ;  /* 0x00000013138e7c12 */ /* 0x000fe2000f8e968e */
[----:B------:R-:W-:Y:S01]  /*5160*/  MUFU.EX2 R174, R24 ;  /* 0x0000001800ae7308 */ /* 0x000fe20000000800 */
[-C--:B------:R-:W-:Y:S01]  /*5170*/  @!P1 ISETP.GE.AND P3, PT, R207, R132.reuse, PT ;  /* 0x00000084cf00920c */ /* 0x080fe20003f66270 */
[----:B------:R-:W-:Y:S01]  /*5180*/  FFMA.FTZ R40, R229, UR4, R40 ;  /* 0x00000004e5287c23 */ /* 0x000fe20008010028 */
[----:B------:R-:W-:Y:S01]  /*5190*/  @!P1 FSEL R39, R39, -INF , !P4 ;  /* 0xff80000027279808 */ /* 0x000fe20006000000 */
[----:B------:R-:W-:Y:S01]  /*51a0*/  FFMA.FTZ R41, R230, UR4, R41 ;  /* 0x00000004e6297c23 */ /* 0x000fe20008010029 */
[-C--:B------:R-:W-:Y:S01]  /*51b0*/  @!P1 ISETP.GE.AND P4, PT, R206, R132.reuse, PT ;  /* 0x00000084ce00920c */ /* 0x080fe20003f86270 */
[----:B------:R-:W-:Y:S01]  /*51c0*/  FFMA.FTZ R42, R229, UR4, R42 ;  /* 0x00000004e52a7c23 */ /* 0x000fe2000801002a */
[----:B------:R-:W-:Y:S01]  /*51d0*/  @!P1 FSEL R40, R40, -INF , !P3 ;  /* 0xff80000028289808 */ /* 0x000fe20005800000 */
[----:B------:R-:W-:Y:S01]  /*51e0*/  FFMA.FTZ R35, R35, c[0x0][0x23c], -R10 ;  /* 0x00008f0023237a23 */ /* 0x000fe2000001080a */
[-C--:B------:R-:W-:Y:S01]  /*51f0*/  @!P1 ISETP.GE.AND P3, PT, R207, R133.reuse, PT ;  /* 0x00000085cf00920c */ /* 0x080fe20003f66270 */
[----:B------:R1:W-:Y:S01]  /*5200*/  MUFU.EX2 R173, R25 ;  /* 0x0000001900ad7308 */ /* 0x0003e20000000800 */
[----:B------:R-:W-:Y:S01]  /*5210*/  @!P1 FSEL R41, R41, -INF , !P4 ;  /* 0xff80000029299808 */ /* 0x000fe20006000000 */
[----:B------:R-:W-:Y:S01]  /*5220*/  FFMA.FTZ R43, R230, UR4, R43 ;  /* 0x00000004e62b7c23 */ /* 0x000fe2000801002b */
[-C--:B------:R-:W-:Y:S01]  /*5230*/  @!P1 ISETP.GE.AND P4, PT, R206, R133.reuse, PT ;  /* 0x00000085ce00920c */ /* 0x080fe20003f86270 */
[----:B--2---:R-:W-:Y:S01]  /*5240*/  IMAD.WIDE.U32 R22, R143, -0x326172a9, RZ ;  /* 0xcd9e8d578f167825 */ /* 0x004fe200078e00ff */
[----:B------:R-:W-:Y:S02]  /*5250*/  @!P1 FSEL R42, R42, -INF , !P3 ;  /* 0xff8000002a2a9808 */ /* 0x000fe40005800000 */
[-C--:B------:R-:W-:Y:S01]  /*5260*/  @!P1 ISETP.GE.AND P3, PT, R216, R132.reuse, PT ;  /* 0x00000084d800920c */ /* 0x080fe20003f66270 */
[----:B------:R-:W-:Y:S01]  /*5270*/  FFMA.FTZ R44, R231, UR4, R44 ;  /* 0x00000004e72c7c23 */ /* 0x000fe2000801002c */
[----:B------:R-:W-:Y:S01]  /*5280*/  @!P1 FSEL R43, R43, -INF , !P4 ;  /* 0xff8000002b2b9808 */ /* 0x000fe20006000000 */
[----:B------:R-:W2:Y:S01]  /*5290*/  MUFU.EX2 R169, R17 ;  /* 0x0000001100a97308 */ /* 0x000ea20000000800 */
[----:B------:R-:W-:Y:S01]  /*52a0*/  @!P1 ISETP.GE.AND P4, PT, R215, R132, PT ;  /* 0x00000084d700920c */ /* 0x000fe20003f86270 */
[C---:B------:R-:W-:Y:S01]  /*52b0*/  FFMA.FTZ R48, R231.reuse, UR4, R48 ;  /* 0x00000004e7307c23 */ /* 0x040fe20008010030 */
[----:B------:R-:W-:Y:S01]  /*52c0*/  @!P1 FSEL R44, R44, -INF , !P3 ;  /* 0xff8000002c2c9808 */ /* 0x000fe20005800000 */
[----:B------:R-:W-:Y:S01]  /*52d0*/  FFMA.FTZ R49, R232, UR4, R49 ;  /* 0x00000004e8317c23 */ /* 0x000fe20008010031 */
[-C--:B------:R-:W-:Y:S01]  /*52e0*/  @!P1 ISETP.GE.AND P3, PT, R216, R133.reuse, PT ;  /* 0x00000085d800920c */ /* 0x080fe20003f66270 */
[----:B------:R-:W-:Y:S01]  /*52f0*/  FFMA.FTZ R45, R232, UR4, R45 ;  /* 0x00000004e82d7c23 */ /* 0x000fe2000801002d */
[----:B------:R-:W-:Y:S01]  /*5300*/  @!P1 FSEL R48, R48, -INF , !P5 ;  /* 0xff80000030309808 */ /* 0x000fe20006800000 */
[----:B------:R-:W-:Y:S01]  /*5310*/  FFMA.FTZ R46, R231, UR4, R46 ;  /* 0x00000004e72e7c23 */ /* 0x000fe2000801002e */
[-C--:B------:R-:W-:Y:S01]  /*5320*/  @!P1 ISETP.GE.AND P5, PT, R216, R134.reuse, PT ;  /* 0x00000086d800920c */ /* 0x080fe20003fa6270 */
[----:B------:R2:W-:Y:S01]  /*5330*/  MUFU.EX2 R164, R20 ;  /* 0x0000001400a47308 */ /* 0x0005e20000000800 */
[----:B------:R-:W-:Y:S01]  /*5340*/  @!P1 FSEL R45, R45, -INF , !P4 ;  /* 0xff8000002d2d9808 */ /* 0x000fe20006000000 */
[----:B------:R-:W-:Y:S01]  /*5350*/  FFMA.FTZ R48, R48, c[0x0][0x23c], -R100 ;  /* 0x00008f0030307a23 */ /* 0x000fe20000010864 */
[----:B------:R-:W-:Y:S01]  /*5360*/  @!P1 ISETP.GE.AND P4, PT, R215, R133, PT ;  /* 0x00000085d700920c */ /* 0x000fe20003f86270 */
[----:B-1----:R-:W-:Y:S01]  /*5370*/  IMAD.WIDE.U32 R24, R139, -0x326172a9, RZ ;  /* 0xcd9e8d578b187825 */ /* 0x002fe200078e00ff */
[----:B------:R-:W-:Y:S02]  /*5380*/  @!P1 FSEL R46, R46, -INF , !P3 ;  /* 0xff8000002e2e9808 */ /* 0x000fe40005800000 */
[-C--:B------:R-:W-:Y:S01]  /*5390*/  @!P1 ISETP.GE.AND P3, PT, R220, R131.reuse, PT ;  /* 0x00000083dc00920c */ /* 0x080fe20003f66270 */
[C---:B------:R-:W-:Y:S01]  /*53a0*/  FFMA.FTZ R65, R236.reuse, UR4, R65 ;  /* 0x00000004ec417c23 */ /* 0x040fe20008010041 */
[----:B------:R-:W-:Y:S01]  /*53b0*/  LOP3.LUT R103, R25, UR17, R4, 0x96, !PT ;  /* 0x0000001119677c12 */ /* 0x000fe2000f8e9604 */
[----:B------:R1:W-:Y:S01]  /*53c0*/  MUFU.EX2 R178, R26 ;  /* 0x0000001a00b27308 */ /* 0x0003e20000000800 */
[----:B------:R-:W-:Y:S01]  /*53d0*/  @!P1 FSEL R49, R49, -INF , !P2 ;  /* 0xff80000031319808 */ /* 0x000fe20005000000 */
[C---:B------:R-:W-:Y:S01]  /*53e0*/  FFMA.FTZ R61, R236.reuse, UR4, R61 ;  /* 0x00000004ec3d7c23 */ /* 0x040fe2000801003d */
[-C--:B------:R-:W-:Y:S01]  /*53f0*/  @!P1 ISETP.GE.AND P2, PT, R215, R134.reuse, PT ;  /* 0x00000086d700920c */ /* 0x080fe20003f46270 */
[C---:B------:R-:W-:Y:S02]  /*5400*/  FFMA.FTZ R67, R236.reuse, UR4, R67 ;  /* 0x00000004ec437c23 */ /* 0x040fe40008010043 */
[--C-:B------:R-:W-:Y:S02]  /*5410*/  FFMA.FTZ R49, R49, c[0x0][0x23c], -R100.reuse ;  /* 0x00008f0031317a23 */ /* 0x100fe40000010864 */
[----:B------:R-:W-:Y:S02]  /*5420*/  FFMA.FTZ R63, R236, UR4, R63 ;  /* 0x00000004ec3f7c23 */ /* 0x000fe4000801003f */
[----:B------:R3:W-:Y:S01]  /*5430*/  MUFU.EX2 R165, R21 ;  /* 0x0000001500a57308 */ /* 0x0007e20000000800 */
[--C-:B------:R-:W-:Y:S02]  /*5440*/  FFMA.FTZ R37, R37, c[0x0][0x23c], -R100.reuse ;  /* 0x00008f0025257a23 */ /* 0x100fe40000010864 */
[----:B------:R-:W-:Y:S01]  /*5450*/  FFMA.FTZ R36, R36, c[0x0][0x23c], -R100 ;  /* 0x00008f0024247a23 */ /* 0x000fe20000010864 */
[----:B--2---:R-:W-:Y:S01]  /*5460*/  LOP3.LUT R20, R109, UR19, R140, 0x96, !PT ;  /* 0x000000136d147c12 */ /* 0x004fe2000f8e968c */
[----:B------:R-:W-:Y:S01]  /*5470*/  FFMA.FTZ R40, R40, c[0x0][0x23c], -R8 ;  /* 0x00008f0028287a23 */ /* 0x000fe20000010808 */
[----:B------:R-:W-:Y:S01]  /*5480*/  LOP3.LUT R109, R13, UR16, R102, 0x96, !PT ;  /* 0x000000100d6d7c12 */ /* 0x000fe2000f8e9666 */
[----:B------:R-:W-:Y:S03]  /*5490*/  IMAD.WIDE.U32 R16, R16, -0x2daee0ad, RZ ;  /* 0xd2511f5310107825 */ /* 0x000fe600078e00ff */
[----:B------:R-:W-:Y:S01]  /*54a0*/  MUFU.EX2 R177, R27 ;  /* 0x0000001b00b17308 */ /* 0x000fe20000000800 */
[----:B------:R-:W-:Y:S01]  /*54b0*/  IMAD.WIDE.U32 R4, R9, -0x326172a9, RZ ;  /* 0xcd9e8d5709047825 */ /* 0x000fe200078e00ff */
[----:B------:R-:W-:Y:S02]  /*54c0*/  LOP3.LUT R9, R23, UR17, R18, 0x96, !PT ;  /* 0x0000001117097c12 */ /* 0x000fe4000f8e9612 */
[----:B------:R-:W-:Y:S01]  /*54d0*/  LOP3.LUT R17, R17, UR16, R148, 0x96, !PT ;  /* 0x0000001011117c12 */ /* 0x000fe2000f8e9694 */
[----:B------:R-:W-:Y:S01]  /*54e0*/  IMAD.WIDE.U32 R18, R11, -0x326172a9, RZ ;  /* 0xcd9e8d570b127825 */ /* 0x000fe200078e00ff */
[----:B-1----:R-:W-:Y:S03]  /*54f0*/  LOP3.LUT R26, R5, UR17, R14, 0x96, !PT ;  /* 0x00000011051a7c12 */ /* 0x002fe6000f8e960e */
[----:B------:R-:W-:Y:S01]  /*5500*/  IMAD.WIDE.U32 R14, R142, -0x2daee0ad, RZ ;  /* 0xd2511f538e0e7825 */ /* 0x000fe200078e00ff */
[----:B------:R-:W-:Y:S01]  /*5510*/  LOP3.LUT R5, R19, UR17, R108, 0x96, !PT ;  /* 0x0000001113057c12 */ /* 0x000fe2000f8e966c */
[----:B------:R1:W2:Y:S02]  /*5520*/  MUFU.EX2 R166, R28 ;  /* 0x0000001c00a67308 */ /* 0x0002a40000000800 */
[----:B------:R-:W-:Y:S01]  /*5530*/  IMAD.WIDE.U32 R108, R109, -0x326172a9, RZ ;  /* 0xcd9e8d576d6c7825 */ /* 0x000fe200078e00ff */
[----:B------:R-:W-:Y:S03]  /*5540*/  LOP3.LUT R25, R15, UR16, R150, 0x96, !PT ;  /* 0x000000100f197c12 */ /* 0x000fe6000f8e9696 */
[----:B------:R-:W-:Y:S01]  /*5550*/  IMAD.WIDE.U32 R102, R103, -0x2daee0ad, RZ ;  /* 0xd2511f5367667825 */ /* 0x000fe200078e00ff */
[----:B------:R-:W-:Y:S03]  /*5560*/  LOP3.LUT R4, R109, UR15, R4, 0x96, !PT ;  /* 0x0000000f6d047c12 */ /* 0x000fe6000f8e9604 */
[----:B------:R-:W-:Y:S01]  /*5570*/  MUFU.EX2 R172, R30 ;  /* 0x0000001e00ac7308 */ /* 0x000fe20000000800 */
[----:B------:R-:W-:Y:S01]  /*5580*/  LOP3.LUT R13, R103, UR14, R16, 0x96, !PT ;  /* 0x0000000e670d7c12 */ /* 0x000fe2000f8e9610 */
[----:B---3--:R-:W-:Y:S04]  /*5590*/  IMAD.WIDE.U32 R20, R20, -0x2daee0ad, RZ ;  /* 0xd2511f5314147825 */ /* 0x008fe800078e00ff */
[----:B------:R-:W-:Y:S04]  /*55a0*/  IMAD.WIDE.U32 R112, R9, -0x2daee0ad, RZ ;  /* 0xd2511f5309707825 */ /* 0x000fe800078e00ff */
[----:B------:R3:W-:Y:S01]  /*55b0*/  MUFU.EX2 R163, R29 ;  /* 0x0000001d00a37308 */ /* 0x0007e20000000800 */
[----:B------:R-:W-:Y:S01]  /*55c0*/  IMAD.WIDE.U32 R16, R17, -0x326172a9, RZ ;  /* 0xcd9e8d5711107825 */ /* 0x000fe200078e00ff */
[----:B-1----:R-:W-:Y:S03]  /*55d0*/  LOP3.LUT R28, R21, UR16, R110, 0x96, !PT ;  /* 0x00000010151c7c12 */ /* 0x002fe6000f8e966e */
        /* <DEDUP_REMOVED lines=9> */
[----:B------:R-:W-:Y:S03]  /*5670*/  LOP3.LUT R103, R25, UR15, R22, 0x96, !PT ;  /* 0x0000000f19677c12 */ /* 0x000fe6000f8e9616 */
[----:B------:R2:W2:Y:S01]  /*5680*/  MUFU.EX2 R155, R32 ;  /* 0x00000020009b7308 */ /* 0x0004a20000000800 */
[----:B------:R-:W-:Y:S01]  /*5690*/  LOP3.LUT R27, R12, 0xffff, RZ, 0xc0, !PT ;  /* 0x0000ffff0c1b7812 */ /* 0x000fe200078ec0ff */
[----:B------:R-:W-:Y:S01]  /*56a0*/  IMAD.WIDE.U32 R4, R4, -0x2daee0ad, RZ ;  /* 0xd2511f5304047825 */ /* 0x000fe200078e00ff */
[----:B------:R-:W-:Y:S02]  /*56b0*/  LOP3.LUT R9, R13, UR13, R16, 0x96, !PT ;  /* 0x0000000d0d097c12 */ /* 0x000fe4000f8e9610 */
[----:B------:R-:W-:Y:S01]  /*56c0*/  SHF.R.U32.HI R19, RZ, 0x18, R12 ;  /* 0x00000018ff137819 */ /* 0x000fe2000001160c */
[----:B---3--:R-:W-:Y:S01]  /*56d0*/  IMAD.WIDE.U32 R28, R28, -0x326172a9, RZ ;  /* 0xcd9e8d571c1c7825 */ /* 0x008fe200078e00ff */
[C---:B------:R-:W-:Y:S02]  /*56e0*/  LOP3.LUT R30, R4.reuse, 0xffff, RZ, 0xc0, !PT ;  /* 0x0000ffff041e7812 */ /* 0x040fe400078ec0ff */
[----:B------:R-:W-:Y:S01]  /*56f0*/  LOP3.LUT R16, R5, UR12, R26, 0x96, !PT ;  /* 0x0000000c05107c12 */ /* 0x000fe2000f8e961a */
[----:B------:R3:W-:Y:S01]  /*5700*/  MUFU.EX2 R153, R33 ;  /* 0x0000002100997308 */ /* 0x0007e20000000800 */
[----:B------:R-:W-:Y:S01]  /*5710*/  LOP3.LUT R22, R4, 0xff, RZ, 0xc0, !PT ;  /* 0x000000ff04167812 */ /* 0x000fe200078ec0ff */
[----:B------:R-:W-:Y:S01]  /*5720*/  IMAD.WIDE.U32 R14, R15, -0x2daee0ad, RZ ;  /* 0xd2511f530f0e7825 */ /* 0x000fe200078e00ff */
[--C-:B------:R-:W-:Y:S02]  /*5730*/  SHF.R.U32.HI R23, RZ, 0x18, R4.reuse ;  /* 0x00000018ff177819 */ /* 0x100fe40000011604 */
[----:B-1----:R-:W-:Y:S01]  /*5740*/  SHF.R.U32.HI R31, RZ, 0x10, R4 ;  /* 0x00000010ff1f7819 */ /* 0x002fe20000011604 */
[----:B------:R-:W-:Y:S01]  /*5750*/  IMAD.WIDE.U32 R6, R17, -0x326172a9, RZ ;  /* 0xcd9e8d5711067825 */ /* 0x000fe200078e00ff */
[----:B------:R-:W-:Y:S02]  /*5760*/  LOP3.LUT R109, R29, UR15, R18, 0x96, !PT ;  /* 0x0000000f1d6d7c12 */ /* 0x000fe4000f8e9612 */
[----:B------:R-:W-:Y:S01]  /*5770*/  SHF.R.U32.HI R29, RZ, 0x10, R12 ;  /* 0x00000010ff1d7819 */ /* 0x000fe2000001160c */
[----:B------:R-:W-:Y:S01]  /*5780*/  IMAD.WIDE.U32 R4, R21, -0x326172a9, RZ ;  /* 0xcd9e8d5715047825 */ /* 0x000fe200078e00ff */
[----:B------:R-:W-:Y:S01]  /*5790*/  LOP3.LUT R18, R12, 0xff, RZ, 0xc0, !PT ;  /* 0x000000ff0c127812 */ /* 0x000fe200078ec0ff */
[----:B------:R-:W-:Y:S01]  /*57a0*/  MUFU.EX2 R158, R34 ;  /* 0x00000022009e7308 */ /* 0x000fe20000000800 */
[----:B------:R-:W-:Y:S01]  /*57b0*/  SHF.R.U32.HI R25, RZ, 0x18, R14 ;  /* 0x00000018ff197819 */ /* 0x000fe2000001160e */
[----:B------:R-:W-:Y:S01]  /*57c0*/  FFMA.FTZ R50, R231, UR4, R50 ;  /* 0x00000004e7327c23 */ /* 0x000fe20008010032 */
[----:B------:R-:W-:Y:S01]  /*57d0*/  LOP3.LUT R11, R15, UR12, R102, 0x96, !PT ;  /* 0x0000000c0f0b7c12 */ /* 0x000fe2000f8e9666 */
[----:B------:R-:W-:Y:S01]  /*57e0*/  FFMA.FTZ R51, R232, UR4, R51 ;  /* 0x00000004e8337c23 */ /* 0x000fe20008010033 */
[C---:B------:R-:W-:Y:S01]  /*57f0*/  LOP3.LUT R26, R14.reuse, 0xffff, RZ, 0xc0, !PT ;  /* 0x0000ffff0e1a7812 */ /* 0x040fe200078ec0ff */
[----:B------:R-:W-:Y:S01]  /*5800*/  FFMA.FTZ R64, R235, UR4, R64 ;  /* 0x00000004eb407c23 */ /* 0x000fe20008010040 */
[----:B------:R-:W-:Y:S01]  /*5810*/  LOP3.LUT R20, R14, 0xff, RZ, 0xc0, !PT ;  /* 0x000000ff0e147812 */ /* 0x000fe200078ec0ff */
[----:B------:R-:W-:Y:S01]  /*5820*/  FFMA.FTZ R47, R232, UR4, R47 ;  /* 0x00000004e82f7c23 */ /* 0x000fe2000801002f */
[----:B--2---:R-:W-:Y:S01]  /*5830*/  SHF.R.U32.HI R32, RZ, 0x10, R14 ;  /* 0x00000010ff207819 */ /* 0x004fe2000001160e */
[----:B------:R-:W1:Y:S01]  /*5840*/  MUFU.EX2 R157, R35 ;  /* 0x00000023009d7308 */ /* 0x000e620000000800 */
[----:B------:R-:W-:Y:S01]  /*5850*/  SHF.R.U32.HI R14, RZ, 0x18, R4 ;  /* 0x00000018ff0e7819 */ /* 0x000fe20000011604 */
[----:B------:R-:W-:Y:S01]  /*5860*/  FFMA.FTZ R42, R42, c[0x0][0x23c], -R0 ;  /* 0x00008f002a2a7a23 */ /* 0x000fe20000010800 */
[----:B------:R-:W-:Y:S01]  /*5870*/  LOP3.LUT R13, R7, UR13, R24, 0x96, !PT ;  /* 0x0000000d070d7c12 */ /* 0x000fe2000f8e9618 */
[----:B------:R-:W-:Y:S01]  /*5880*/  FFMA.FTZ R41, R41, c[0x0][0x23c], -R8 ;  /* 0x00008f0029297a23 */ /* 0x000fe20000010808 */
[----:B------:R-:W-:Y:S01]  /*5890*/  LOP3.LUT R21, R6, 0xff, RZ, 0xc0, !PT ;  /* 0x000000ff06157812 */ /* 0x000fe200078ec0ff */
[----:B------:R-:W-:Y:S01]  /*58a0*/  FFMA.FTZ R43, R43, c[0x0][0x23c], -R0 ;  /* 0x00008f002b2b7a23 */ /* 0x000fe20000010800 */
[----:B------:R-:W-:Y:S01]  /*58b0*/  SHF.R.U32.HI R24, RZ, 0x18, R6 ;  /* 0x00000018ff187819 */ /* 0x000fe20000011606 */
[----:B------:R-:W-:Y:S01]  /*58c0*/  FFMA.FTZ R46, R46, c[0x0][0x23c], -R0 ;  /* 0x00008f002e2e7a23 */ /* 0x000fe20000010800 */
[----:B------:R-:W-:Y:S01]  /*58d0*/  SHF.R.U32.HI R102, RZ, 0x10, R6 ;  /* 0x00000010ff667819 */ /* 0x000fe20000011606 */
[----:B------:R-:W-:Y:S01]  /*58e0*/  MUFU.EX2 R137, R48 ;  /* 0x0000003000897308 */ /* 0x000fe20000000800 */
[----:B---3--:R-:W-:Y:S01]  /*58f0*/  LOP3.LUT R33, R6, 0xffff, RZ, 0xc0, !PT ;  /* 0x0000ffff06217812 */ /* 0x008fe200078ec0ff */
[----:B------:R-:W-:Y:S01]  /*5900*/  FFMA.FTZ R39, R39, c[0x0][0x23c], -R10 ;  /* 0x00008f0027277a23 */ /* 0x000fe2000001080a */
[----:B------:R-:W-:Y:S01]  /*5910*/  LOP3.LUT R6, R5, UR13, R108, 0x96, !PT ;  /* 0x0000000d05067c12 */ /* 0x000fe2000f8e966c */
[--C-:B------:R-:W-:Y:S01]  /*5920*/  FFMA.FTZ R44, R44, c[0x0][0x23c], -R8.reuse ;  /* 0x00008f002c2c7a23 */ /* 0x100fe20000010808 */
[C---:B------:R-:W-:Y:S01]  /*5930*/  LOP3.LUT R12, R4.reuse, 0xffff, RZ, 0xc0, !PT ;  /* 0x0000ffff040c7812 */ /* 0x040fe200078ec0ff */
[----:B------:R-:W-:Y:S01]  /*5940*/  FFMA.FTZ R45, R45, c[0x0][0x23c], -R8 ;  /* 0x00008f002d2d7a23 */ /* 0x000fe20000010808 */
[----:B------:R-:W-:Y:S01]  /*5950*/  LOP3.LUT R17, R4, 0xff, RZ, 0xc0, !PT ;  /* 0x000000ff04117812 */ /* 0x000fe200078ec0ff */
[----:B------:R-:W-:Y:S01]  /*5960*/  FFMA.FTZ R60, R235, UR4, R60 ;  /* 0x00000004eb3c7c23 */ /* 0x000fe2000801003c */
[----:B------:R-:W-:Y:S01]  /*5970*/  SHF.R.U32.HI R15, RZ, 0x10, R4 ;  /* 0x00000010ff0f7819 */ /* 0x000fe20000011604 */
[----:B------:R-:W-:Y:S01]  /*5980*/  MUFU.EX2 R136, R49 ;  /* 0x0000003100887308 */ /* 0x000fe20000000800 */
[----:B------:R-:W-:Y:S01]  /*5990*/  LOP3.LUT R4, R9, 0xff, RZ, 0xc0, !PT ;  /* 0x000000ff09047812 */ /* 0x000fe200078ec0ff */
[----:B------:R-:W-:Y:S01]  /*59a0*/  FFMA.FTZ R66, R235, UR4, R66 ;  /* 0x00000004eb427c23 */ /* 0x000fe20008010042 */
[----:B------:R-:W-:Y:S01]  /*59b0*/  LOP3.LUT R5, R9, 0xffff, RZ, 0xc0, !PT ;  /* 0x0000ffff09057812 */ /* 0x000fe200078ec0ff */
        /* <DEDUP_REMOVED lines=8> */
[----:B------:R-:W-:Y:S01]  /*5a40*/  MUFU.EX2 R156, R40 ;  /* 0x00000028009c7308 */ /* 0x000fe20000000800 */
[----:B------:R-:W-:Y:S01]  /*5a50*/  @!P1 FSEL R51, R51, -INF , !P2 ;  /* 0xff80000033339808 */ /* 0x000fe20005000000 */
[----:B------:R-:W-:Y:S01]  /*5a60*/  FFMA.FTZ R47, R47, c[0x0][0x23c], -R0 ;  /* 0x00008f002f2f7a23 */ /* 0x000fe20000010800 */
[----:B------:R-:W-:Y:S01]  /*5a70*/  @!P1 ISETP.GE.AND P2, PT, R217, R134, PT ;  /* 0x00000086d900920c */ /* 0x000fe20003f46270 */
[----:B------:R-:W-:Y:S01]  /*5a80*/  FFMA.FTZ R38, R229, UR4, R38 ;  /* 0x00000004e5267c23 */ /* 0x000fe20008010026 */
[----:B------:R-:W-:Y:S01]  /*5a90*/  @!P1 FSEL R64, R64, -INF , !P3 ;  /* 0xff80000040409808 */ /* 0x000fe20005800000 */
[----:B------:R-:W-:Y:S01]  /*5aa0*/  FFMA.FTZ R51, R51, c[0x0][0x23c], -R10 ;  /* 0x00008f0033337a23 */ /* 0x000fe2000001080a */
[----:B------:R-:W-:Y:S01]  /*5ab0*/  ISETP.LE.U32.AND P3, PT, R4, UR5, PT ;  /* 0x0000000504007c0c */ /* 0x000fe2000bf63070 */
[C---:B------:R-:W-:Y:S01]  /*5ac0*/  FFMA.FTZ R52, R233.reuse, UR4, R52 ;  /* 0x00000004e9347c23 */ /* 0x040fe20008010034 */
[----:B------:R-:W-:Y:S01]  /*5ad0*/  SHF.R.U32.HI R4, RZ, 0x18, R9 ;  /* 0x00000018ff047819 */ /* 0x000fe20000011609 */
[----:B------:R-:W-:Y:S01]  /*5ae0*/  MUFU.EX2 R144, R50 ;  /* 0x0000003200907308 */ /* 0x000fe20000000800 */
[----:B------:R-:W-:Y:S01]  /*5af0*/  SHF.R.U32.HI R5, RZ, 0x8, R5 ;  /* 0x00000008ff057819 */ /* 0x000fe20000011605 */
[----:B------:R-:W-:Y:S01]  /*5b00*/  FFMA.FTZ R64, R64, c[0x0][0x23c], -R100 ;  /* 0x00008f0040407a23 */ /* 0x000fe20000010864 */
[----:B------:R-:W-:Y:S01]  /*5b10*/  @!P1 FSEL R54, R54, -INF , !P5 ;  /* 0xff80000036369808 */ /* 0x000fe20006800000 */
[----:B------:R-:W-:Y:S01]  /*5b20*/  FFMA.FTZ R53, R234, UR4, R53 ;  /* 0x00000004ea357c23 */ /* 0x000fe20008010035 */
[-C--:B------:R-:W-:Y:S01]  /*5b30*/  @!P1 ISETP.GE.AND P5, PT, R220, R132.reuse, PT ;  /* 0x00000084dc00920c */ /* 0x080fe20003fa6270 */
[----:B------:R-:W-:Y:S01]  /*5b40*/  FFMA.FTZ R56, R233, UR4, R56 ;  /* 0x00000004e9387c23 */ /* 0x000fe20008010038 */
[----:B------:R-:W-:Y:S01]  /*5b50*/  @!P1 FSEL R55, R55, -INF , !P2 ;  /* 0xff80000037379808 */ /* 0x000fe20005000000 */
[--C-:B------:R-:W-:Y:S01]  /*5b60*/  FFMA.FTZ R54, R54, c[0x0][0x23c], -R10.reuse ;  /* 0x00008f0036367a23 */ /* 0x100fe2000001080a */
[----:B------:R-:W-:Y:S01]  /*5b70*/  @!P1 ISETP.GE.AND P2, PT, R219, R132, PT ;  /* 0x00000084db00920c */ /* 0x000fe20003f46270 */
[----:B------:R-:W-:Y:S01]  /*5b80*/  MUFU.EX2 R115, R64 ;  /* 0x0000004000737308 */ /* 0x000fe20000000800 */
[----:B------:R-:W-:Y:S01]  /*5b90*/  @!P1 FSEL R65, R65, -INF , !P4 ;  /* 0xff80000041419808 */ /* 0x000fe20006000000 */
[----:B------:R-:W-:Y:S01]  /*5ba0*/  @!P3 FADD.FTZ R182, -R182, -RZ ;  /* 0x800000ffb6b6b221 */ /* 0x000fe20000010100 */
[----:B------:R-:W-:Y:S01]  /*5bb0*/  ISETP.LE.U32.AND P4, PT, R4, UR5, PT ;  /* 0x0000000504007c0c */ /* 0x000fe2000bf83070 */
[----:B------:R-:W-:Y:S01]  /*5bc0*/  FFMA.FTZ R55, R55, c[0x0][0x23c], -R10 ;  /* 0x00008f0037377a23 */ /* 0x000fe2000001080a */
[----:B------:R-:W-:Y:S01]  /*5bd0*/  LOP3.LUT R4, R5, 0xffff, RZ, 0xc0, !PT ;  /* 0x0000ffff05047812 */ /* 0x000fe200078ec0ff */
[----:B------:R-:W-:Y:S01]  /*5be0*/  FFMA.FTZ R57, R234, UR4, R57 ;  /* 0x00000004ea397c23 */ /* 0x000fe20008010039 */
[----:B------:R-:W-:Y:S01]  /*5bf0*/  SHF.R.U32.HI R5, RZ, 0x10, R9 ;  /* 0x00000010ff057819 */ /* 0x000fe20000011609 */
[----:B------:R-:W-:Y:S01]  /*5c00*/  FFMA.FTZ R58, R233, UR4, R58 ;  /* 0x00000004e93a7c23 */ /* 0x000fe2000801003a */
[----:B------:R-:W-:Y:S01]  /*5c10*/  @!P1 FSEL R60, R60, -INF , !P5 ;  /* 0xff8000003c3c9808 */ /* 0x000fe20006800000 */
[----:B------:R-:W2:Y:S01]  /*5c20*/  MUFU.EX2 R140, R51 ;  /* 0x00000033008c7308 */ /* 0x000ea20000000800 */
[-C--:B------:R-:W-:Y:S01]  /*5c30*/  @!P1 ISETP.GE.AND P5, PT, R220, R134.reuse, PT ;  /* 0x00000086dc00920c */ /* 0x080fe20003fa6270 */
[----:B------:R-:W-:Y:S01]  /*5c40*/  FFMA.FTZ R59, R234, UR4, R59 ;  /* 0x00000004ea3b7c23 */ /* 0x000fe2000801003b */
[----:B------:R-:W-:Y:S01]  /*5c50*/  @!P1 FSEL R61, R61, -INF , !P2 ;  /* 0xff8000003d3d9808 */ /* 0x000fe20005000000 */
[----:B------:R-:W-:Y:S01]  /*5c60*/  FFMA.FTZ R60, R60, c[0x0][0x23c], -R8 ;  /* 0x00008f003c3c7a23 */ /* 0x000fe20000010808 */
[----:B------:R-:W-:Y:S01]  /*5c70*/  @!P1 ISETP.GE.AND P2, PT, R219, R134, PT ;  /* 0x00000086db00920c */ /* 0x000fe20003f46270 */
[----:B----4-:R-:W-:Y:S01]  /*5c80*/  @!P4 FADD.FTZ R179, -R179, -RZ ;  /* 0x800000ffb3b3c221 */ /* 0x010fe20000010100 */
[----:B------:R-:W-:Y:S02]  /*5c90*/  LOP3.LUT R5, R5, 0xff, RZ, 0xc0, !PT ;  /* 0x000000ff05057812 */ /* 0x000fe400078ec0ff */
[----:B------:R-:W-:Y:S01]  /*5ca0*/  @!P1 FSEL R66, R66, -INF , !P5 ;  /* 0xff80000042429808 */ /* 0x000fe20006800000 */
[----:B------:R-:W-:Y:S01]  /*5cb0*/  MUFU.EX2 R134, R60 ;  /* 0x0000003c00867308 */ /* 0x000fe20000000800 */
[----:B------:R-:W-:Y:S02]  /*5cc0*/  ISETP.LE.U32.AND P5, PT, R4, UR5, PT ;  /* 0x0000000504007c0c */ /* 0x000fe4000bfa3070 */
[----:B------:R-:W-:Y:S01]  /*5cd0*/  LOP3.LUT R4, R6, 0xffff, RZ, 0xc0, !PT ;  /* 0x0000ffff06047812 */ /* 0x000fe200078ec0ff */
[----:B------:R-:W-:Y:S01]  /*5ce0*/  FFMA.FTZ R66, R66, c[0x0][0x23c], -R10 ;  /* 0x00008f0042427a23 */ /* 0x000fe2000001080a */
[----:B------:R-:W-:Y:S02]  /*5cf0*/  @!P1 FSEL R67, R67, -INF , !P2 ;  /* 0xff80000043439808 */ /* 0x000fe40005000000 */
[----:B------:R-:W-:Y:S02]  /*5d00*/  ISETP.LE.U32.AND P2, PT, R5, UR5, PT ;  /* 0x0000000505007c0c */ /* 0x000fe4000bf43070 */
[----:B------:R-:W-:Y:S01]  /*5d10*/  @!P1 FSEL R38, R38, -INF , !P0 ;  /* 0xff80000026269808 */ /* 0x000fe20004000000 */
[----:B------:R-:W-:Y:S01]  /*5d20*/  MUFU.EX2 R113, R66 ;  /* 0x0000004200717308 */ /* 0x000fe20000000800 */
[----:B------:R-:W-:Y:S02]  /*5d30*/  @!P1 ISETP.GE.AND P0, PT, R217, R131, PT ;  /* 0x00000083d900920c */ /* 0x000fe40003f06270 */
[----:B------:R-:W-:Y:S01]  /*5d40*/  SHF.R.U32.HI R4, RZ, 0x8, R4 ;  /* 0x00000008ff047819 */ /* 0x000fe20000011604 */
[----:B------:R-:W-:Y:S01]  /*5d50*/  @!P5 FADD.FTZ R180, -R180, -RZ ;  /* 0x800000ffb4b4d221 */ /* 0x000fe20000010100 */
[----:B------:R-:W-:Y:S01]  /*5d60*/  @!P1 FSEL R52, R52, -INF , !P6 ;  /* 0xff80000034349808 */ /* 0x000fe20007000000 */
[--C-:B------:R-:W-:Y:S01]  /*5d70*/  FFMA.FTZ R38, R38, c[0x0][0x23c], -R10.reuse ;  /* 0x00008f0026267a23 */ /* 0x100fe2000001080a */
[-C--:B------:R-:W-:Y:S01]  /*5d80*/  @!P1 ISETP.GE.AND P6, PT, R218, R132.reuse, PT ;  /* 0x00000084da00920c */ /* 0x080fe20003fc6270 */
[----:B------:R-:W-:Y:S01]  /*5d90*/  FFMA.FTZ R10, R67, c[0x0][0x23c], -R10 ;  /* 0x00008f00430a7a23 */ /* 0x000fe2000001080a */
[----:B------:R-:W-:Y:S01]  /*5da0*/  @!P1 FSEL R53, R53, -INF , !P0 ;  /* 0xff80000035359808 */ /* 0x000fe20004000000 */
[----:B------:R-:W-:Y:S01]  /*5db0*/  @!P2 FADD.FTZ R181, -R181, -RZ ;  /* 0x800000ffb5b5a221 */ /* 0x000fe20000010100 */
[----:B------:R-:W-:Y:S01]  /*5dc0*/  @!P1 ISETP.GE.AND P0, PT, R217, R132, PT ;  /* 0x00000084d900920c */ /* 0x000fe20003f06270 */
[--C-:B------:R-:W-:Y:S01]  /*5dd0*/  FFMA.FTZ R52, R52, c[0x0][0x23c], -R100.reuse ;  /* 0x00008f0034347a23 */ /* 0x100fe20000010864 */
[----:B------:R-:W-:Y:S01]  /*5de0*/  LOP3.LUT R4, R4, 0xffff, RZ, 0xc0, !PT ;  /* 0x0000ffff04047812 */ /* 0x000fe200078ec0ff */
[--C-:B------:R-:W-:Y:S01]  /*5df0*/  FFMA.FTZ R53, R53, c[0x0][0x23c], -R100.reuse ;  /* 0x00008f0035357a23 */ /* 0x100fe20000010864 */
[----:B------:R-:W-:Y:S01]  /*5e00*/  @!P1 FSEL R56, R56, -INF , !P6 ;  /* 0xff80000038389808 */ /* 0x000fe20007000000 */
[----:B------:R-:W-:Y:S01]  /*5e10*/  FFMA.FTZ R100, R65, c[0x0][0x23c], -R100 ;  /* 0x00008f0041647a23 */ /* 0x000fe20000010864 */
[-C--:B------:R-:W-:Y:S01]  /*5e20*/  @!P1 ISETP.GE.AND P6, PT, R218, R133.reuse, PT ;  /* 0x00000085da00920c */ /* 0x080fe20003fc6270 */
[----:B------:R-:W-:Y:S01]  /*5e30*/  MUFU.EX2 R132, R52 ;  /* 0x0000003400847308 */ /* 0x000fe20000000800 */
[----:B------:R-:W-:Y:S01]  /*5e40*/  @!P1 FSEL R57, R57, -INF , !P0 ;  /* 0xff80000039399808 */ /* 0x000fe20004000000 */
[--C-:B------:R-:W-:Y:S01]  /*5e50*/  FFMA.FTZ R56, R56, c[0x0][0x23c], -R8.reuse ;  /* 0x00008f0038387a23 */ /* 0x100fe20000010808 */
[-C--:B------:R-:W-:Y:S02]  /*5e60*/  @!P1 ISETP.GE.AND P0, PT, R217, R133.reuse, PT ;  /* 0x00000085d900920c */ /* 0x080fe40003f06270 */
[----:B------:R-:W-:Y:S01]  /*5e70*/  LOP3.LUT R9, R6, 0xff, RZ, 0xc0, !PT ;  /* 0x000000ff06097812 */ /* 0x000fe200078ec0ff */
[----:B------:R-:W-:Y:S01]  /*5e80*/  FFMA.FTZ R57, R57, c[0x0][0x23c], -R8 ;  /* 0x00008f0039397a23 */ /* 0x000fe20000010808 */
[----:B------:R-:W-:Y:S01]  /*5e90*/  SHF.R.U32.HI R7, RZ, 0x10, R6 ;  /* 0x00000010ff077819 */ /* 0x000fe20000011606 */
[----:B------:R-:W-:Y:S01]  /*5ea0*/  FFMA.FTZ R8, R61, c[0x0][0x23c], -R8 ;  /* 0x00008f003d087a23 */ /* 0x000fe20000010808 */
[----:B------:R-:W-:Y:S01]  /*5eb0*/  SHF.R.U32.HI R6, RZ, 0x18, R6 ;  /* 0x00000018ff067819 */ /* 0x000fe20000011606 */
[----:B------:R-:W-:Y:S01]  /*5ec0*/  MUFU.EX2 R114, R100 ;  /* 0x0000006400727308 */ /* 0x000fe20000000800 */
[----:B------:R-:W-:Y:S02]  /*5ed0*/  ISETP.LE.U32.AND P5, PT, R4, UR5, PT ;  /* 0x0000000504007c0c */ /* 0x000fe4000bfa3070 */
[----:B------:R-:W-:Y:S02]  /*5ee0*/  ISETP.LE.U32.AND P2, PT, R6, UR5, PT ;  /* 0x0000000506007c0c */ /* 0x000fe4000bf43070 */
[----:B------:R-:W-:Y:S02]  /*5ef0*/  @!P1 FSEL R58, R58, -INF , !P6 ;  /* 0xff8000003a3a9808 */ /* 0x000fe40007000000 */
[----:B------:R-:W-:Y:S02]  /*5f00*/  LOP3.LUT R6, R29, 0xff, RZ, 0xc0, !PT ;  /* 0x000000ff1d067812 */ /* 0x000fe400078ec0ff */
[-C--:B------:R-:W-:Y:S01]  /*5f10*/  @!P1 ISETP.GE.AND P6, PT, R220, R133.reuse, PT ;  /* 0x00000085dc00920c */ /* 0x080fe20003fc6270 */
[----:B------:R-:W-:Y:S01]  /*5f20*/  MUFU.EX2 R131, R53 ;  /* 0x0000003500837308 */ /* 0x000fe20000000800 */
[----:B------:R-:W-:Y:S01]  /*5f30*/  @!P1 FSEL R59, R59, -INF , !P0 ;  /* 0xff8000003b3b9808 */ /* 0x000fe20004000000 */
[--C-:B------:R-:W-:Y:S01]  /*5f40*/  FFMA.FTZ R58, R58, c[0x0][0x23c], -R0.reuse ;  /* 0x00008f003a3a7a23 */ /* 0x100fe20000010800 */
[----:B------:R-:W-:Y:S01]  /*5f50*/  @!P1 ISETP.GE.AND P0, PT, R219, R133, PT ;  /* 0x00000085db00920c */ /* 0x000fe20003f06270 */
[----:B------:R-:W-:Y:S01]  /*5f60*/  @!P5 FADD.FTZ R185, -R185, -RZ ;  /* 0x800000ffb9b9d221 */ /* 0x000fe20000010100 */
[----:B------:R-:W-:Y:S01]  /*5f70*/  @!P1 FSEL R62, R62, -INF , !P6 ;  /* 0xff8000003e3e9808 */ /* 0x000fe20007000000 */
[----:B------:R-:W-:Y:S01]  /*5f80*/  @!P2 FADD.FTZ R190, -R190, -RZ ;  /* 0x800000ffbebea221 */ /* 0x000fe20000010100 */
[----:B------:R-:W-:Y:S01]  /*5f90*/  ISETP.LE.U32.AND P2, PT, R14, UR5, PT ;  /* 0x000000050e007c0c */ /* 0x000fe2000bf43070 */
[--C-:B------:R-:W-:Y:S01]  /*5fa0*/  FFMA.FTZ R59, R59, c[0x0][0x23c], -R0.reuse ;  /* 0x00008f003b3b7a23 */ /* 0x100fe20000010800 */
[----:B------:R-:W-:Y:S01]  /*5fb0*/  @!P1 FSEL R63, R63, -INF , !P0 ;  /* 0xff8000003f3f9808 */ /* 0x000fe20004000000 */
[----:B------:R-:W-:Y:S01]  /*5fc0*/  FFMA.FTZ R62, R62, c[0x0][0x23c], -R0 ;  /* 0x00008f003e3e7a23 */ /* 0x000fe20000010800 */
[----:B------:R-:W-:Y:S01]  /*5fd0*/  SHF.R.U32.HI R14, RZ, 0x8, R30 ;  /* 0x00000008ff0e7819 */ /* 0x000fe2000001161e */
[----:B------:R-:W-:Y:S01]  /*5fe0*/  MUFU.EX2 R139, R54 ;  /* 0x00000036008b7308 */ /* 0x000fe20000000800 */
[----:B------:R-:W-:Y:S01]  /*5ff0*/  ISETP.LE.U32.AND P1, PT, R9, UR5, PT ;  /* 0x0000000509007c0c */ /* 0x000fe2000bf23070 */
[----:B------:R-:W-:Y:S01]  /*6000*/  FFMA.FTZ R0, R63, c[0x0][0x23c], -R0 ;  /* 0x00008f003f007a23 */ /* 0x000fe20000010800 */
[----:B------:R-:W-:Y:S02]  /*6010*/  LOP3.LUT R14, R14, 0xffff, RZ, 0xc0, !PT ;  /* 0x0000ffff0e0e7812 */ /* 0x000fe400078ec0ff */
[----:B------:R-:W-:Y:S02]  /*6020*/  LOP3.LUT R5, R7, 0xff, RZ, 0xc0, !PT ;  /* 0x000000ff07057812 */ /* 0x000fe400078ec0ff */
[----:B------:R-:W-:Y:S01]  /*6030*/  LOP3.LUT R7, R11, 0xff, RZ, 0xc0, !PT ;  /* 0x000000ff0b077812 */ /* 0x000fe200078ec0ff */
[----:B------:R-:W-:Y:S01]  /*6040*/  @!P2 FADD.FTZ R188, -R188, -RZ ;  /* 0x800000ffbcbca221 */ /* 0x000fe20000010100 */
[----:B------:R-:W-:Y:S01]  /*6050*/  ISETP.LE.U32.AND P3, PT, R5, UR5, PT ;  /* 0x0000000505007c0c */ /* 0x000fe2000bf63070 */
[----:B------:R-:W-:Y:S01]  /*6060*/  MUFU.EX2 R142, R62 ;  /* 0x0000003e008e7308 */ /* 0x000fe20000000800 */
[----:B------:R-:W-:Y:S02]  /*6070*/  LOP3.LUT R5, R15, 0xff, RZ, 0xc0, !PT ;  /* 0x000000ff0f057812 */ /* 0x000fe400078ec0ff */
[----:B------:R-:W-:Y:S01]  /*6080*/  SHF.R.U32.HI R4, RZ, 0x8, R12 ;  /* 0x00000008ff047819 */ /* 0x000fe2000001160c */
[----:B------:R-:W-:Y:S01]  /*6090*/  @!P1 FADD.FTZ R186, -R186, -RZ ;  /* 0x800000ffbaba9221 */ /* 0x000fe20000010100 */
[----:B------:R-:W-:Y:S02]  /*60a0*/  ISETP.LE.U32.AND P5, PT, R5, UR5, PT ;  /* 0x0000000505007c0c */ /* 0x000fe4000bfa3070 */
[----:B------:R-:W-:Y:S02]  /*60b0*/  LOP3.LUT R4, R4, 0xffff, RZ, 0xc0, !PT ;  /* 0x0000ffff04047812 */ /* 0x000fe400078ec0ff */
[----:B------:R-:W-:Y:S01]  /*60c0*/  ISETP.LE.U32.AND P2, PT, R6, UR5, PT ;  /* 0x0000000506007c0c */ /* 0x000fe2000bf43070 */
[----:B------:R-:W-:Y:S01]  /*60d0*/  MUFU.EX2 R138, R0 ;  /* 0x00000000008a7308 */ /* 0x000fe20000000800 */
[----:B------:R-:W-:Y:S01]  /*60e0*/  ISETP.LE.U32.AND P1, PT, R4, UR5, PT ;  /* 0x0000000504007c0c */ /* 0x000fe2000bf23070 */
[----:B------:R-:W-:Y:S01]  /*60f0*/  @!P3 FADD.FTZ R189, -R189, -RZ ;  /* 0x800000ffbdbdb221 */ /* 0x000fe20000010100 */
[----:B------:R-:W-:Y:S02]  /*6100*/  LOP3.LUT R6, R11, 0xffff, RZ, 0xc0, !PT ;  /* 0x0000ffff0b067812 */ /* 0x000fe400078ec0ff */
[----:B------:R-:W-:Y:S02]  /*6110*/  SHF.R.U32.HI R4, RZ, 0x8, R27 ;  /* 0x00000008ff047819 */ /* 0x000fe4000001161b */
[----:B------:R-:W-:Y:S01]  /*6120*/  SHF.R.U32.HI R6, RZ, 0x8, R6 ;  /* 0x00000008ff067819 */ /* 0x000fe20000011606 */
[----:B------:R-:W-:Y:S01]  /*6130*/  @!P5 FADD.FTZ R187, -R187, -RZ ;  /* 0x800000ffbbbbd221 */ /* 0x000fe20000010100 */
[----:B------:R-:W-:Y:S01]  /*6140*/  LOP3.LUT R4, R4, 0xffff, RZ, 0xc0, !PT ;  /* 0x0000ffff04047812 */ /* 0x000fe200078ec0ff */
[----:B------:R-:W-:Y:S01]  /*6150*/  MUFU.EX2 R143, R56 ;  /* 0x00000038008f7308 */ /* 0x000fe20000000800 */
[----:B------:R-:W-:Y:S01]  /*6160*/  LOP3.LUT R6, R6, 0xffff, RZ, 0xc0, !PT ;  /* 0x0000ffff06067812 */ /* 0x000fe200078ec0ff */
[----:B------:R-:W-:Y:S01]  /*6170*/  @!P2 FADD.FTZ R176, -R176, -RZ ;  /* 0x800000ffb0b0a221 */ /* 0x000fe20000010100 */
[----:B------:R-:W-:Y:S01]  /*6180*/  ISETP.LE.U32.AND P5, PT, R4, UR5, PT ;  /* 0x0000000504007c0c */ /* 0x000fe2000bfa3070 */
[----:B------:R-:W-:Y:S01]  /*6190*/  IMAD.WIDE.U32 R4, R101, -0x326172a9, RZ ;  /* 0xcd9e8d5765047825 */ /* 0x000fe200078e00ff */
[----:B------:R-:W-:Y:S02]  /*61a0*/  ISETP.LE.U32.AND P6, PT, R18, UR5, PT ;  /* 0x0000000512007c0c */ /* 0x000fe4000bfc3070 */
[----:B------:R-:W-:Y:S01]  /*61b0*/  ISETP.LE.U32.AND P0, PT, R19, UR5, PT ;  /* 0x0000000513007c0c */ /* 0x000fe2000bf03070 */
[----:B------:R-:W-:Y:S01]  /*61c0*/  @!P1 FADD.FTZ R183, -R183, -RZ ;  /* 0x800000ffb7b79221 */ /* 0x000fe20000010100 */
[----:B------:R-:W-:Y:S01]  /*61d0*/  LOP3.LUT R9, R16, 0xff, RZ, 0xc0, !PT ;  /* 0x000000ff10097812 */ /* 0x000fe200078ec0ff */
[----:B------:R-:W-:Y:S01]  /*61e0*/  MUFU.EX2 R146, R58 ;  /* 0x0000003a00927308 */ /* 0x000fe20000000800 */
[----:B------:R-:W-:Y:S02]  /*61f0*/  ISETP.LE.U32.AND P3, PT, R22, UR5, PT ;  /* 0x0000000516007c0c */ /* 0x000fe4000bf63070 */
[----:B------:R-:W-:Y:S02]  /*6200*/  ISETP.LE.U32.AND P4, PT, R17, UR5, PT ;  /* 0x0000000511007c0c */ /* 0x000fe4000bf83070 */
[----:B------:R-:W-:Y:S01]  /*6210*/  ISETP.LE.U32.AND P1, PT, R20, UR5, PT ;  /* 0x0000000514007c0c */ /* 0x000fe2000bf23070 */
[----:B------:R-:W-:Y:S01]  /*6220*/  @!P5 FADD.FTZ R169, -R169, -RZ ;  /* 0x800000ffa9a9d221 */ /* 0x000fe20000010100 */
[----:B------:R-:W-:Y:S01]  /*6230*/  ISETP.LE.U32.AND P5, PT, R6, UR5, PT ;  /* 0x0000000506007c0c */ /* 0x000fe2000bfa3070 */
[----:B------:R-:W-:Y:S01]  /*6240*/  @!P6 FADD.FTZ R170, -R170, -RZ ;  /* 0x800000ffaaaae221 */ /* 0x000fe20000010100 */
[----:B------:R-:W-:Y:S01]  /*6250*/  ISETP.LE.U32.AND P6, PT, R7, UR5, PT ;  /* 0x0000000507007c0c */ /* 0x000fe2000bfc3070 */
[----:B------:R-:W-:Y:S01]  /*6260*/  @!P0 FADD.FTZ R175, -R175, -RZ ;  /* 0x800000ffafaf8221 */ /* 0x000fe20000010100 */
[--C-:B------:R-:W-:Y:S01]  /*6270*/  SHF.R.U32.HI R7, RZ, 0x10, R11.reuse ;  /* 0x00000010ff077819 */ /* 0x100fe2000001160b */
[----:B------:R3:W-:Y:S01]  /*6280*/  MUFU.EX2 R133, R8 ;  /* 0x0000000800857308 */ /* 0x0007e20000000800 */
[----:B------:R-:W-:Y:S01]  /*6290*/  SHF.R.U32.HI R11, RZ, 0x18, R11 ;  /* 0x00000018ff0b7819 */ /* 0x000fe2000001160b */
[----:B------:R-:W-:Y:S01]  /*62a0*/  @!P3 FADD.FTZ R166, -R166, -RZ ;  /* 0x800000ffa6a6b221 */ /* 0x000fe20000010100 */
[----:B------:R-:W-:Y:S01]  /*62b0*/  LOP3.LUT R6, R7, 0xff, RZ, 0xc0, !PT ;  /* 0x000000ff07067812 */ /* 0x000fe200078ec0ff */
[----:B------:R-:W-:Y:S01]  /*62c0*/  @!P4 FADD.FTZ R184, -R184, -RZ ;  /* 0x800000ffb8b8c221 */ /* 0x000fe20000010100 */
[----:B------:R-:W-:Y:S01]  /*62d0*/  ISETP.LE.U32.AND P2, PT, R11, UR5, PT ;  /* 0x000000050b007c0c */ /* 0x000fe2000bf43070 */
[----:B------:R-:W-:Y:S01]  /*62e0*/  @!P1 FADD.FTZ R155, -R155, -RZ ;  /* 0x800000ff9b9b9221 */ /* 0x000fe20000010100 */
[----:B------:R-:W-:Y:S01]  /*62f0*/  ISETP.LE.U32.AND P0, PT, R6, UR5, PT ;  /* 0x0000000506007c0c */ /* 0x000fe2000bf03070 */
[----:B------:R-:W-:Y:S01]  /*6300*/  @!P5 FADD.FTZ R165, -R165, -RZ ;  /* 0x800000ffa5a5d221 */ /* 0x000fe20000010100 */
[----:B------:R-:W-:Y:S01]  /*6310*/  ISETP.LE.U32.AND P5, PT, R9, UR5, PT ;  /* 0x0000000509007c0c */ /* 0x000fe2000bfa3070 */
[----:B------:R-:W-:Y:S01]  /*6320*/  @!P6 FADD.FTZ R164, -R164, -RZ ;  /* 0x800000ffa4a4e221 */ /* 0x000fe20000010100 */
[----:B------:R-:W-:Y:S01]  /*6330*/  ISETP.LE.U32.AND P6, PT, R25, UR5, PT ;  /* 0x0000000519007c0c */ /* 0x000fe2000bfc3070 */
[----:B------:R-:W-:Y:S01]  /*6340*/  MUFU.EX2 R135, R55 ;  /* 0x0000003700877308 */ /* 0x000fe20000000800 */
[----:B------:R-:W-:Y:S02]  /*6350*/  LOP3.LUT R6, R16, 0xffff, RZ, 0xc0, !PT ;  /* 0x0000ffff10067812 */ /* 0x000fe400078ec0ff */
[--C-:B------:R-:W-:Y:S02]  /*6360*/  SHF.R.U32.HI R7, RZ, 0x10, R16.reuse ;  /* 0x00000010ff077819 */ /* 0x100fe40000011610 */
[----:B------:R-:W-:Y:S01]  /*6370*/  SHF.R.U32.HI R16, RZ, 0x18, R16 ;  /* 0x00000018ff107819 */ /* 0x000fe20000011610 */
[----:B------:R-:W-:Y:S01]  /*6380*/  @!P2 FADD.FTZ R167, -R167, -RZ ;  /* 0x800000ffa7a7a221 */ /* 0x000fe20000010100 */
[----:B------:R-:W-:Y:S01]  /*6390*/  SHF.R.U32.HI R6, RZ, 0x8, R6 ;  /* 0x00000008ff067819 */ /* 0x000fe20000011606 */
[----:B------:R-:W-:Y:S01]  /*63a0*/  @!P0 FADD.FTZ R171, -R171, -RZ ;  /* 0x800000ffabab8221 */ /* 0x000fe20000010100 */
[----:B------:R-:W-:Y:S01]  /*63b0*/  LOP3.LUT R7, R7, 0xff, RZ, 0xc0, !PT ;  /* 0x000000ff07077812 */ /* 0x000fe200078ec0ff */
[----:B------:R-:W-:Y:S01]  /*63c0*/  @!P5 FADD.FTZ R174, -R174, -RZ ;  /* 0x800000ffaeaed221 */ /* 0x000fe20000010100 */
[----:B------:R-:W-:Y:S01]  /*63d0*/  ISETP.LE.U32.AND P5, PT, R16, UR5, PT ;  /* 0x0000000510007c0c */ /* 0x000fe2000bfa3070 */
[----:B-1----:R-:W-:Y:S01]  /*63e0*/  @!P6 FADD.FTZ R157, -R157, -RZ ;  /* 0x800000ff9d9de221 */ /* 0x002fe20000010100 */
[----:B------:R-:W-:Y:S01]  /*63f0*/  LOP3.LUT R6, R6, 0xffff, RZ, 0xc0, !PT ;  /* 0x0000ffff06067812 */ /* 0x000fe200078ec0ff */
[----:B------:R-:W-:Y:S01]  /*6400*/  MUFU.EX2 R141, R57 ;  /* 0x00000039008d7308 */ /* 0x000fe20000000800 */
[----:B------:R-:W-:Y:S02]  /*6410*/  ISETP.LE.U32.AND P0, PT, R7, UR5, PT ;  /* 0x0000000507007c0c */ /* 0x000fe4000bf03070 */
[----:B------:R-:W-:Y:S01]  /*6420*/  ISETP.LE.U32.AND P2, PT, R6, UR5, PT ;  /* 0x0000000506007c0c */ /* 0x000fe2000bf43070 */
[----:B------:R-:W-:Y:S01]  /*6430*/  IMAD.WIDE.U32 R6, R103, -0x2daee0ad, RZ ;  /* 0xd2511f5367067825 */ /* 0x000fe200078e00ff */
[----:B------:R-:W-:Y:S02]  /*6440*/  LOP3.LUT R12, R5, UR13, R28, 0x96, !PT ;  /* 0x0000000d050c7c12 */ /* 0x000fe4000f8e961c */
[----:B------:R-:W-:Y:S02]  /*6450*/  LOP3.LUT R17, R4, 0xffff, RZ, 0xc0, !PT ;  /* 0x0000ffff04117812 */ /* 0x000fe400078ec0ff */
[----:B------:R-:W-:Y:S01]  /*6460*/  LOP3.LUT R15, R6, 0xff, RZ, 0xc0, !PT ;  /* 0x000000ff060f7812 */ /* 0x000fe200078ec0ff */
[----:B------:R-:W-:Y:S01]  /*6470*/  @!P5 FADD.FTZ R177, -R177, -RZ ;  /* 0x800000ffb1b1d221 */ /* 0x000fe20000010100 */
[----:B------:R-:W-:Y:S01]  /*6480*/  ISETP.LE.U32.AND P5, PT, R14, UR5, PT ;  /* 0x000000050e007c0c */ /* 0x000fe2000bfa3070 */
[----:B------:R-:W-:Y:S01]  /*6490*/  MUFU.EX2 R145, R59 ;  /* 0x0000003b00917308 */ /* 0x000fe20000000800 */
[----:B------:R-:W-:Y:S01]  /*64a0*/  LOP3.LUT R14, R31, 0xff, RZ, 0xc0, !PT ;  /* 0x000000ff1f0e7812 */ /* 0x000fe200078ec0ff */
[----:B------:R-:W-:Y:S01]  /*64b0*/  @!P0 FADD.FTZ R178, -R178, -RZ ;  /* 0x800000ffb2b28221 */ /* 0x000fe20000010100 */
[----:B------:R-:W-:Y:S01]  /*64c0*/  LOP3.LUT R19, R4, 0xff, RZ, 0xc0, !PT ;  /* 0x000000ff04137812 */ /* 0x000fe200078ec0ff */
[----:B------:R-:W-:Y:S01]  /*64d0*/  @!P2 FADD.FTZ R173, -R173, -RZ ;  /* 0x800000ffadada221 */ /* 0x000fe20000010100 */
[----:B------:R-:W-:Y:S02]  /*64e0*/  ISETP.LE.U32.AND P3, PT, R14, UR5, PT ;  /* 0x000000050e007c0c */ /* 0x000fe4000bf63070 */
[--C-:B------:R-:W-:Y:S02]  /*64f0*/  SHF.R.U32.HI R18, RZ, 0x10, R4.reuse ;  /* 0x00000010ff127819 */ /* 0x100fe40000011604 */
[----:B------:R-:W-:Y:S01]  /*6500*/  ISETP.LE.U32.AND P0, PT, R24, UR5, PT ;  /* 0x0000000518007c0c */ /* 0x000fe2000bf03070 */
[----:B------:R-:W-:Y:S01]  /*6510*/  MUFU.EX2 R162, R42 ;  /* 0x0000002a00a27308 */ /* 0x000fe20000000800 */
[----:B------:R-:W-:Y:S01]  /*6520*/  SHF.R.U32.HI R20, RZ, 0x18, R4 ;  /* 0x00000018ff147819 */ /* 0x000fe20000011604 */
[----:B------:R-:W-:Y:S01]  /*6530*/  IMAD.WIDE.U32 R4, R109, -0x2daee0ad, RZ ;  /* 0xd2511f536d047825 */ /* 0x000fe200078e00ff */
[----:B------:R-:W-:Y:S02]  /*6540*/  SHF.R.U32.HI R24, RZ, 0x10, R6 ;  /* 0x00000010ff187819 */ /* 0x000fe40000011606 */
[----:B------:R-:W-:Y:S01]  /*6550*/  ISETP.LE.U32.AND P2, PT, R21, UR5, PT ;  /* 0x0000000515007c0c */ /* 0x000fe2000bf43070 */
[----:B------:R-:W-:Y:S01]  /*6560*/  @!P5 FADD.FTZ R163, -R163, -RZ ;  /* 0x800000ffa3a3d221 */ /* 0x000fe20000010100 */
[----:B------:R-:W-:Y:S01]  /*6570*/  LOP3.LUT R11, R7, UR12, R112, 0x96, !PT ;  /* 0x0000000c070b7c12 */ /* 0x000fe2000f8e9670 */
[----:B------:R-:W-:Y:S01]  /*6580*/  @!P3 FADD.FTZ R172, -R172, -RZ ;  /* 0x800000ffacacb221 */ /* 0x000fe20000010100 */
[----:B------:R-:W-:Y:S01]  /*6590*/  SHF.R.U32.HI R16, RZ, 0x18, R6 ;  /* 0x00000018ff107819 */ /* 0x000fe20000011606 */
[----:B------:R-:W1:Y:S01]  /*65a0*/  MUFU.EX2 R152, R38 ;  /* 0x0000002600987308 */ /* 0x000e620000000800 */
[----:B------:R-:W-:Y:S01]  /*65b0*/  SHF.R.U32.HI R14, RZ, 0x18, R4 ;  /* 0x00000018ff0e7819 */ /* 0x000fe20000011604 */
[----:B--2---:R-:W-:Y:S01]  /*65c0*/  @!P0 FADD.FTZ R140, -R140, -RZ ;  /* 0x800000ff8c8c8221 */ /* 0x004fe20000010100 */
[----:B------:R-:W-:Y:S02]  /*65d0*/  LOP3.LUT R21, R6, 0xffff, RZ, 0xc0, !PT ;  /* 0x0000ffff06157812 */ /* 0x000fe400078ec0ff */
[----:B------:R-:W-:Y:S02]  /*65e0*/  SHF.R.U32.HI R6, RZ, 0x8, R26 ;  /* 0x00000008ff067819 */ /* 0x000fe4000001161a */
[----:B------:R-:W-:Y:S01]  /*65f0*/  ISETP.LE.U32.AND P4, PT, R23, UR5, PT ;  /* 0x0000000517007c0c */ /* 0x000fe2000bf83070 */
[----:B------:R-:W-:Y:S01]  /*6600*/  @!P2 FADD.FTZ R137, -R137, -RZ ;  /* 0x800000ff8989a221 */ /* 0x000fe20000010100 */
[----:B------:R-:W-:Y:S01]  /*6610*/  LOP3.LUT R9, R5, UR12, R110, 0x96, !PT ;  /* 0x0000000c05097c12 */ /* 0x000fe2000f8e966e */
[----:B------:R-:W-:Y:S01]  /*6620*/  MUFU.EX2 R154, R41 ;  /* 0x00000029009a7308 */ /* 0x000fe20000000800 */
[----:B------:R-:W-:Y:S02]  /*6630*/  LOP3.LUT R23, R4, 0xffff, RZ, 0xc0, !PT ;  /* 0x0000ffff04177812 */ /* 0x000fe400078ec0ff */
[----:B------:R-:W-:Y:S02]  /*6640*/  LOP3.LUT R5, R6, 0xffff, RZ, 0xc0, !PT ;  /* 0x0000ffff06057812 */ /* 0x000fe400078ec0ff */
[----:B------:R-:W-:Y:S02]  /*6650*/  SHF.R.U32.HI R6, RZ, 0x18, R12 ;  /* 0x00000018ff067819 */ /* 0x000fe4000001160c */
[----:B------:R-:W-:Y:S02]  /*6660*/  ISETP.LE.U32.AND P5, PT, R5, UR5, PT ;  /* 0x0000000505007c0c */ /* 0x000fe4000bfa3070 */
[----:B------:R-:W-:Y:S01]  /*6670*/  LOP3.LUT R5, R32, 0xff, RZ, 0xc0, !PT ;  /* 0x000000ff20057812 */ /* 0x000fe200078ec0ff */
[----:B------:R-:W-:Y:S01]  /*6680*/  @!P4 FADD.FTZ R168, -R168, -RZ ;  /* 0x800000ffa8a8c221 */ /* 0x000fe20000010100 */
[----:B------:R-:W-:Y:S01]  /*6690*/  LOP3.LUT R7, R4, 0xff, RZ, 0xc0, !PT ;  /* 0x000000ff04077812 */ /* 0x000fe200078ec0ff */
[----:B------:R-:W2:Y:S01]  /*66a0*/  MUFU.EX2 R147, R37 ;  /* 0x0000002500937308 */ /* 0x000ea20000000800 */
[----:B------:R-:W-:Y:S02]  /*66b0*/  ISETP.LE.U32.AND P3, PT, R5, UR5, PT ;  /* 0x0000000505007c0c */ /* 0x000fe4000bf63070 */
[C---:B------:R-:W-:Y:S02]  /*66c0*/  LOP3.LUT R5, R13.reuse, 0xff, RZ, 0xc0, !PT ;  /* 0x000000ff0d057812 */ /* 0x040fe400078ec0ff */
[----:B------:R-:W-:Y:S02]  /*66d0*/  SHF.R.U32.HI R22, RZ, 0x10, R4 ;  /* 0x00000010ff167819 */ /* 0x000fe40000011604 */
[----:B------:R-:W-:Y:S01]  /*66e0*/  LOP3.LUT R4, R13, 0xffff, RZ, 0xc0, !PT ;  /* 0x0000ffff0d047812 */ /* 0x000fe200078ec0ff */
[----:B------:R-:W-:Y:S01]  /*66f0*/  @!P5 FADD.FTZ R153, -R153, -RZ ;  /* 0x800000ff9999d221 */ /* 0x000fe20000010100 */
[----:B------:R-:W-:Y:S01]  /*6700*/  ISETP.LE.U32.AND P4, PT, R5, UR5, PT ;  /* 0x0000000505007c0c */ /* 0x000fe2000bf83070 */
[----:B------:R-:W-:Y:S01]  /*6710*/  MUFU.EX2 R161, R43 ;  /* 0x0000002b00a17308 */ /* 0x000fe20000000800 */
[----:B------:R-:W-:Y:S02]  /*6720*/  SHF.R.U32.HI R4, RZ, 0x8, R4 ;  /* 0x00000008ff047819 */ /* 0x000fe40000011604 */
[--C-:B------:R-:W-:Y:S01]  /*6730*/  SHF.R.U32.HI R5, RZ, 0x18, R13.reuse ;  /* 0x00000018ff057819 */ /* 0x100fe2000001160d */
[----:B------:R-:W-:Y:S01]  /*6740*/  @!P3 FADD.FTZ R158, -R158, -RZ ;  /* 0x800000ff9e9eb221 */ /* 0x000fe20000010100 */
[----:B------:R-:W-:Y:S02]  /*6750*/  SHF.R.U32.HI R13, RZ, 0x10, R13 ;  /* 0x00000010ff0d7819 */ /* 0x000fe4000001160d */
[----:B------:R-:W-:Y:S02]  /*6760*/  ISETP.LE.U32.AND P1, PT, R5, UR5, PT ;  /* 0x0000000505007c0c */ /* 0x000fe4000bf23070 */
[----:B------:R-:W-:Y:S01]  /*6770*/  LOP3.LUT R13, R13, 0xff, RZ, 0xc0, !PT ;  /* 0x000000ff0d0d7812 */ /* 0x000fe200078ec0ff */
[----:B------:R-:W4:Y:S01]  /*6780*/  MUFU.EX2 R148, R36 ;  /* 0x0000002400947308 */ /* 0x000f220000000800 */
[----:B---3--:R-:W-:Y:S02]  /*6790*/  F2FP.RELU.PACK_AB R8, R165, R164 ;  /* 0x000000a4a508723e */ /* 0x008fe400000008ff */
[----:B------:R-:W-:Y:S02]  /*67a0*/  LOP3.LUT R4, R4, 0xffff, RZ, 0xc0, !PT ;  /* 0x0000ffff04047812 */ /* 0x000fe400078ec0ff */
[----:B------:R-:W-:Y:S02]  /*67b0*/  ISETP.LE.U32.AND P3, PT, R13, UR5, PT ;  /* 0x000000050d007c0c */ /* 0x000fe4000bf63070 */
[----:B------:R-:W-:Y:S02]  /*67c0*/  ISETP.LE.U32.AND P5, PT, R4, UR5, PT ;  /* 0x0000000504007c0c */ /* 0x000fe4000bfa3070 */
[C---:B------:R-:W-:Y:S01]  /*67d0*/  LOP3.LUT R5, R12.reuse, 0xff, RZ, 0xc0, !PT ;  /* 0x000000ff0c057812 */ /* 0x040fe200078ec0ff */
[----:B------:R-:W-:Y:S01]  /*67e0*/  MUFU.EX2 R159, R46 ;  /* 0x0000002e009f7308 */ /* 0x000fe20000000800 */
[----:B------:R-:W-:Y:S02]  /*67f0*/  LOP3.LUT R4, R12, 0xffff, RZ, 0xc0, !PT ;  /* 0x0000ffff0c047812 */ /* 0x000fe400078ec0ff */
[----:B------:R-:W-:Y:S02]  /*6800*/  ISETP.LE.U32.AND P6, PT, R5, UR5, PT ;  /* 0x0000000505007c0c */ /* 0x000fe4000bfc3070 */
[----:B------:R-:W-:Y:S02]  /*6810*/  SHF.R.U32.HI R5, RZ, 0x8, R4 ;  /* 0x00000008ff057819 */ /* 0x000fe40000011604 */
[----:B------:R-:W-:Y:S01]  /*6820*/  SHF.R.U32.HI R4, RZ, 0x10, R12 ;  /* 0x00000010ff047819 */ /* 0x000fe2000001160c */
[----:B-1----:R-:W-:Y:S01]  /*6830*/  @!P3 FADD.FTZ R152, -R152, -RZ ;  /* 0x800000ff9898b221 */ /* 0x002fe20000010100 */
[----:B------:R-:W-:Y:S01]  /*6840*/  LOP3.LUT R5, R5, 0xffff, RZ, 0xc0, !PT ;  /* 0x0000ffff05057812 */ /* 0x000fe200078ec0ff */
[----:B--2---:R-:W-:Y:S01]  /*6850*/  @!P5 FADD.FTZ R147, -R147, -RZ ;  /* 0x800000ff9393d221 */ /* 0x004fe20000010100 */
[----:B------:R-:W-:Y:S01]  /*6860*/  LOP3.LUT R4, R4, 0xff, RZ, 0xc0, !PT ;  /* 0x000000ff04047812 */ /* 0x000fe200078ec0ff */
[----:B------:R-:W1:Y:S01]  /*6870*/  MUFU.EX2 R151, R39 ;  /* 0x0000002700977308 */ /* 0x000e620000000800 */
[----:B------:R-:W-:Y:S01]  /*6880*/  ISETP.LE.U32.AND P5, PT, R5, UR5, PT ;  /* 0x0000000505007c0c */ /* 0x000fe2000bfa3070 */
[----:B----4-:R-:W-:Y:S01]  /*6890*/  @!P4 FADD.FTZ R148, -R148, -RZ ;  /* 0x800000ff9494c221 */ /* 0x010fe20000010100 */
[----:B------:R-:W-:Y:S01]  /*68a0*/  ISETP.LE.U32.AND P3, PT, R4, UR5, PT ;  /* 0x0000000504007c0c */ /* 0x000fe2000bf63070 */
[----:B------:R-:W-:Y:S01]  /*68b0*/  @!P6 FADD.FTZ R156, -R156, -RZ ;  /* 0x800000ff9c9ce221 */ /* 0x000fe20000010100 */
[----:B------:R-:W-:Y:S02]  /*68c0*/  ISETP.LE.U32.AND P4, PT, R6, UR5, PT ;  /* 0x0000000506007c0c */ /* 0x000fe4000bf83070 */
[----:B------:R-:W-:Y:S02]  /*68d0*/  SHF.R.U32.HI R4, RZ, 0x8, R17 ;  /* 0x00000008ff047819 */ /* 0x000fe40000011611 */
[----:B------:R-:W-:Y:S01]  /*68e0*/  LOP3.LUT R5, R18, 0xff, RZ, 0xc0, !PT ;  /* 0x000000ff12057812 */ /* 0x000fe200078ec0ff */
[----:B------:R-:W2:Y:S01]  /*68f0*/  MUFU.EX2 R160, R47 ;  /* 0x0000002f00a07308 */ /* 0x000ea20000000800 */
[----:B------:R-:W-:Y:S02]  /*6900*/  LOP3.LUT R4, R4, 0xffff, RZ, 0xc0, !PT ;  /* 0x0000ffff04047812 */ /* 0x000fe400078ec0ff */
[----:B------:R-:W-:Y:S01]  /*6910*/  ISETP.LE.U32.AND P6, PT, R5, UR5, PT ;  /* 0x0000000505007c0c */ /* 0x000fe2000bfc3070 */
[----:B------:R-:W-:Y:S01]  /*6920*/  @!P5 FADD.FTZ R154, -R154, -RZ ;  /* 0x800000ff9a9ad221 */ /* 0x000fe20000010100 */
[----:B------:R-:W-:Y:S01]  /*6930*/  LOP3.LUT R5, R11, 0xffff, RZ, 0xc0, !PT ;  /* 0x0000ffff0b057812 */ /* 0x000fe200078ec0ff */
[----:B------:R-:W-:Y:S01]  /*6940*/  @!P3 FADD.FTZ R162, -R162, -RZ ;  /* 0x800000ffa2a2b221 */ /* 0x000fe20000010100 */
[----:B------:R-:W-:Y:S01]  /*6950*/  ISETP.LE.U32.AND P3, PT, R20, UR5, PT ;  /* 0x0000000514007c0c */ /* 0x000fe2000bf63070 */
[----:B------:R-:W-:Y:S01]  /*6960*/  @!P4 FADD.FTZ R161, -R161, -RZ ;  /* 0x800000ffa1a1c221 */ /* 0x000fe20000010100 */
[----:B------:R-:W-:Y:S01]  /*6970*/  ISETP.LE.U32.AND P5, PT, R4, UR5, PT ;  /* 0x0000000504007c0c */ /* 0x000fe2000bfa3070 */
[----:B------:R-:W3:Y:S01]  /*6980*/  MUFU.EX2 R150, R44 ;  /* 0x0000002c00967308 */ /* 0x000ee20000000800 */
[----:B------:R-:W-:Y:S02]  /*6990*/  LOP3.LUT R4, R102, 0xff, RZ, 0xc0, !PT ;  /* 0x000000ff66047812 */ /* 0x000fe400078ec0ff */
[----:B------:R-:W-:Y:S01]  /*69a0*/  SHF.R.U32.HI R6, RZ, 0x8, R5 ;  /* 0x00000008ff067819 */ /* 0x000fe20000011605 */
[----:B-1----:R-:W-:Y:S01]  /*69b0*/  @!P1 FADD.FTZ R151, -R151, -RZ ;  /* 0x800000ff97979221 */ /* 0x002fe20000010100 */
[----:B------:R-:W-:Y:S01]  /*69c0*/  ISETP.LE.U32.AND P4, PT, R4, UR5, PT ;  /* 0x0000000504007c0c */ /* 0x000fe2000bf83070 */
[----:B------:R-:W-:Y:S01]  /*69d0*/  @!P6 FADD.FTZ R159, -R159, -RZ ;  /* 0x800000ff9f9fe221 */ /* 0x000fe20000010100 */
[----:B------:R-:W-:Y:S02]  /*69e0*/  SHF.R.U32.HI R4, RZ, 0x8, R33 ;  /* 0x00000008ff047819 */ /* 0x000fe40000011621 */
[----:B------:R-:W-:Y:S01]  /*69f0*/  ISETP.LE.U32.AND P1, PT, R19, UR5, PT ;  /* 0x0000000513007c0c */ /* 0x000fe2000bf23070 */
[----:B------:R-:W1:Y:S01]  /*6a00*/  MUFU.EX2 R149, R45 ;  /* 0x0000002d00957308 */ /* 0x000e620000000800 */
[----:B------:R-:W-:Y:S02]  /*6a10*/  LOP3.LUT R4, R4, 0xffff, RZ, 0xc0, !PT ;  /* 0x0000ffff04047812 */ /* 0x000fe400078ec0ff */
[----:B------:R-:W-:Y:S01]  /*6a20*/  F2FP.RELU.PACK_AB R0, R161, R162 ;  /* 0x000000a2a100723e */ /* 0x000fe200000008ff */
[----:B--2---:R-:W-:Y:S01]  /*6a30*/  @!P3 FADD.FTZ R160, -R160, -RZ ;  /* 0x800000ffa0a0b221 */ /* 0x004fe20000010100 */
[----:B------:R-:W-:Y:S02]  /*6a40*/  ISETP.LE.U32.AND P6, PT, R4, UR5, PT ;  /* 0x0000000504007c0c */ /* 0x000fe4000bfc3070 */
[--C-:B------:R-:W-:Y:S01]  /*6a50*/  SHF.R.U32.HI R4, RZ, 0x10, R11.reuse ;  /* 0x00000010ff047819 */ /* 0x100fe2000001160b */
[----:B------:R-:W-:Y:S01]  /*6a60*/  @!P4 FADD.FTZ R144, -R144, -RZ ;  /* 0x800000ff9090c221 */ /* 0x000fe20000010100 */
[----:B------:R-:W-:Y:S01]  /*6a70*/  ISETP.LE.U32.AND P3, PT, R7, UR5, PT ;  /* 0x0000000507007c0c */ /* 0x000fe2000bf63070 */
[----:B------:R-:W2:Y:S01]  /*6a80*/  MUFU.EX2 R112, R10 ;  /* 0x0000000a00707308 */ /* 0x000ea20000000800 */
[----:B------:R-:W-:Y:S02]  /*6a90*/  LOP3.LUT R5, R4, 0xff, RZ, 0xc0, !PT ;  /* 0x000000ff04057812 */ /* 0x000fe400078ec0ff */
[----:B------:R-:W-:Y:S01]  /*6aa0*/  LOP3.LUT R7, R11, 0xff, RZ, 0xc0, !PT ;  /* 0x000000ff0b077812 */ /* 0x000fe200078ec0ff */
[----:B---3--:R-:W-:Y:S01]  /*6ab0*/  @!P1 FADD.FTZ R150, -R150, -RZ ;  /* 0x800000ff96969221 */ /* 0x008fe20000010100 */
[----:B------:R-:W-:Y:S02]  /*6ac0*/  ISETP.LE.U32.AND P1, PT, R15, UR5, PT ;  /* 0x000000050f007c0c */ /* 0x000fe4000bf23070 */
[----:B------:R-:W-:Y:S01]  /*6ad0*/  ISETP.LE.U32.AND P2, PT, R7, UR5, PT ;  /* 0x0000000507007c0c */ /* 0x000fe2000bf43070 */
[----:B------:R-:W-:Y:S01]  /*6ae0*/  @!P6 FADD.FTZ R136, -R136, -RZ ;  /* 0x800000ff8888e221 */ /* 0x000fe20000010100 */
[----:B------:R-:W-:Y:S02]  /*6af0*/  SHF.R.U32.HI R11, RZ, 0x18, R11 ;  /* 0x00000018ff0b7819 */ /* 0x000fe4000001160b */
[----:B------:R-:W-:Y:S01]  /*6b00*/  LOP3.LUT R4, R6, 0xffff, RZ, 0xc0, !PT ;  /* 0x0000ffff06047812 */ /* 0x000fe200078ec0ff */
[----:B------:R-:W-:Y:S01]  /*6b10*/  @!P3 FADD.FTZ R134, -R134, -RZ ;  /* 0x800000ff8686b221 */ /* 0x000fe20000010100 */
[----:B------:R-:W-:Y:S01]  /*6b20*/  ISETP.LE.U32.AND P0, PT, R11, UR5, PT ;  /* 0x000000050b007c0c */ /* 0x000fe2000bf03070 */
[----:B-1----:R-:W-:Y:S01]  /*6b30*/  @!P5 FADD.FTZ R149, -R149, -RZ ;  /* 0x800000ff9595d221 */ /* 0x002fe20000010100 */
[----:B------:R-:W-:Y:S02]  /*6b40*/  ISETP.LE.U32.AND P4, PT, R4, UR5, PT ;  /* 0x0000000504007c0c */ /* 0x000fe4000bf83070 */
[----:B------:R-:W-:Y:S01]  /*6b50*/  LOP3.LUT R4, R9, 0xffff, RZ, 0xc0, !PT ;  /* 0x0000ffff09047812 */ /* 0x000fe200078ec0ff */
[----:B------:R-:W-:Y:S01]  /*6b60*/  @!P1 FADD.FTZ R115, -R115, -RZ ;  /* 0x800000ff73739221 */ /* 0x000fe20000010100 */
[----:B------:R-:W-:Y:S01]  /*6b70*/  ISETP.LE.U32.AND P6, PT, R5, UR5, PT ;  /* 0x0000000505007c0c */ /* 0x000fe2000bfc3070 */
[----:B------:R-:W-:Y:S01]  /*6b80*/  @!P2 FADD.FTZ R132, -R132, -RZ ;  /* 0x800000ff8484a221 */ /* 0x000fe20000010100 */
[----:B------:R-:W-:Y:S02]  /*6b90*/  LOP3.LUT R5, R9, 0xff, RZ, 0xc0, !PT ;  /* 0x000000ff09057812 */ /* 0x000fe400078ec0ff */
[----:B------:R-:W-:Y:S02]  /*6ba0*/  SHF.R.U32.HI R6, RZ, 0x8, R23 ;  /* 0x00000008ff067819 */ /* 0x000fe40000011617 */
[----:B------:R-:W-:Y:S01]  /*6bb0*/  SHF.R.U32.HI R4, RZ, 0x8, R4 ;  /* 0x00000008ff047819 */ /* 0x000fe20000011604 */
[----:B------:R-:W-:Y:S01]  /*6bc0*/  @!P0 FADD.FTZ R135, -R135, -RZ ;  /* 0x800000ff87878221 */ /* 0x000fe20000010100 */
[----:B------:R-:W-:Y:S01]  /*6bd0*/  ISETP.LE.U32.AND P2, PT, R5, UR5, PT ;  /* 0x0000000505007c0c */ /* 0x000fe2000bf43070 */
[----:B------:R-:W-:Y:S01]  /*6be0*/  @!P4 FADD.FTZ R131, -R131, -RZ ;  /* 0x800000ff8383c221 */ /* 0x000fe20000010100 */
[----:B------:R-:W-:Y:S02]  /*6bf0*/  LOP3.LUT R4, R4, 0xffff, RZ, 0xc0, !PT ;  /* 0x0000ffff04047812 */ /* 0x000fe400078ec0ff */
[----:B------:R-:W-:Y:S01]  /*6c00*/  F2FP.RELU.PACK_AB R7, R180, R182 ;  /* 0x000000b6b407723e */ /* 0x000fe200000008ff */
[----:B------:R-:W-:Y:S01]  /*6c10*/  @!P6 FADD.FTZ R139, -R139, -RZ ;  /* 0x800000ff8b8be221 */ /* 0x000fe20000010100 */
[--C-:B------:R-:W-:Y:S02]  /*6c20*/  SHF.R.U32.HI R5, RZ, 0x10, R9.reuse ;  /* 0x00000010ff057819 */ /* 0x100fe40000011609 */
[----:B------:R-:W-:Y:S01]  /*6c30*/  ISETP.LE.U32.AND P5, PT, R16, UR5, PT ;  /* 0x0000000510007c0c */ /* 0x000fe2000bfa3070 */
[----:B------:R1:W-:Y:S01]  /*6c40*/  STS [R197+0x12000], R7 ;  /* 0x01200007c5007388 */ /* 0x0003e20000000800 */
[----:B------:R-:W-:Y:S02]  /*6c50*/  ISETP.LE.U32.AND P4, PT, R4, UR5, PT ;  /* 0x0000000504007c0c */ /* 0x000fe4000bf83070 */
[----:B------:R-:W-:Y:S01]  /*6c60*/  LOP3.LUT R4, R5, 0xff, RZ, 0xc0, !PT ;  /* 0x000000ff05047812 */ /* 0x000fe200078ec0ff */
[----:B------:R-:W-:Y:S01]  /*6c70*/  @!P2 FADD.FTZ R143, -R143, -RZ ;  /* 0x800000ff8f8fa221 */ /* 0x000fe20000010100 */
[----:B------:R-:W-:Y:S02]  /*6c80*/  SHF.R.U32.HI R9, RZ, 0x18, R9 ;  /* 0x00000018ff097819 */ /* 0x000fe40000011609 */
[----:B------:R-:W-:Y:S02]  /*6c90*/  SHF.R.U32.HI R5, RZ, 0x8, R21 ;  /* 0x00000008ff057819 */ /* 0x000fe40000011615 */
[----:B------:R-:W-:Y:S02]  /*6ca0*/  ISETP.LE.U32.AND P0, PT, R14, UR5, PT ;  /* 0x000000050e007c0c */ /* 0x000fe4000bf03070 */
[----:B------:R-:W-:Y:S01]  /*6cb0*/  ISETP.LE.U32.AND P6, PT, R4, UR5, PT ;  /* 0x0000000504007c0c */ /* 0x000fe2000bfc3070 */
[----:B--2---:R-:W-:Y:S01]  /*6cc0*/  @!P5 FADD.FTZ R112, -R112, -RZ ;  /* 0x800000ff7070d221 */ /* 0x004fe20000010100 */
[----:B------:R-:W-:Y:S01]  /*6cd0*/  LOP3.LUT R4, R5, 0xffff, RZ, 0xc0, !PT ;  /* 0x0000ffff05047812 */ /* 0x000fe200078ec0ff */
[----:B------:R-:W-:Y:S01]  /*6ce0*/  @!P4 FADD.FTZ R141, -R141, -RZ ;  /* 0x800000ff8d8dc221 */ /* 0x000fe20000010100 */
[----:B------:R-:W-:Y:S02]  /*6cf0*/  LOP3.LUT R5, R22, 0xff, RZ, 0xc0, !PT ;  /* 0x000000ff16057812 */ /* 0x000fe400078ec0ff */
[----:B------:R-:W-:Y:S02]  /*6d00*/  ISETP.LE.U32.AND P2, PT, R4, UR5, PT ;  /* 0x0000000504007c0c */ /* 0x000fe4000bf43070 */
[----:B------:R-:W-:Y:S02]  /*6d10*/  LOP3.LUT R4, R24, 0xff, RZ, 0xc0, !PT ;  /* 0x000000ff18047812 */ /* 0x000fe400078ec0ff */
[----:B------:R-:W-:Y:S01]  /*6d20*/  ISETP.LE.U32.AND P1, PT, R5, UR5, PT ;  /* 0x0000000505007c0c */ /* 0x000fe2000bf23070 */
[----:B------:R-:W-:Y:S01]  /*6d30*/  @!P0 FADD.FTZ R138, -R138, -RZ ;  /* 0x800000ff8a8a8221 */ /* 0x000fe20000010100 */
[----:B------:R-:W-:Y:S01]  /*6d40*/  F2FP.RELU.PACK_AB R5, R169, R170 ;  /* 0x000000aaa905723e */ /* 0x000fe200000008ff */
[----:B------:R-:W-:Y:S01]  /*6d50*/  @!P6 FADD.FTZ R146, -R146, -RZ ;  /* 0x800000ff9292e221 */ /* 0x000fe20000010100 */
[----:B------:R-:W-:Y:S02]  /*6d60*/  ISETP.LE.U32.AND P4, PT, R9, UR5, PT ;  /* 0x0000000509007c0c */ /* 0x000fe4000bf83070 */
[----:B------:R-:W-:Y:S02]  /*6d70*/  ISETP.LE.U32.AND P6, PT, R4, UR5, PT ;  /* 0x0000000504007c0c */ /* 0x000fe4000bfc3070 */
[----:B------:R-:W-:Y:S01]  /*6d80*/  LOP3.LUT R4, R6, 0xffff, RZ, 0xc0, !PT ;  /* 0x0000ffff06047812 */ /* 0x000fe200078ec0ff */
[----:B------:R-:W-:Y:S01]  /*6d90*/  @!P2 FADD.FTZ R114, -R114, -RZ ;  /* 0x800000ff7272a221 */ /* 0x000fe20000010100 */
[----:B------:R-:W-:Y:S02]  /*6da0*/  F2FP.RELU.PACK_AB R6, R179, R181 ;  /* 0x000000b5b306723e */ /* 0x000fe400000008ff */
[----:B------:R-:W-:Y:S01]  /*6db0*/  ISETP.LE.U32.AND P2, PT, R4, UR5, PT ;  /* 0x0000000504007c0c */ /* 0x000fe2000bf43070 */
[----:B------:R-:W-:Y:S01]  /*6dc0*/  @!P1 FADD.FTZ R142, -R142, -RZ ;  /* 0x800000ff8e8e9221 */ /* 0x000fe20000010100 */
[----:B------:R-:W-:Y:S01]  /*6dd0*/  F2FP.RELU.PACK_AB R4, R175, R176 ;  /* 0x000000b0af04723e */ /* 0x000fe200000008ff */
[----:B------:R2:W-:Y:S01]  /*6de0*/  STS [R197+0x12400], R6 ;  /* 0x01240006c5007388 */ /* 0x0005e20000000800 */
[----:B-1----:R-:W-:Y:S01]  /*6df0*/  F2FP.RELU.PACK_AB R7, R185, R186 ;  /* 0x000000bab907723e */ /* 0x002fe200000008ff */
[----:B------:R-:W-:Y:S01]  /*6e00*/  @!P4 FADD.FTZ R145, -R145, -RZ ;  /* 0x800000ff9191c221 */ /* 0x000fe20000010100 */
[----:B------:R-:W-:Y:S01]  /*6e10*/  FSETP.GE.FTZ.AND P1, PT, R169, RZ, PT ;  /* 0x000000ffa900720b */ /* 0x000fe20003f36000 */
[----:B------:R1:W-:Y:S01]  /*6e20*/  STS [R198+0x12000], R5 ;  /* 0x01200005c6007388 */ /* 0x0003e20000000800 */
[----:B------:R-:W-:Y:S01]  /*6e30*/  FSETP.GE.FTZ.AND P3, PT, R180, RZ, PT ;  /* 0x000000ffb400720b */ /* 0x000fe20003f76000 */
[----:B------:R-:W-:Y:S01]  /*6e40*/  @!P6 FADD.FTZ R113, -R113, -RZ ;  /* 0x800000ff7171e221 */ /* 0x000fe20000010100 */
[----:B------:R-:W-:Y:S01]  /*6e50*/  FSETP.GE.FTZ.AND P4, PT, R182, RZ, PT ;  /* 0x000000ffb600720b */ /* 0x000fe20003f96000 */
[----:B------:R3:W-:Y:S02]  /*6e60*/  STS [R198+0x12400], R4 ;  /* 0x01240004c6007388 */ /* 0x0007e40000000800 */
[----:B------:R-:W-:Y:S01]  /*6e70*/  @!P2 FADD.FTZ R133, -R133, -RZ ;  /* 0x800000ff8585a221 */ /* 0x000fe20000010100 */
[----:B------:R-:W-:Y:S01]  /*6e80*/  FSETP.GE.FTZ.AND P2, PT, R170, RZ, PT ;  /* 0x000000ffaa00720b */ /* 0x000fe20003f56000 */
[----:B------:R4:W-:Y:S01]  /*6e90*/  STS [R197+0x14000], R7 ;  /* 0x01400007c5007388 */ /* 0x0009e20000000800 */
        /* <DEDUP_REMOVED lines=61> */
[----:B------:R-:W-:Y:S01]  /*7270*/  LDSM.16.M88.4 R108, [R123+0x5000] ;  /* 0x005000007b6c783b */ /* 0x000fe20000000200 */
        /* <DEDUP_REMOVED lines=31> */
[C---:B------:R-:W-:Y:S07]  /*7470*/  HMMA.16816.F32 R56, R108.reuse, R100, R56 ;  /* 0x000000646c38723c */ /* 0x040fee0000001838 */
[----:B------:R-:W-:Y:S01]  /*7480*/  IMAD.U32 R100, RZ, RZ, UR27 ;  /* 0x0000001bff647e24 */ /* 0x000fe2000f8e00ff */
[-C--:B------:R-:W-:Y:S01]  /*7490*/  HMMA.16816.F32 R60, R108, R102.reuse, R60 ;  /* 0x000000666c3c723c */ /* 0x080fe2000000183c */
[----:B------:R-:W-:Y:S06]  /*74a0*/  IMAD.U32 R101, RZ, RZ, UR26 ;  /* 0x0000001aff657e24 */ /* 0x000fec000f8e00ff */
[C---:B------:R-:W-:Y:S01]  /*74b0*/  LEA R110, P0, R240.reuse, R100, 0x2 ;  /* 0x00000064f06e7211 */ /* 0x040fe200078010ff */
[----:B------:R-:W-:Y:S04]  /*74c0*/  HMMA.16816.F32 R64, R104, R102, R64 ;  /* 0x000000666840723c */ /* 0x000fe80000001840 */
[----:B------:R-:W-:Y:S02]  /*74d0*/  LEA.HI.X.SX32 R111, R240, R101, 0x2, P0 ;  /* 0x00000065f06f7211 */ /* 0x000fe400000f16ff */
[----:B------:R-:W-:Y:S03]  /*74e0*/  FSETP.GE.FTZ.AND P0, PT, R164, RZ, PT ;  /* 0x000000ffa400720b */ /* 0x000fe60003f16000 */
[----:B------:R-:W2:Y:S04]  /*74f0*/  LDG.E R108, [R110.64] ;  /* 0x000000326e6c7981 */ /* 0x000ea8000c1e1900 */
[----:B------:R-:W3:Y:S04]  /*7500*/  LDG.E R101, [R110.64+0x20] ;  /* 0x000020326e657981 */ /* 0x000ee8000c1e1900 */
[----:B------:R-:W4:Y:S04]  /*7510*/  LDG.E R100, [R110.64+0x100] ;  /* 0x000100326e647981 */ /* 0x000f28000c1e1900 */
[----:B------:R-:W3:Y:S01]  /*7520*/  LDG.E R0, [R110.64+0x120] ;  /* 0x000120326e007981 */ /* 0x000ee2000c1e1900 */
[C---:B--2---:R-:W-:Y:S02]  /*7530*/  FADD.FTZ R103, -R108.reuse, R4 ;  /* 0x000000046c677221 */ /* 0x044fe40000010100 */
[C---:B------:R-:W-:Y:S02]  /*7540*/  FADD.FTZ R4, -R108.reuse, R20 ;  /* 0x000000146c047221 */ /* 0x040fe40000010100 */
[C---:B------:R-:W-:Y:S01]  /*7550*/  FADD.FTZ R102, -R108.reuse, R5 ;  /* 0x000000056c667221 */ /* 0x040fe20000010100 */
[-C--:B------:R-:W-:Y:S01]  /*7560*/  FSEL R20, R103, R108.reuse, P4 ;  /* 0x0000006c67147208 */ /* 0x080fe20002000000 */
        /* <DEDUP_REMOVED lines=18> */
[C---:B------:R-:W-:Y:S01]  /*7690*/  FADD.FTZ R17, -R108.reuse, R32 ;  /* 0x000000206c117221 */ /* 0x040fe20000010100 */
[----:B------:R-:W-:Y:S01]  /*76a0*/  FSETP.GE.FTZ.AND P1, PT, R137, RZ, PT ;  /* 0x000000ff8900720b */ /* 0x000fe20003f36000 */
        /* <DEDUP_REMOVED lines=9> */
[----:B------:R-:W-:Y:S01]  /*7740*/  FSETP.GE.FTZ.AND P4, PT, R165, RZ, PT ;  /* 0x000000ffa500720b */ /* 0x000fe20003f96000 */
[C---:B------:R-:W-:Y:S01]  /*7750*/  FADD.FTZ R52, -R108.reuse, R52 ;  /* 0x000000346c347221 */ /* 0x040fe20000010100 */
[-C--:B------:R-:W-:Y:S01]  /*7760*/  FSEL R17, R17, R108.reuse, P3 ;  /* 0x0000006c11117208 */ /* 0x080fe20001800000 */
[----:B------:R-:W-:Y:S01]  /*7770*/  FADD.FTZ R64, -R108, R64 ;  /* 0x000000406c407221 */ /* 0x000fe20000010100 */
[----:B------:R-:W-:Y:S01]  /*7780*/  FSEL R16, R16, R108, P2 ;  /* 0x0000006c10107208 */ /* 0x000fe20001000000 */
[----:B------:R-:W-:Y:S01]  /*7790*/  FMUL.FTZ R147, R147, R4 ;  /* 0x0000000493937220 */ /* 0x000fe20000410000 */
[----:B------:R-:W-:Y:S01]  /*77a0*/  FSETP.GE.FTZ.AND P3, PT, R136, RZ, PT ;  /* 0x000000ff8800720b */ /* 0x000fe20003f76000 */
[----:B---3--:R-:W-:Y:S01]  /*77b0*/  FADD.FTZ R4, -R101, R7 ;  /* 0x0000000765047221 */ /* 0x008fe20000010100 */
[----:B------:R-:W-:Y:S01]  /*77c0*/  FSETP.GE.FTZ.AND P2, PT, R132, RZ, PT ;  /* 0x000000ff8400720b */ /* 0x000fe20003f56000 */
[----:B------:R-:W-:Y:S01]  /*77d0*/  FMUL.FTZ R148, R148, R5 ;  /* 0x0000000594947220 */ /* 0x000fe20000410000 */
[-C--:B------:R-:W-:Y:S01]  /*77e0*/  FSEL R53, R53, R108.reuse, P1 ;  /* 0x0000006c35357208 */ /* 0x080fe20000800000 */
[----:B------:R-:W-:Y:S01]  /*77f0*/  FADD.FTZ R5, -R101, R6 ;  /* 0x0000000665057221 */ /* 0x000fe20000010100 */
[----:B------:R-:W-:Y:S01]  /*7800*/  FSETP.GE.FTZ.AND P1, PT, R115, RZ, PT ;  /* 0x000000ff7300720b */ /* 0x000fe20003f36000 */
[C---:B------:R-:W-:Y:S01]  /*7810*/  FADD.FTZ R19, -R101.reuse, R19 ;  /* 0x0000001365137221 */ /* 0x040fe20000010100 */
[-C--:B------:R-:W-:Y:S01]  /*7820*/  FSEL R20, R20, R108.reuse, P4 ;  /* 0x0000006c14147208 */ /* 0x080fe20002000000 */
[----:B------:R-:W-:Y:S01]  /*7830*/  FADD.FTZ R18, -R101, R18 ;  /* 0x0000001265127221 */ /* 0x000fe20000010100 */
[-C--:B------:R-:W-:Y:S01]  /*7840*/  FSEL R49, R49, R108.reuse, P3 ;  /* 0x0000006c31317208 */ /* 0x080fe20001800000 */
[C---:B------:R-:W-:Y:S01]  /*7850*/  FADD.FTZ R23, -R101.reuse, R23 ;  /* 0x0000001765177221 */ /* 0x040fe20000010100 */
[-C--:B------:R-:W-:Y:S01]  /*7860*/  FSEL R52, R52, R108.reuse, P2 ;  /* 0x0000006c34347208 */ /* 0x080fe20001000000 */
[----:B------:R-:W-:Y:S01]  /*7870*/  FADD.FTZ R22, -R101, R22 ;  /* 0x0000001665167221 */ /* 0x000fe20000010100 */
[----:B------:R-:W-:Y:S01]  /*7880*/  FSEL R64, R64, R108, P1 ;  /* 0x0000006c40407208 */ /* 0x000fe20000800000 */
[----:B------:R-:W-:Y:S01]  /*7890*/  @P0 FADD.FTZ R108, -R108, R65 ;  /* 0x000000416c6c0221 */ /* 0x000fe20000010100 */
[----:B------:R-:W-:Y:S01]  /*78a0*/  FSETP.GE.FTZ.AND P0, PT, R179, RZ, PT ;  /* 0x000000ffb300720b */ /* 0x000fe20003f16000 */
[----:B------:R-:W-:Y:S01]  /*78b0*/  FADD.FTZ R35, -R101, R35 ;  /* 0x0000002365237221 */ /* 0x000fe20000010100 */
[----:B------:R-:W-:Y:S01]  /*78c0*/  FSETP.GE.FTZ.AND P1, PT, R181, RZ, PT ;  /* 0x000000ffb500720b */ /* 0x000fe20003f36000 */
[C---:B------:R-:W-:Y:S01]  /*78d0*/  FADD.FTZ R34, -R101.reuse, R34 ;  /* 0x0000002265227221 */ /* 0x040fe20000010100 */
        /* <DEDUP_REMOVED lines=9> */
[----:B------:R-:W-:Y:S01]  /*7970*/  FMUL.FTZ R179, R179, R4 ;  /* 0x00000004b3b37220 */ /* 0x000fe20000410000 */
[----:B------:R-:W-:Y:S01]  /*7980*/  FSETP.GE.FTZ.AND P0, PT, R167, RZ, PT ;  /* 0x000000ffa700720b */ /* 0x000fe20003f16000 */
[----:B----4-:R-:W-:Y:S01]  /*7990*/  FADD.FTZ R4, -R100, R8 ;  /* 0x0000000864047221 */ /* 0x010fe20000010100 */
[----:B------:R-:W-:Y:S01]  /*79a0*/  FSEL R18, R18, R101, P1 ;  /* 0x0000006512127208 */ /* 0x000fe20000800000 */
[----:B------:R-:W-:Y:S01]  /*79b0*/  FADD.FTZ R6, -R101, R55 ;  /* 0x0000003765067221 */ /* 0x000fe20000010100 */
[----:B------:R-:W-:Y:S01]  /*79c0*/  FSETP.GE.FTZ.AND P1, PT, R171, RZ, PT ;  /* 0x000000ffab00720b */ /* 0x000fe20003f36000 */
[----:B------:R-:W-:Y:S01]  /*79d0*/  FMUL.FTZ R181, R181, R5 ;  /* 0x00000005b5b57220 */ /* 0x000fe20000410000 */
[-C--:B------:R-:W-:Y:S01]  /*79e0*/  FSEL R23, R23, R101.reuse, P0 ;  /* 0x0000006517177208 */ /* 0x080fe20000000000 */
[----:B------:R-:W-:Y:S01]  /*79f0*/  FADD.FTZ R7, -R101, R54 ;  /* 0x0000003665077221 */ /* 0x000fe20000010100 */
        /* <DEDUP_REMOVED lines=39> */
[C---:B------:R-:W-:Y:S01]  /*7c70*/  FADD.FTZ R4, -R100.reuse, R25 ;  /* 0x0000001964047221 */ /* 0x040fe20000010100 */
        /* <DEDUP_REMOVED lines=12> */
[----:B------:R-:W-:Y:S01]  /*7d40*/  FSEL R6, R6, R100, P2 ;  /* 0x0000006406067208 */ /* 0x000fe20001000000 */
[----:B------:R-:W-:Y:S01]  /*7d50*/  FADD.FTZ R5, -R100, R24 ;  /* 0x0000001864057221 */ /* 0x000fe20000010100 */
[----:B------:R-:W-:Y:S01]  /*7d60*/  FSETP.GE.FTZ.AND P0, PT, R150, RZ, PT ;  /* 0x000000ff9600720b */ /* 0x000fe20003f16000 */
[----:B------:R-:W-:Y:S01]  /*7d70*/  @P1 FADD.FTZ R101, -R101, R67 ;  /* 0x0000004365651221 */ /* 0x000fe20000010100 */
[----:B------:R-:W-:Y:S01]  /*7d80*/  FSETP.GE.FTZ.AND P1, PT, R174, RZ, PT ;  /* 0x000000ffae00720b */ /* 0x000fe20003f36000 */
[----:B------:R-:W-:Y:S01]  /*7d90*/  FMUL.FTZ R39, R173, R4 ;  /* 0x00000004ad277220 */ /* 0x000fe20000410000 */
[-C--:B------:R-:W-:Y:S01]  /*7da0*/  FSEL R7, R7, R100.reuse, P3 ;  /* 0x0000006407077208 */ /* 0x080fe20001800000 */
[C---:B------:R-:W-:Y:S01]  /*7db0*/  FADD.FTZ R4, -R100.reuse, R44 ;  /* 0x0000002c64047221 */ /* 0x040fe20000010100 */
[----:B------:R-:W-:Y:S01]  /*7dc0*/  FSEL R5, R5, R100, P1 ;  /* 0x0000006405057208 */ /* 0x000fe20000800000 */
        /* <DEDUP_REMOVED lines=146> */
.L_x_618:
        /* <DEDUP_REMOVED lines=148> */
.L_x_619:
        /* <DEDUP_REMOVED lines=17> */
[----:B------:R-:W4:Y:S01]  /*9140*/  LDSM.16.M88.4 R32, [R129] ;  /* 0x000000008120783b */ /* 0x000f220000000200 */
[----:B------:R-:W-:Y:S02]  /*9150*/  UIADD3 UR6, UR6, -0x1, URZ ;  /* 0xffffffff06067890 */ /* 0x000fe4000fffe03f */
[----:B------:R-:W-:Y:S01]  /*9160*/  UISETP.NE.U32.AND UP0, UPT, UR23, 0x1, UPT ;  /* 0x000000011700788c */ /* 0x000fe2000bf05070 */
[----:B------:R-:W-:Y:S04]  /*9170*/  LDSM.16.M88.4 R36, [R121] ;  /* 0x000000007924783b */ /* 0x000fe80000000200 */
[----:B------:R-:W3:Y:S04]  /*9180*/  LDSM.16.MT88.4 R40, [R0+0x6800] ;  /* 0x006800000028783b */ /* 0x000ee80000004200 */
[----:B------:R-:W3:Y:S04]  /*9190*/  LDSM.16.M88.4 R44, [R121+0x2000] ;  /* 0x00200000792c783b */ /* 0x000ee80000000200 */
        /* <DEDUP_REMOVED lines=281> */
.L_x_621:
        /* <DEDUP_REMOVED lines=17> */
.L_x_622:
        /* <DEDUP_REMOVED lines=43> */
.L_x_624:
[----:B--2---:R-:W-:Y:S05]  /*a6f0*/  BSYNC B0 ;  /* 0x0000000000007941 */ /* 0x004fea0003800000 */
.L_x_623:
        /* <DEDUP_REMOVED lines=14> */
.L_x_626:
[----:B------:R-:W-:Y:S05]  /*a7e0*/  BSYNC B0 ;  /* 0x0000000000007941 */ /* 0x000fea0003800000 */
.L_x_625:
        /* <DEDUP_REMOVED lines=25> */
.L_x_628:
[----:B------:R-:W-:Y:S05]  /*a980*/  BSYNC B0 ;  /* 0x0000000000007941 */ /* 0x000fea0003800000 */
.L_x_627:
        /* <DEDUP_REMOVED lines=11> */
.L_x_601:
[----:B------:R-:W-:Y:S05]  /*aa40*/  BSYNC B1 ;  /* 0x0000000000017941 */ /* 0x000fea0003800000 */
.L_x_587:
        /* <DEDUP_REMOVED lines=11> */
.L_x_629:
[----:B------:R-:W-:Y:S05]  /*ab00*/  EXIT ;  /* 0x000000000000794d */ /* 0x000fea0003800000 */
.L_x_631:
        /* <DEDUP_REMOVED lines=15> */
.L_x_706:


//--------------------- .text._ZN5flash44flash_bwd_dq_dk_dv_loop_seqk_parallel_kernelI23Flash_bwd_kernel_traitsILi32ELi128ELi128ELi8ELi4ELi4ELi4ELb0ELb0EN7cutlass6half_tE19Flash_kernel_traitsILi32ELi128ELi128ELi8ES3_EELb0ELb1ELb0ELb1ELb0ELb0ELb1EEEvNS_16Flash_bwd_paramsE --------------------------
	.section	.text._ZN5flash44flash_bwd_dq_dk_dv_loop_seqk_parallel_kernelI23Flash_bwd_kernel_traitsILi32ELi128ELi128ELi8ELi4ELi4ELi4ELb0ELb0EN7cutlass6half_tE19Flash_kernel_traitsILi32ELi128ELi128ELi8ES3_EELb0ELb1ELb0ELb1ELb0ELb0ELb1EEEvNS_16Flash_bwd_paramsE,"ax",@progbits
	.sectioninfo	@"SHI_REGISTERS=255"
	.align	128
        .global         _ZN5flash44flash_bwd_dq_dk_dv_loop_seqk_parallel_kernelI23Flash_bwd_kernel_traitsILi32ELi128ELi128ELi8ELi4ELi4ELi4ELb0ELb0EN7cutlass6half_tE19Flash_kernel_traitsILi32ELi128ELi128ELi8ES3_EELb0ELb1ELb0ELb1ELb0ELb0ELb1EEEvNS_16Flash_bwd_paramsE
        .type           _ZN5flash44flash_bwd_dq_dk_dv_loop_seqk_parallel_kernelI23Flash_bwd_kernel_traitsILi32ELi128ELi128ELi8ELi4ELi4ELi4ELb0ELb0EN7cutlass6half_tE19Flash_kernel_traitsILi32ELi128ELi128ELi8ES3_EELb0ELb1ELb0ELb1ELb0ELb0ELb1EEEvNS_16Flash_bwd_paramsE,@function
        .size           _ZN5flash44flash_bwd_dq_dk_dv_loop_seqk_parallel_kernelI23Flash_bwd_kernel_traitsILi32ELi128ELi128ELi8ELi4ELi4ELi4ELb0ELb0EN7cutlass6half_tE19Flash_kernel_traitsILi32ELi128ELi128ELi8ES3_EELb0ELb1ELb0ELb1ELb0ELb0ELb1EEEvNS_16Flash_bwd_paramsE,(.L_x_707 - _ZN5flash44flash_bwd_dq_dk_dv_loop_seqk_parallel_kernelI23Flash_bwd_kernel_traitsILi32ELi128ELi128ELi8ELi4ELi4ELi4ELb0ELb0EN7cutlass6half_tE19Flash_kernel_traitsILi32ELi128ELi128ELi8ES3_EELb0ELb1ELb0ELb1ELb0ELb0ELb1EEEvNS_16Flash_bwd_paramsE)
        .other          _ZN5flash44flash_bwd_dq_dk_dv_loop_seqk_parallel_kernelI23Flash_bwd_kernel_traitsILi32ELi128ELi128ELi8ELi4ELi4ELi4ELb0ELb0EN7cutlass6half_tE19Flash_kernel_traitsILi32ELi128ELi128ELi8ES3_EELb0ELb1ELb0ELb1ELb0ELb0ELb1EEEvNS_16Flash_bwd_paramsE,@"STO_CUDA_ENTRY STV_DEFAULT"
_ZN5flash44flash_bwd_dq_dk_dv_loop_seqk_parallel_kernelI23Flash_bwd_kernel_traitsILi32ELi128ELi128ELi8ELi4ELi4ELi4ELb0ELb0EN7cutlass6half_tE19Flash_kernel_traitsILi32ELi128ELi128ELi8ES3_EELb0ELb1ELb0ELb1ELb0ELb0ELb1EEEvNS_16Flash_bwd_paramsE:
.text._ZN5flash44flash_bwd_dq_dk_dv_loop_seqk_parallel_kernelI23Flash_bwd_kernel_traitsILi32ELi128ELi128ELi8ELi4ELi4ELi4ELb0ELb0EN7cutlass6half_tE19Flash_kernel_traitsILi32ELi128ELi128ELi8ES3_EELb0ELb1ELb0ELb1ELb0ELb0ELb1EEEvNS_16Flash_bwd_paramsE:
        /* <DEDUP_REMOVED lines=23> */
[----:B------:R-:W-:Y:S02]  /*0170*/  ULDC.U8 UR10, c[0x0][0x328] ;  /* 0x0000ca00000a7ab9 */ /* 0x000fe40000000000 */
[----:B------:R-:W-:Y:S02]  /*0180*/  UISETP.NE.AND UP5, UPT, UR10, URZ, UPT ;  /* 0x0000003f0a00728c */ /* 0x000fe4000bfa5270 */
[----:B------:R-:W-:Y:S02]  /*0190*/  ULDC UR7, c[0x0][0x1c0] ;  /* 0x0000700000077ab9 */ /* 0x000fe40000000800 */
[----:B------:R-:W-:Y:S02]  /*01a0*/  ULDC UR14, c[0x0][0x214] ;  /* 0x00008500000e7ab9 */ /* 0x000fe40000000800 */
[----:B------:R-:W-:Y:S01]  /*01b0*/  ULDC UR16, c[0x0][0x224] ;  /* 0x0000890000107ab9 */ /* 0x000fe20000000800 */
[----:B-1----:R-:W-:Y:S01]  /*01c0*/  SHF.R.S32.HI R15, RZ, 0x1f, R19 ;  /* 0x0000001fff0f7819 */ /* 0x002fe20000011413 */
[----:B--2---:R-:W-:-:S02]  /*01d0*/  UIMAD UR17, UR50, UR57, URZ ;  /* 0x00000039321172a4 */ /* 0x004fc4000f8e023f */
[----:B------:R-:W-:Y:S01]  /*01e0*/  ULOP3.LUT UR6, UR50, UR13, URZ, 0x3c, !UPT ;  /* 0x0000000d32067292 */ /* 0x000fe2000f8e3c3f */
[CC--:B------:R-:W-:Y:S01]  /*01f0*/  LEA.HI R5, R15.reuse, R19.reuse, RZ, 0x4 ;  /* 0x000000130f057211 */ /* 0x0c0fe200078f20ff */
[----:B------:R-:W-:Y:S01]  /*0200*/  ULDC UR18, c[0x0][0x224] ;  /* 0x0000890000127ab9 */ /* 0x000fe20000000800 */
[CC--:B------:R-:W-:Y:S01]  /*0210*/  LEA.HI R117, R15.reuse, R19.reuse, RZ, 0x3 ;  /* 0x000000130f757211 */ /* 0x0c0fe200078f18ff */
[----:B------:R-:W-:Y:S01]  /*0220*/  USHF.R.S32.HI UR5, URZ, 0x1f, UR18 ;  /* 0x0000001f3f057899 */ /* 0x000fe20008011412 */
[----:B------:R-:W-:Y:S01]  /*0230*/  SHF.R.S32.HI R2, RZ, 0x4, R5 ;  /* 0x00000004ff027819 */ /* 0x000fe20000011405 */
[----:B------:R-:W-:Y:S01]  /*0240*/  ULDC UR52, c[0x0][0x1c0] ;  /* 0x0000700000347ab9 */ /* 0x000fe20000000800 */
[-C--:B------:R-:W-:Y:S01]  /*0250*/  LEA.HI R10, R15, R19.reuse, RZ, 0x2 ;  /* 0x000000130f0a7211 */ /* 0x080fe200078f10ff */
[----:B---3--:R-:W-:Y:S01]  /*0260*/  UIMAD UR5, UR5, UR47, URZ ;  /* 0x0000002f050572a4 */ /* 0x008fe2000f8e023f */
[----:B------:R-:W-:Y:S01]  /*0270*/  LEA.HI R0, R5, R2, RZ, 0x1 ;  /* 0x0000000205007211 */ /* 0x000fe200078f08ff */
[----:B------:R-:W-:Y:S01]  /*0280*/  ULDC UR12, c[0x0][0x1c0] ;  /* 0x00007000000c7ab9 */ /* 0x000fe20000000800 */
[----:B------:R-:W-:Y:S01]  /*0290*/  LOP3.LUT R3, R10, 0xfffffffc, RZ, 0xc0, !PT ;  /* 0xfffffffc0a037812 */ /* 0x000fe200078ec0ff */
[----:B------:R-:W-:Y:S01]  /*02a0*/  UIMAD.WIDE UR52, UR57, UR52, URZ ;  /* 0x00000034393472a5 */ /* 0x000fe2000f8e023f */
[----:B------:R-:W-:Y:S01]  /*02b0*/  LOP3.LUT R0, R0, 0xfffffffe, RZ, 0xc0, !PT ;  /* 0xfffffffe00007812 */ /* 0x000fe200078ec0ff */
[----:B------:R-:W-:Y:S01]  /*02c0*/  UIMAD.WIDE.U32 UR60, UR47, UR18, URZ ;  /* 0x000000122f3c72a5 */ /* 0x000fe2000f8e003f */
[----:B------:R-:W-:Y:S01]  /*02d0*/  SHF.R.S32.HI R14, RZ, 0x2, R10 ;  /* 0x00000002ff0e7819 */ /* 0x000fe2000001140a */
[----:B------:R-:W-:Y:S01]  /*02e0*/  IMAD.IADD R8, R19, 0x1, -R3 ;  /* 0x0000000113087824 */ /* 0x000fe200078e0a03 */
[-C--:B------:R-:W-:Y:S01]  /*02f0*/  LEA.HI R3, R15, R19.reuse, RZ, 0x7 ;  /* 0x000000130f037211 */ /* 0x080fe200078f38ff */
[----:B------:R-:W-:Y:S01]  /*0300*/  IMAD.IADD R13, R2, 0x1, -R0 ;  /* 0x00000001020d7824 */ /* 0x000fe200078e0a00 */
[----:B------:R-:W-:Y:S01]  /*0310*/  LOP3.LUT R0, R117, 0xfffffff8, RZ, 0xc0, !PT ;  /* 0xfffffff875007812 */ /* 0x000fe200078ec0ff */
[----:B------:R-:W-:Y:S01]  /*0320*/  IMAD.SHL.U32 R230, R8, 0x8, RZ ;  /* 0x0000000808e67824 */ /* 0x000fe200078e00ff */
[----:B------:R-:W-:Y:S01]  /*0330*/  SHF.R.S32.HI R2, RZ, 0x3, R117 ;  /* 0x00000003ff027819 */ /* 0x000fe20000011475 */
[----:B------:R-:W-:Y:S01]  /*0340*/  UIMAD UR57, UR57, UR12, URZ ;  /* 0x0000000c393972a4 */ /* 0x000fe2000f8e023f */
[----:B------:R-:W-:Y:S01]  /*0350*/  SHF.R.S32.HI R11, RZ, 0x7, R3 ;  /* 0x00000007ff0b7819 */ /* 0x000fe20000011403 */
[----:B------:R-:W-:Y:S01]  /*0360*/  IMAD.IADD R6, R19, 0x1, -R0 ;  /* 0x0000000113067824 */ /* 0x000fe200078e0a00 */
[----:B------:R-:W-:Y:S01]  /*0370*/  LEA.HI R15, R15, R19, RZ, 0x5 ;  /* 0x000000130f0f7211 */ /* 0x000fe200078f28ff */
[----:B------:R-:W-:Y:S01]  /*0380*/  IMAD.SHL.U32 R0, R2, 0x40, RZ ;  /* 0x0000004002007824 */ /* 0x000fe200078e00ff */
[----:B------:R-:W-:-:S02]  /*0390*/  ULDC UR15, c[0x0][0x1c0] ;  /* 0x00007000000f7ab9 */ /* 0x000fc40000000800 */
[----:B------:R-:W-:Y:S01]  /*03a0*/  LEA.HI R9, R6, R6, RZ, 0x1 ;  /* 0x0000000606097211 */ /* 0x000fe200078f08ff */
[----:B------:R-:W-:Y:S01]  /*03b0*/  ULDC.U8 UR11, c[0x0][0x3d0] ;  /* 0x0000f400000b7ab9 */ /* 0x000fe20000000000 */
[----:B------:R-:W-:Y:S01]  /*03c0*/  LOP3.LUT R0, R0, 0xc0, RZ, 0xc0, !PT ;  /* 0x000000c000007812 */ /* 0x000fe200078ec0ff */
[----:B------:R-:W-:Y:S01]  /*03d0*/  ULDC.64 UR8, c[0x0][0x118] ;  /* 0x0000460000087ab9 */ /* 0x000fe20000000a00 */
[----:B------:R-:W-:Y:S01]  /*03e0*/  LOP3.LUT R2, R9, 0x3fffffe, RZ, 0xc0, !PT ;  /* 0x03fffffe09027812 */ /* 0x000fe200078ec0ff */
[----:B------:R-:W-:Y:S01]  /*03f0*/  UISETP.NE.AND UP6, UPT, UR11, URZ, UPT ;  /* 0x0000003f0b00728c */ /* 0x000fe2000bfc5270 */
[----:B------:R-:W-:Y:S01]  /*0400*/  SHF.R.U32.HI R4, RZ, 0x3, R0 ;  /* 0x00000003ff047819 */ /* 0x000fe20000011600 */
[----:B------:R-:W-:Y:S01]  /*0410*/  UIMAD.WIDE.U32 UR58, UR52, UR60, URZ ;  /* 0x0000003c343a72a5 */ /* 0x000fe2000f8e003f */
[----:B------:R-:W-:Y:S01]  /*0420*/  LOP3.LUT R3, R0, 0x18, R230, 0xf8, !PT ;  /* 0x0000001800037812 */ /* 0x000fe200078ef8e6 */
[----:B------:R-:W-:Y:S01]  /*0430*/  IMAD.IADD R2, R6, 0x1, -R2 ;  /* 0x0000000106027824 */ /* 0x000fe200078e0a02 */
[----:B------:R-:W-:Y:S01]  /*0440*/  SHF.R.S32.HI R21, RZ, 0x5, R15 ;  /* 0x00000005ff157819 */ /* 0x000fe2000001140f */
[----:B------:R-:W-:Y:S01]  /*0450*/  IMAD R0, R11, 0x8, R13 ;  /* 0x000000080b007824 */ /* 0x000fe200078e020d */
[----:B------:R-:W-:Y:S01]  /*0460*/  LOP3.LUT R7, R3, R4, RZ, 0x3c, !PT ;  /* 0x0000000403077212 */ /* 0x000fe200078e3cff */
[----:B------:R-:W-:-:S02]  /*0470*/  USHF.L.U32 UR33, UR57, 0x3, URZ ;  /* 0x0000000339217899 */ /* 0x000fc4000800063f */
[----:B------:R-:W-:Y:S01]  /*0480*/  IMAD R18, R0, 0x8, R2 ;  /* 0x0000000800127824 */ /* 0x000fe200078e0202 */
[----:B------:R-:W-:Y:S01]  /*0490*/  LOP3.LUT R0, R5, 0xfffffff0, RZ, 0xc0, !PT ;  /* 0xfffffff005007812 */ /* 0x000fe200078ec0ff */
[----:B------:R-:W-:Y:S01]  /*04a0*/  USHF.L.U32 UR32, UR57, 0x4, URZ ;  /* 0x0000000439207899 */ /* 0x000fe2000800063f */
[----:B------:R-:W-:Y:S01]  /*04b0*/  LEA.HI R5, R10, R14, RZ, 0x1 ;  /* 0x0000000e0a057211 */ /* 0x000fe200078f08ff */
[----:B------:R-:W-:Y:S02]  /*04c0*/  UIMAD UR31, UR57, 0x18, URZ ;  /* 0x00000018391f78a4 */ /* 0x000fe4000f8e023f */
[----:B------:R-:W-:Y:S01]  /*04d0*/  IMAD.IADD R0, R19, 0x1, -R0 ;  /* 0x0000000113007824 */ /* 0x000fe200078e0a00 */
[----:B------:R-:W-:Y:S01]  /*04e0*/  LOP3.LUT R5, R5, 0x7fffffe, RZ, 0xc0, !PT ;  /* 0x07fffffe05057812 */ /* 0x000fe200078ec0ff */
[----:B------:R-:W-:Y:S02]  /*04f0*/  USHF.L.U32 UR30, UR57, 0x5, URZ ;  /* 0x00000005391e7899 */ /* 0x000fe4000800063f */
[----:B------:R-:W-:Y:S01]  /*0500*/  UIMAD UR29, UR57, 0x28, URZ ;  /* 0x00000028391d78a4 */ /* 0x000fe2000f8e023f */
[----:B------:R-:W-:Y:S01]  /*0510*/  SHF.R.S32.HI R2, RZ, 0x1f, R0 ;  /* 0x0000001fff027819 */ /* 0x000fe20000011400 */
[----:B------:R-:W-:Y:S01]  /*0520*/  UIMAD UR28, UR57, 0x30, URZ ;  /* 0x00000030391c78a4 */ /* 0x000fe2000f8e023f */
[-C--:B------:R-:W-:Y:S01]  /*0530*/  LEA.HI R4, R0, R0.reuse, RZ, 0x1 ;  /* 0x0000000000047211 */ /* 0x080fe200078f08ff */
[----:B------:R-:W-:Y:S01]  /*0540*/  UIMAD UR27, UR57, 0x38, URZ ;  /* 0x00000038391b78a4 */ /* 0x000fe2000f8e023f */
[----:B------:R-:W-:Y:S01]  /*0550*/  LEA.HI R12, R2, R0, RZ, 0x3 ;  /* 0x00000000020c7211 */ /* 0x000fe200078f18ff */
[----:B------:R-:W-:Y:S01]  /*0560*/  USHF.L.U32 UR26, UR57, 0x6, URZ ;  /* 0x00000006391a7899 */ /* 0x000fe2000800063f */
[----:B------:R-:W-:Y:S01]  /*0570*/  LOP3.LUT R3, R4, 0x7fffffe, RZ, 0xc0, !PT ;  /* 0x07fffffe04037812 */ /* 0x000fe200078ec0ff */
[----:B------:R-:W-:Y:S01]  /*0580*/  UIMAD UR25, UR57, 0x48, URZ ;  /* 0x00000048391978a4 */ /* 0x000fe2000f8e023f */
[----:B------:R-:W-:Y:S01]  /*0590*/  LOP3.LUT R2, R12, 0xfffffff8, RZ, 0xc0, !PT ;  /* 0xfffffff80c027812 */ /* 0x000fe200078ec0ff */
[----:B------:R-:W-:-:S02]  /*05a0*/  UIMAD UR24, UR57, 0x50, URZ ;  /* 0x00000050391878a4 */ /* 0x000fc4000f8e023f */
[C---:B------:R-:W-:Y:S01]  /*05b0*/  IMAD.IADD R17, R0.reuse, 0x1, -R3 ;  /* 0x0000000100117824 */ /* 0x040fe200078e0a03 */
[----:B------:R-:W-:Y:S01]  /*05c0*/  UIMAD UR23, UR57, 0x58, URZ ;  /* 0x00000058391778a4 */ /* 0x000fe2000f8e023f */
[----:B------:R-:W-:Y:S01]  /*05d0*/  IMAD.IADD R16, R0, 0x1, -R2 ;  /* 0x0000000100107824 */ /* 0x000fe200078e0a02 */
[----:B------:R-:W-:Y:S01]  /*05e0*/  SHF.R.S32.HI R2, RZ, 0x1f, R10 ;  /* 0x0000001fff027819 */ /* 0x000fe2000001140a */
[----:B------:R-:W-:Y:S01]  /*05f0*/  IMAD.IADD R0, R14, 0x1, -R5 ;  /* 0x000000010e007824 */ /* 0x000fe200078e0a05 */
[----:B------:R-:W-:Y:S01]  /*0600*/  UIMAD UR22, UR57, 0x60, URZ ;  /* 0x00000060391678a4 */ /* 0x000fe2000f8e023f */
[----:B------:R-:W-:Y:S01]  /*0610*/  IMAD.U32 R3, RZ, RZ, UR4 ;  /* 0x00000004ff037e24 */ /* 0x000fe2000f8e00ff */
[----:B------:R-:W-:Y:S01]  /*0620*/  LEA.HI R2, R2, R14, RZ, 0x3 ;  /* 0x0000000e02027211 */ /* 0x000fe200078f18ff */
[----:B------:R-:W-:Y:S01]  /*0630*/  IMAD R0, R21, 0x8, R0 ;  /* 0x0000000815007824 */ /* 0x000fe200078e0200 */
[----:B------:R-:W-:Y:S02]  /*0640*/  UIMAD UR4, UR47, UR7, UR50 ;  /* 0x000000072f0472a4 */ /* 0x000fe4000f8e0232 */
[----:B------:R-:W-:Y:S01]  /*0650*/  USHF.R.S32.HI UR7, URZ, 0x1f, UR50 ;  /* 0x0000001f3f077899 */ /* 0x000fe20008011432 */
[----:B------:R-:W-:Y:S01]  /*0660*/  IMAD.U32 R20, R0, 0x20, R7 ;  /* 0x0000002000147824 */ /* 0x000fe200078e0007 */
[----:B------:R-:W-:Y:S01]  /*0670*/  LOP3.LUT R0, R2, 0xfffffff8, RZ, 0xc0, !PT ;  /* 0xfffffff802007812 */ /* 0x000fe200078ec0ff */
[----:B------:R-:W-:Y:S01]  /*0680*/  IMAD.SHL.U32 R7, R8, 0x2, RZ ;  /* 0x0000000208077824 */ /* 0x000fe200078e00ff */
[----:B------:R-:W-:Y:S01]  /*0690*/  SHF.R.S32.HI R2, RZ, 0x1, R4 ;  /* 0x00000001ff027819 */ /* 0x000fe20000011404 */
[----:B------:R-:W-:Y:S01]  /*06a0*/  UIMAD UR4, UR4, UR16, URZ ;  /* 0x00000010040472a4 */ /* 0x000fe2000f8e023f */
[----:B------:R-:W-:Y:S01]  /*06b0*/  STL [R1+0x38], R20 ;  /* 0x0000381401007387 */ /* 0x000fe20000100800 */
[----:B------:R-:W-:Y:S01]  /*06c0*/  IMAD.IADD R0, R14, 0x1, -R0 ;  /* 0x000000010e007824 */ /* 0x000fe200078e0a00 */
[----:B------:R-:W-:Y:S01]  /*06d0*/  UIMAD UR21, UR57, 0x68, URZ ;  /* 0x00000068391578a4 */ /* 0x000fe2000f8e023f */
[----:B------:R-:W-:Y:S01]  /*06e0*/  IMAD R154, R11, 0x2000, R7 ;  /* 0x000020000b9a7824 */ /* 0x000fe200078e0207 */
[----:B------:R1:W-:Y:S01]  /*06f0*/  STL [R1+0x64], R3 ;  /* 0x0000640301007387 */ /* 0x0003e20000100800 */
[----:B------:R-:W-:Y:S01]  /*0700*/  IMAD.SHL.U32 R146, R20, 0x2, RZ ;  /* 0x0000000214927824 */ /* 0x000fe200078e00ff */
[C---:B------:R-:W-:Y:S01]  /*0710*/  LEA.HI R10, R0.reuse, R0, RZ, 0x1 ;  /* 0x00000000000a7211 */ /* 0x040fe200078f08ff */
[----:B------:R-:W-:Y:S01]  /*0720*/  UIMAD UR20, UR57, 0x70, URZ ;  /* 0x00000070391478a4 */ /* 0x000fe2000f8e023f */
[C---:B------:R-:W-:Y:S01]  /*0730*/  LOP3.LUT P5, RZ, R0.reuse, 0x2, RZ, 0xc0, !PT ;  /* 0x0000000200ff7812 */ /* 0x040fe200078ac0ff */
[----:B------:R-:W-:Y:S01]  /*0740*/  UIMAD UR19, UR57, 0x78, URZ ;  /* 0x00000078391378a4 */ /* 0x000fe2000f8e023f */
[----:B------:R-:W-:Y:S01]  /*0750*/  LOP3.LUT P4, RZ, R0, 0x4, RZ, 0xc0, !PT ;  /* 0x0000000400ff7812 */ /* 0x000fe2000788c0ff */
[----:B------:R-:W-:Y:S01]  /*0760*/  UMOV UR56, 0xffffe000 ;  /* 0xffffe00000387882 */ /* 0x000fe20000000000 */
[----:B------:R-:W-:-:S02]  /*0770*/  SEL R149, R125, 0xffffffe0, !P5 ;  /* 0xffffffe07d957807 */ /* 0x000fc40006800000 */
[----:B-1----:R-:W-:Y:S02]  /*0780*/  SHF.R.S32.HI R3, RZ, 0x1f, R4 ;  /* 0x0000001fff037819 */ /* 0x002fe40000011404 */
[----:B------:R-:W-:Y:S02]  /*0790*/  LOP3.LUT R4, R0, 0x1, RZ, 0xc0, !PT ;  /* 0x0000000100047812 */ /* 0x000fe400078ec0ff */
[----:B------:R-:W-:Y:S02]  /*07a0*/  LEA.HI R3, R3, R2, RZ, 0x2 ;  /* 0x0000000203037211 */ /* 0x000fe400078f10ff */
[----:B------:R-:W-:Y:S01]  /*07b0*/  ISETP.NE.U32.AND P6, PT, R4, 0x1, PT ;  /* 0x000000010400780c */ /* 0x000fe20003fc5070 */
[----:B------:R-:W-:Y:S01]  /*07c0*/  IMAD.U32 R4, RZ, RZ, UR17 ;  /* 0x00000011ff047e24 */ /* 0x000fe2000f8e00ff */
[----:B------:R-:W-:Y:S02]  /*07d0*/  LOP3.LUT R3, R3, 0xfffffffc, RZ, 0xc0, !PT ;  /* 0xfffffffc03037812 */ /* 0x000fe400078ec0ff */
[----:B------:R-:W-:-:S02]  /*07e0*/  SEL R148, R148, 0x10, !P6 ;  /* 0x0000001094947807 */ /* 0x000fc40007000000 */
[----:B------:R1:W-:Y:S01]  /*07f0*/  STL [R1+0x60], R4 ;  /* 0x0000600401007387 */ /* 0x0003e20000100800 */
[----:B------:R-:W-:Y:S01]  /*0800*/  IMAD.IADD R14, R2, 0x1, -R3 ;  /* 0x00000001020e7824 */ /* 0x000fe200078e0a03 */
[----:B------:R-:W-:Y:S01]  /*0810*/  SHF.R.S32.HI R2, RZ, 0x1f, R15 ;  /* 0x0000001fff027819 */ /* 0x000fe2000001140f */
[----:B------:R-:W-:Y:S01]  /*0820*/  IMAD.U32 R3, RZ, RZ, UR6 ;  /* 0x00000006ff037e24 */ /* 0x000fe2000f8e00ff */
[----:B------:R-:W-:Y:S02]  /*0830*/  USHF.R.S32.HI UR6, URZ, 0x1f, UR50 ;  /* 0x0000001f3f067899 */ /* 0x000fe40008011432 */
[----:B------:R-:W-:Y:S02]  /*0840*/  LEA.HI R2, R2, R21, RZ, 0x2 ;  /* 0x0000001502027211 */ /* 0x000fe400078f10ff */
[----:B------:R2:W-:Y:S02]  /*0850*/  STL [R1+0x5c], R3 ;  /* 0x00005c0301007387 */ /* 0x0005e40000100800 */
[----:B-1----:R-:W-:Y:S01]  /*0860*/  IMAD.U32 R4, RZ, RZ, UR6 ;  /* 0x00000006ff047e24 */ /* 0x002fe2000f8e00ff */
[----:B------:R-:W-:Y:S01]  /*0870*/  USHF.L.U32 UR6, UR47, 0x7, URZ ;  /* 0x000000072f067899 */ /* 0x000fe2000800063f */
[----:B------:R-:W-:-:S05]  /*0880*/  IMAD.SHL.U32 R4, R6, 0x40, RZ ;  /* 0x0000004006047824 */ /* 0x000fca00078e00ff */
[----:B------:R-:W-:Y:S01]  /*0890*/  IMAD.U32 R6, RZ, RZ, UR6 ;  /* 0x00000006ff067e24 */ /* 0x000fe2000f8e00ff */
[----:B--2---:R-:W-:Y:S01]  /*08a0*/  LOP3.LUT R3, R15, 0xffffffe0, RZ, 0xc0, !PT ;  /* 0xffffffe00f037812 */ /* 0x004fe200078ec0ff */
[----:B------:R-:W-:Y:S01]  /*08b0*/  USHF.R.S32.HI UR6, URZ, 0x1f, UR47 ;  /* 0x0000001f3f067899 */ /* 0x000fe2000801142f */
[----:B------:R-:W-:-:S03]  /*08c0*/  LOP3.LUT R8, R4, 0x1c0, RZ, 0xc0, !PT ;  /* 0x000001c004087812 */ /* 0x000fc600078ec0ff */
        /* <DEDUP_REMOVED lines=8> */
[C---:B------:R-:W-:Y:S01]  /*0950*/  IMAD.SHL.U32 R9, R2.reuse, 0x40, RZ ;  /* 0x0000004002097824 */ /* 0x040fe200078e00ff */
[----:B------:R-:W-:Y:S01]  /*0960*/  LOP3.LUT P0, RZ, R2, 0x2, RZ, 0xc0, !PT ;  /* 0x0000000202ff7812 */ /* 0x000fe2000780c0ff */
[----:B------:R-:W-:-:S02]  /*0970*/  IMAD.SHL.U32 R2, R130, 0x10, RZ ;  /* 0x0000001082027824 */ /* 0x000fc400078e00ff */
[----:B------:R-:W-:Y:S01]  /*0980*/  IMAD.SHL.U32 R4, R130, 0x400, RZ ;  /* 0x0000040082047824 */ /* 0x000fe200078e00ff */
[----:B------:R-:W-:Y:S02]  /*0990*/  SEL R116, R125, 0xffffffe0, !P0 ;  /* 0xffffffe07d747807 */ /* 0x000fe40004000000 */
[----:B------:R-:W-:-:S05]  /*09a0*/  LEA.HI.SX32 R15, R6, R2, 0x1e ;  /* 0x00000002060f7211 */ /* 0x000fca00078ff2ff */
[----:B------:R-:W-:Y:S01]  /*09b0*/  STL [R1+0x34], R15 ;  /* 0x0000340f01007387 */ /* 0x000fe20000100800 */
[----:B-1----:R-:W-:Y:S01]  /*09c0*/  SHF.R.S32.HI R5, RZ, 0x3, R12 ;  /* 0x00000003ff057819 */ /* 0x002fe2000001140c */
[----:B------:R-:W-:Y:S01]  /*09d0*/  IMAD.IADD R12, R0, 0x1, -R3 ;  /* 0x00000001000c7824 */ /* 0x000fe200078e0a03 */
[----:B------:R-:W-:Y:S01]  /*09e0*/  LOP3.LUT R3, R8, 0x30, R2, 0xf8, !PT ;  /* 0x0000003008037812 */ /* 0x000fe200078ef802 */
[----:B------:R-:W-:Y:S02]  /*09f0*/  IMAD.SHL.U32 R0, R0, 0x40, RZ ;  /* 0x0000004000007824 */ /* 0x000fe400078e00ff */
[----:B------:R-:W-:Y:S01]  /*0a00*/  IMAD R119, R5, 0x200, R4 ;  /* 0x0000020005777824 */ /* 0x000fe200078e0204 */
[----:B------:R-:W-:Y:S02]  /*0a10*/  LOP3.LUT R3, R3, 0x8, R117, 0xf8, !PT ;  /* 0x0000000803037812 */ /* 0x000fe400078ef875 */
[----:B------:R-:W-:Y:S02]  /*0a20*/  LOP3.LUT R2, R0, 0x1c0, RZ, 0xc0, !PT ;  /* 0x000001c000027812 */ /* 0x000fe400078ec0ff */
[----:B------:R-:W-:Y:S01]  /*0a30*/  LOP3.LUT R0, R9, 0xc0, RZ, 0xc0, !PT ;  /* 0x000000c009007812 */ /* 0x000fe200078ec0ff */
[----:B------:R-:W-:Y:S01]  /*0a40*/  IMAD R9, R5, 0x8, R17 ;  /* 0x0000000805097824 */ /* 0x000fe200078e0211 */
[----:B------:R-:W-:-:S02]  /*0a50*/  LEA.HI R2, R2, R2, RZ, 0x1d ;  /* 0x0000000202027211 */ /* 0x000fc400078fe8ff */
[----:B------:R-:W-:Y:S02]  /*0a60*/  LOP3.LUT R117, R0, 0x8, R117, 0xf8, !PT ;  /* 0x0000000800757812 */ /* 0x000fe400078ef875 */
[----:B------:R-:W-:Y:S02]  /*0a70*/  SHF.R.U32.HI R0, RZ, 0x3, R0 ;  /* 0x00000003ff007819 */ /* 0x000fe40000011600 */
[----:B------:R-:W-:Y:S01]  /*0a80*/  IADD3 R154, R2, R154, R4 ;  /* 0x0000009a029a7210 */ /* 0x000fe20007ffe004 */
[----:B------:R-:W-:Y:S01]  /*0a90*/  IMAD.U32 R4, RZ, RZ, UR7 ;  /* 0x00000007ff047e24 */ /* 0x000fe2000f8e00ff */
[----:B------:R-:W-:Y:S01]  /*0aa0*/  LOP3.LUT R117, R117, R0, RZ, 0x3c, !PT ;  /* 0x0000000075757212 */ /* 0x000fe200078e3cff */
[----:B------:R-:W-:Y:S01]  /*0ab0*/  @UP5 UIMAD UR7, UR47, UR14, URZ ;  /* 0x0000000e2f0752a4 */ /* 0x000fe2000f8e023f */
[----:B------:R-:W-:Y:S01]  /*0ac0*/  IMAD.U32 R0, RZ, RZ, UR6 ;  /* 0x00000006ff007e24 */ /* 0x000fe2000f8e00ff */
[----:B------:R-:W-:Y:S01]  /*0ad0*/  SHF.R.U32.HI R2, RZ, 0x3, R8 ;  /* 0x00000003ff027819 */ /* 0x000fe20000011608 */
[----:B------:R-:W-:Y:S01]  /*0ae0*/  IMAD R0, R130, 0x200, R7 ;  /* 0x0000020082007824 */ /* 0x000fe200078e0207 */
[----:B------:R-:W-:Y:S01]  /*0af0*/  @!UP5 UIMAD UR6, UR47, UR15, UR50 ;  /* 0x0000000f2f06d2a4 */ /* 0x000fe2000f8e0232 */
[----:B------:R-:W-:Y:S01]  /*0b00*/  IMAD.SHL.U32 R154, R154, 0x2, RZ ;  /* 0x000000029a9a7824 */ /* 0x000fe200078e00ff */
[----:B------:R-:W-:Y:S01]  /*0b10*/  LOP3.LUT R5, R3, R2, RZ, 0x3c, !PT ;  /* 0x0000000203057212 */ /* 0x000fe200078e3cff */
[----:B------:R-:W-:Y:S01]  /*0b20*/  IMAD.U32 R2, RZ, RZ, UR7 ;  /* 0x00000007ff027e24 */ /* 0x000fe2000f8e00ff */
[----:B------:R-:W-:Y:S01]  /*0b30*/  @!UP5 UIMAD UR6, UR6, UR14, URZ ;  /* 0x0000000e0606d2a4 */ /* 0x000fe2000f8e023f */
[----:B------:R-:W-:Y:S01]  /*0b40*/  IMAD R12, R12, 0x20, R0 ;  /* 0x000000200c0c7824 */ /* 0x000fe200078e0200 */
[C---:B------:R-:W-:Y:S01]  /*0b50*/  IADD3 R147, R154.reuse, 0x40, RZ ;  /* 0x000000409a937810 */ /* 0x040fe20007ffe0ff */
[----:B------:R-:W-:Y:S01]  /*0b60*/  IMAD.U32 R0, RZ, RZ, UR4 ;  /* 0x00000004ff007e24 */ /* 0x000fe2000f8e00ff */
[----:B------:R1:W-:Y:S01]  /*0b70*/  STL [R1+0x58], R2 ;  /* 0x0000580201007387 */ /* 0x0003e20000100800 */
[----:B------:R-:W-:Y:S01]  /*0b80*/  USHF.R.S32.HI UR4, URZ, 0x1f, UR17 ;  /* 0x0000001f3f047899 */ /* 0x000fe20008011411 */
[----:B------:R-:W-:Y:S01]  /*0b90*/  @P4 IADD3 R147, R154, -0x40, RZ ;  /* 0xffffffc09a934810 */ /* 0x000fe20007ffe0ff */
[----:B------:R-:W-:Y:S01]  /*0ba0*/  IMAD.U32 R117, R18, 0x20, R117 ;  /* 0x0000002012757824 */ /* 0x000fe200078e0075 */
[----:B------:R2:W-:Y:S01]  /*0bb0*/  STL [R1+0x54], R0 ;  /* 0x0000540001007387 */ /* 0x0005e20000100800 */
[----:B------:R-:W-:-:S02]  /*0bc0*/  IMAD.IADD R152, R154, 0x1, R148 ;  /* 0x000000019a987824 */ /* 0x000fc400078e0294 */
[----:B------:R-:W-:Y:S01]  /*0bd0*/  IMAD.U32 R3, RZ, RZ, UR4 ;  /* 0x00000004ff037e24 */ /* 0x000fe2000f8e00ff */
[----:B------:R-:W-:Y:S01]  /*0be0*/  USHF.L.U32 UR4, UR57, 0x7, URZ ;  /* 0x0000000739047899 */ /* 0x000fe2000800063f */
[----:B------:R-:W-:Y:S02]  /*0bf0*/  IMAD.IADD R148, R148, 0x1, R147 ;  /* 0x0000000194947824 */ /* 0x000fe400078e0293 */
[----:B------:R-:W-:Y:S01]  /*0c00*/  IMAD R116, R117, 0x2, R116 ;  /* 0x0000000275747824 */ /* 0x000fe200078e0274 */
[----:B------:R-:W-:Y:S01]  /*0c10*/  UIADD3 UR18, -UR4, URZ, URZ ;  /* 0x0000003f04127290 */ /* 0x000fe2000fffe13f */
[--C-:B------:R-:W-:Y:S02]  /*0c20*/  IMAD.IADD R153, R154, 0x1, R149.reuse ;  /* 0x000000019a997824 */ /* 0x100fe400078e0295 */
[----:B------:R-:W-:Y:S02]  /*0c30*/  IMAD.IADD R151, R152, 0x1, R149 ;  /* 0x0000000198977824 */ /* 0x000fe400078e0295 */
[----:B------:R-:W-:-:S02]  /*0c40*/  IMAD.IADD R150, R149, 0x1, R147 ;  /* 0x0000000195967824 */ /* 0x000fc400078e0293 */
[----:B------:R-:W-:Y:S02]  /*0c50*/  IMAD.SHL.U32 R117, R117, 0x2, RZ ;  /* 0x0000000275757824 */ /* 0x000fe400078e00ff */
[----:B------:R-:W-:Y:S02]  /*0c60*/  IMAD.IADD R149, R149, 0x1, R148 ;  /* 0x0000000195957824 */ /* 0x000fe400078e0294 */
[----:B-1----:R-:W-:Y:S02]  /*0c70*/  IMAD.SHL.U32 R2, R19, 0x2, RZ ;  /* 0x0000000213027824 */ /* 0x002fe400078e00ff */
[----:B--2---:R-:W-:-:S03]  /*0c80*/  IMAD.U32 R0, RZ, RZ, UR5 ;  /* 0x00000005ff007e24 */ /* 0x004fc6000f8e00ff */
[----:B------:R-:W-:Y:S01]  /*0c90*/  LOP3.LUT R2, R2, 0x6, RZ, 0xc0, !PT ;  /* 0x0000000602027812 */ /* 0x000fe200078ec0ff */
[----:B------:R-:W-:Y:S01]  /*0ca0*/  UIMAD UR5, UR53, UR60, URZ ;  /* 0x0000003c350572a4 */ /* 0x000fe2000f8e023f */
[----:B------:R1:W-:Y:S03]  /*0cb0*/  STL [R1+0x50], R0 ;  /* 0x0000500001007387 */ /* 0x0003e60000100800 */
[C---:B------:R-:W-:Y:S02]  /*0cc0*/  IMAD R4, R11.reuse, 0x40, R2 ;  /* 0x000000400b047824 */ /* 0x040fe400078e0202 */
[----:B------:R-:W-:Y:S01]  /*0cd0*/  IMAD.SHL.U32 R2, R11, 0x8, RZ ;  /* 0x000000080b027824 */ /* 0x000fe200078e00ff */
[----:B------:R2:W-:Y:S04]  /*0ce0*/  STL [R1+0x40], R3 ;  /* 0x0000400301007387 */ /* 0x0005e80000100800 */
[----:B------:R3:W-:Y:S01]  /*0cf0*/  STL [R1+0x68], R4 ;  /* 0x0000680401007387 */ /* 0x0007e20000100800 */
[----:B------:R-:W-:-:S02]  /*0d00*/  LOP3.LUT R2, R2, 0x8, RZ, 0xc0, !PT ;  /* 0x0000000802027812 */ /* 0x000fc400078ec0ff */
[----:B-1----:R-:W-:-:S04]  /*0d10*/  SHF.R.S32.HI R0, RZ, 0x1, R10 ;  /* 0x00000001ff007819 */ /* 0x002fc8000001140a */
[C---:B------:R-:W-:Y:S01]  /*0d20*/  LOP3.LUT P3, RZ, R0.reuse, 0x2, RZ, 0xc0, !PT ;  /* 0x0000000200ff7812 */ /* 0x040fe2000786c0ff */
[----:B------:R-:W-:Y:S02]  /*0d30*/  IMAD.SHL.U32 R0, R0, 0x40, RZ ;  /* 0x0000004000007824 */ /* 0x000fe400078e00ff */
[----:B--2---:R-:W-:Y:S01]  /*0d40*/  IMAD.U32 R3, RZ, RZ, UR5 ;  /* 0x00000005ff037e24 */ /* 0x004fe2000f8e00ff */
[----:B------:R-:W-:Y:S01]  /*0d50*/  USHF.R.S32.HI UR5, URZ, 0x1f, UR4 ;  /* 0x0000001f3f057899 */ /* 0x000fe20008011404 */
[----:B------:R-:W-:Y:S01]  /*0d60*/  IMAD.U32 R3, RZ, RZ, UR4 ;  /* 0x00000004ff037e24 */ /* 0x000fe2000f8e00ff */
[----:B------:R-:W-:Y:S01]  /*0d70*/  LOP3.LUT R0, R0, 0xc0, RZ, 0xc0, !PT ;  /* 0x000000c000007812 */ /* 0x000fe200078ec0ff */
[----:B---3--:R-:W-:Y:S01]  /*0d80*/  IMAD.SHL.U32 R4, R13, 0x10, RZ ;  /* 0x000000100d047824 */ /* 0x008fe200078e00ff */
[----:B------:R-:W-:Y:S02]  /*0d90*/  R2P PR, R16, 0x6 ;  /* 0x0000000610007804 */ /* 0x000fe40000000000 */
[----:B------:R-:W-:-:S02]  /*0da0*/  SHF.R.U32.HI R3, RZ, 0x3, R0 ;  /* 0x00000003ff037819 */ /* 0x000fc40000011600 */
[----:B------:R-:W-:Y:S02]  /*0db0*/  LOP3.LUT R7, R2, 0x10, R4, 0xf8, !PT ;  /* 0x0000001002077812 */ /* 0x000fe400078ef804 */
[----:B------:R-:W-:Y:S01]  /*0dc0*/  LOP3.LUT R8, R3, R0, R2, 0x1e, !PT ;  /* 0x0000000003087212 */ /* 0x000fe200078e1e02 */
[----:B------:R-:W-:Y:S01]  /*0dd0*/  IMAD.SHL.U32 R0, R16, 0x40, RZ ;  /* 0x0000004010007824 */ /* 0x000fe200078e00ff */
[----:B------:R-:W-:Y:S01]  /*0de0*/  SEL R120, R120, 0xffffffc0, !P2 ;  /* 0xffffffc078787807 */ /* 0x000fe20005000000 */
[C---:B------:R-:W-:Y:S01]  /*0df0*/  IMAD.SHL.U32 R2, R14.reuse, 0x40, RZ ;  /* 0x000000400e027824 */ /* 0x040fe200078e00ff */
[----:B------:R-:W-:Y:S01]  /*0e00*/  LOP3.LUT P0, RZ, R14, 0x2, RZ, 0xc0, !PT ;  /* 0x000000020eff7812 */ /* 0x000fe2000780c0ff */
        /* <DEDUP_REMOVED lines=13> */
[----:B------:R-:W-:Y:S01]  /*0ee0*/  IADD3 R4, R15, 0x1, RZ ;  /* 0x000000010f047810 */ /* 0x000fe20007ffe0ff */
[----:B------:R-:W-:Y:S01]  /*0ef0*/  IMAD.IADD R119, R119, 0x1, R6 ;  /* 0x0000000177777824 */ /* 0x000fe200078e0206 */
[----:B------:R-:W-:Y:S01]  /*0f00*/  SEL R125, R125, 0xffffffe0, !P0 ;  /* 0xffffffe07d7d7807 */ /* 0x000fe20004000000 */
[----:B------:R-:W-:-:S02]  /*0f10*/  IMAD.IADD R124, R0, 0x1, R2 ;  /* 0x00000001007c7824 */ /* 0x000fc400078e0202 */
[----:B------:R-:W-:Y:S01]  /*0f20*/  IMAD.U32 R0, RZ, RZ, UR6 ;  /* 0x00000006ff007e24 */ /* 0x000fe2000f8e00ff */
[----:B------:R-:W-:Y:S01]  /*0f30*/  LEA R119, R119, 0xa000, 0x1 ;  /* 0x0000a00077777811 */ /* 0x000fe200078e08ff */
[----:B------:R-:W-:Y:S02]  /*0f40*/  IMAD.U32 R2, RZ, RZ, UR5 ;  /* 0x00000005ff027e24 */ /* 0x000fe4000f8e00ff */
[----:B------:R-:W-:Y:S01]  /*0f50*/  IMAD.IADD R130, R130, 0x1, R5 ;  /* 0x0000000182827824 */ /* 0x000fe200078e0205 */
[----:B------:R1:W-:Y:S01]  /*0f60*/  STL [R1+0x4c], R0 ;  /* 0x00004c0001007387 */ /* 0x0003e20000100800 */
[----:B------:R-:W-:Y:S01]  /*0f70*/  SHF.R.S32.HI R5, RZ, 0x1f, R15 ;  /* 0x0000001fff057819 */ /* 0x000fe2000001140f */
[C---:B------:R-:W-:Y:S01]  /*0f80*/  IMAD.IADD R121, R119.reuse, 0x1, R120 ;  /* 0x0000000177797824 */ /* 0x040fe200078e0278 */
[C---:B------:R-:W-:Y:S01]  /*0f90*/  IADD3 R126, R119.reuse, 0x20, RZ ;  /* 0x00000020777e7810 */ /* 0x040fe20007ffe0ff */
[----:B------:R2:W-:Y:S01]  /*0fa0*/  STL [R1+0x48], R2 ;  /* 0x0000480201007387 */ /* 0x0005e20000100800 */
[----:B------:R-:W-:-:S03]  /*0fb0*/  @P1 IADD3 R126, R119, -0x20, RZ ;  /* 0xffffffe0777e1810 */ /* 0x000fc60007ffe0ff */
[----:B------:R-:W-:Y:S01]  /*0fc0*/  STL [R1+0x3c], R5 ;  /* 0x00003c0501007387 */ /* 0x000fe20000100800 */
[----:B------:R-:W-:Y:S01]  /*0fd0*/  IADD3 R129, R126, 0x2000, RZ ;  /* 0x000020007e817810 */ /* 0x000fe20007ffe0ff */
[----:B------:R-:W-:Y:S01]  /*0fe0*/  IMAD.IADD R120, R120, 0x1, R126 ;  /* 0x0000000178787824 */ /* 0x000fe200078e027e */
[C---:B------:R-:W-:Y:S01]  /*0ff0*/  IADD3 R128, R126.reuse, 0x4000, RZ ;  /* 0x000040007e807810 */ /* 0x040fe20007ffe0ff */
[----:B------:R3:W-:Y:S01]  /*1000*/  STL [R1+0x28], R4 ;  /* 0x0000280401007387 */ /* 0x0007e20000100800 */
[----:B------:R-:W-:Y:S02]  /*1010*/  IADD3 R127, R126, 0x6000, RZ ;  /* 0x000060007e7f7810 */ /* 0x000fe40007ffe0ff */
[----:B-1----:R-:W-:-:S04]  /*1020*/  IADD3 R0, R15, -0x80, RZ ;  /* 0xffffff800f007810 */ /* 0x002fc80007ffe0ff */
[----:B--2---:R-:W-:-:S04]  /*1030*/  SHF.R.S32.HI R2, RZ, 0x1f, R0 ;  /* 0x0000001fff027819 */ /* 0x004fc80000011400 */
[C---:B------:R-:W-:Y:S01]  /*1040*/  SHF.L.U64.HI R2, R0.reuse, 0x2, R2 ;  /* 0x0000000200027819 */ /* 0x040fe20000010202 */
[----:B------:R-:W-:Y:S01]  /*1050*/  IMAD.SHL.U32 R0, R0, 0x4, RZ ;  /* 0x0000000400007824 */ /* 0x000fe200078e00ff */
[----:B---3--:R-:W-:-:S03]  /*1060*/  LEA R4, R8, 0x6000, 0x1 ;  /* 0x0000600008047811 */ /* 0x008fc600078e08ff */
[----:B------:R1:W-:Y:S04]  /*1070*/  STL [R1+0x24], R2 ;  /* 0x0000240201007387 */ /* 0x0003e80000100800 */
[----:B------:R2:W-:Y:S04]  /*1080*/  STL [R1+0x20], R0 ;  /* 0x0000200001007387 */ /* 0x0005e80000100800 */
[----:B------:R3:W-:Y:S01]  /*1090*/  STL [R1+0x2c], R4 ;  /* 0x00002c0401007387 */ /* 0x0007e20000100800 */
[----:B-1----:R-:W-:Y:S01]  /*10a0*/  IMAD.SHL.U32 R2, R3, 0x2, RZ ;  /* 0x0000000203027824 */ /* 0x002fe200078e00ff */
[----:B--2---:R-:W-:-:S02]  /*10b0*/  IADD3 R0, R4, 0x20, RZ ;  /* 0x0000002004007810 */ /* 0x004fc40007ffe0ff */
[----:B------:R-:W-:-:S05]  /*10c0*/  @P3 IADD3 R0, R4, -0x20, RZ ;  /* 0xffffffe004003810 */ /* 0x000fca0007ffe0ff */
[----:B------:R3:W-:Y:S02]  /*10d0*/  STL [R1+0x30], R0 ;  /* 0x0000300001007387 */ /* 0x0007e40000100800 */
.L_x_676:
        /* <DEDUP_REMOVED lines=32> */
[----:B-1----:R-:W5:Y:S01]  /*12e0*/  @P2 LDG.E R6, [R6.64+0x4] ;  /* 0x0000040806062981 */ /* 0x002f62000c1e1900 */
        /* <DEDUP_REMOVED lines=20> */
.L_x_632:
        /* <DEDUP_REMOVED lines=59> */
.L_x_634:
        /* <DEDUP_REMOVED lines=18> */
.L_x_635:
        /* <DEDUP_REMOVED lines=41> */
[----:B------:R-:W-:Y:S01]  /*1b90*/  USHF.L.U64.HI UR7, UR47, 0x7, UR55 ;  /* 0x000000072f077899 */ /* 0x000fe20008010237 */
[----:B------:R-:W-:Y:S01]  /*1ba0*/  ISETP.NE.AND P2, PT, RZ, c[0x0][0x1c8], PT ;  /* 0x00007200ff007a0c */ /* 0x000fe20003f45270 */
[----:B--2---:R-:W-:-:S02]  /*1bb0*/  @UP5 USEL UR12, UR12, UR4, !UP2 ;  /* 0x000000040c0c5287 */ /* 0x004fc4000d000000 */
[----:B------:R-:W-:Y:S02]  /*1bc0*/  USEL UR7, UR7, URZ, UP1 ;  /* 0x0000003f07077287 */ /* 0x000fe40008800000 */
[----:B------:R-:W-:-:S04]  /*1bd0*/  UIADD3 UR10, UP1, UR5, UR10, URZ ;  /* 0x0000000a050a7290 */ /* 0x000fc8000ff3e03f */
[----:B------:R-:W-:Y:S02]  /*1be0*/  UIADD3.X UR11, UR44, UR7, URZ, UP1, !UPT ;  /* 0x000000072c0b7290 */ /* 0x000fe40008ffe43f */
[----:B------:R-:W-:-:S04]  /*1bf0*/  UIMAD UR7, UR53, UR10, URZ ;  /* 0x0000000a350772a4 */ /* 0x000fc8000f8e023f */
[----:B------:R-:W-:Y:S02]  /*1c00*/  UIMAD UR7, UR52, UR11, UR7 ;  /* 0x0000000b340772a4 */ /* 0x000fe4000f8e0207 */
[----:B------:R-:W-:Y:S01]  /*1c10*/  UIMAD.WIDE.U32 UR10, UR52, UR10, URZ ;  /* 0x0000000a340a72a5 */ /* 0x000fe2000f8e003f */
        /* <DEDUP_REMOVED lines=21> */
[----:B------:R-:W-:Y:S02]  /*1d70*/  UIADD3 UR13, UR11, UR7, URZ ;  /* 0x000000070b0d7290 */ /* 0x000fe4000fffe03f */
        /* <DEDUP_REMOVED lines=10> */
.L_x_636:
[----:B------:R-:W2:Y:S02]  /*1e20*/  LDL R0, [R1+0x54] ;  /* 0x0000540001007983 */ /* 0x000ea40000100800 */
[----:B--2---:R1:W2:Y:S01]  /*1e30*/  R2UR UR4, R0 ;  /* 0x00000000000473c2 */ /* 0x0042a200000e0000 */
[----:B------:R-:W-:-:S07]  /*1e40*/  DEPBAR.LE SB1, 0x0, {2} ;  /* 0x000090040000791a */ /* 0x000fce0000000000 */
.L_x_637:
[----:B------:R-:W2:Y:S04]  /*1e50*/  LDL R5, [R1+0x60] ;  /* 0x0000600001057983 */ /* 0x000ea80000100800 */
[----:B------:R-:W3:Y:S04]  /*1e60*/  LDL R4, [R1+0x48] ;  /* 0x0000480001047983 */ /* 0x000ee80000100800 */
[----:B------:R-:W4:Y:S01]  /*1e70*/  LDL R0, [R1+0x40] ;  /* 0x0000400001007983 */ /* 0x000f220000100800 */
[----:B------:R-:W-:-:S03]  /*1e80*/  USHF.L.U32 UR46, UR57, 0x7, URZ ;  /* 0x00000007392e7899 */ /* 0x000fc6000800063f */
[----:B------:R-:W5:Y:S04]  /*1e90*/  LDL R12, [R1+0x44] ;  /* 0x00004400010c7983 */ /* 0x000f680000100800 */
[----:B------:R-:W1:Y:S04]  /*1ea0*/  S2R R16, SR_TID.X ;  /* 0x0000000000107919 */ /* 0x000e680000002100 */
[----:B------:R-:W1:Y:S01]  /*1eb0*/  S2R R17, SR_TID.X ;  /* 0x0000000000117919 */ /* 0x000e620000002100 */
[----:B------:R-:W-:Y:S01]  /*1ec0*/  UIADD3 UR12, UR5, UR12, URZ ;  /* 0x0000000c050c7290 */ /* 0x000fe2000fffe03f */
[----:B------:R-:W-:-:S02]  /*1ed0*/  IMAD.U32 R8, RZ, RZ, UR5 ;  /* 0x00000005ff087e24 */ /* 0x000fc4000f8e00ff */
[----:B------:R-:W1:Y:S02]  /*1ee0*/  S2R R9, SR_TID.X ;  /* 0x0000000000097919 */ /* 0x000e640000002100 */
[----:B-1----:R-:W-:-:S04]  /*1ef0*/  SHF.R.S32.HI R16, RZ, 0x1f, R16 ;  /* 0x0000001fff107819 */ /* 0x002fc80000011410 */
[----:B------:R-:W-:-:S04]  /*1f00*/  LEA.HI R16, R16, R17, RZ, 0x2 ;  /* 0x0000001110107211 */ /* 0x000fc800078f10ff */
[----:B------:R-:W-:Y:S01]  /*1f10*/  SHF.R.S32.HI R16, RZ, 0x2, R16 ;  /* 0x00000002ff107819 */ /* 0x000fe20000011410 */
[----:B------:R-:W1:Y:S03]  /*1f20*/  S2R R10, SR_TID.X ;  /* 0x00000000000a7919 */ /* 0x000e660000002100 */
[----:B------:R-:W-:Y:S02]  /*1f30*/  SHF.R.S32.HI R13, RZ, 0x1f, R16 ;  /* 0x0000001fff0d7819 */ /* 0x000fe40000011410 */
[----:B------:R-:W-:Y:S02]  /*1f40*/  SHF.R.S32.HI R231, RZ, 0x1f, R230 ;  /* 0x0000001fffe77819 */ /* 0x000fe400000114e6 */
[----:B------:R-:W-:-:S04]  /*1f50*/  SHF.R.S32.HI R9, RZ, 0x1f, R9 ;  /* 0x0000001fff097819 */ /* 0x000fc80000011409 */
[----:B-1----:R-:W-:-:S04]  /*1f60*/  LEA.HI R9, R9, R10, RZ, 0x5 ;  /* 0x0000000a09097211 */ /* 0x002fc800078f28ff */
        /* <DEDUP_REMOVED lines=12> */
[----:B------:R-:W-:-:S04]  /*2030*/  UIMAD UR10, UR36, UR10, URZ ;  /* 0x0000000a240a72a4 */ /* 0x000fc8000f8e023f */
[----:B------:R-:W-:-:S03]  /*2040*/  UIMAD UR41, UR50, UR11, UR10 ;  /* 0x0000000b322972a4 */ /* 0x000fc6000f8e020a */
[----:B------:R-:W-:Y:S02]  /*2050*/  ULDC.64 UR10, c[0x0][0x378] ;  /* 0x0000de00000a7ab9 */ /* 0x000fe40000000a00 */
[----:B------:R-:W-:-:S04]  /*2060*/  UIMAD UR10, UR36, UR10, URZ ;  /* 0x0000000a240a72a4 */ /* 0x000fc8000f8e023f */
[----:B------:R-:W-:-:S03]  /*2070*/  UIMAD UR36, UR50, UR11, UR10 ;  /* 0x0000000b322472a4 */ /* 0x000fc6000f8e020a */
[----:B------:R-:W-:Y:S02]  /*2080*/  ULDC.64 UR10, c[0x0][0x370] ;  /* 0x0000dc00000a7ab9 */ /* 0x000fe40000000a00 */
[----:B------:R-:W-:Y:S01]  /*2090*/  UIMAD UR10, UR44, UR10, URZ ;  /* 0x0000000a2c0a72a4 */ /* 0x000fe2000f8e023f */
[----:B------:R-:W-:Y:S01]  /*20a0*/  IADD3 R0, P0, R16, UR5, RZ ;  /* 0x0000000510007c10 */ /* 0x000fe2000ff1e0ff */
[----:B------:R-:W-:Y:S02]  /*20b0*/  UMOV UR17, 0x4 ;  /* 0x0000000400117882 */ /* 0x000fe40000000000 */
[----:B------:R-:W-:Y:S02]  /*20c0*/  UIMAD UR14, UR5, UR11, UR10 ;  /* 0x0000000b050e72a4 */ /* 0x000fe4000f8e020a */
[----:B------:R-:W-:Y:S02]  /*20d0*/  UIADD3 UR13, UR5, UR4, URZ ;  /* 0x00000004050d7290 */ /* 0x000fe4000fffe03f */
[----:B------:R-:W-:-:S02]  /*20e0*/  ULDC.64 UR10, c[0x0][0x200] ;  /* 0x00008000000a7ab9 */ /* 0x000fc40000000a00 */
[----:B------:R-:W-:-:S07]  /*20f0*/  UIMAD.WIDE UR4, UR12, UR17, UR10 ;  /* 0x000000110c0472a5 */ /* 0x000fce000f8e020a */
[----:B------:R-:W-:Y:S02]  /*2100*/  UMOV UR11, UR4 ;  /* 0x00000004000b7c82 */ /* 0x000fe40008000000 */
[----:B------:R-:W-:Y:S02]  /*2110*/  UMOV UR10, UR5 ;  /* 0x00000005000a7c82 */ /* 0x000fe40008000000 */
[----:B------:R-:W-:Y:S02]  /*2120*/  ULDC.64 UR4, c[0x0][0x3c8] ;  /* 0x0000f20000047ab9 */ /* 0x000fe40000000a00 */
[----:B------:R-:W-:Y:S01]  /*2130*/  UIMAD.WIDE UR4, UR13, UR17, UR4 ;  /* 0x000000110d0472a5 */ /* 0x000fe2000f8e0204 */
[----:B------:R-:W-:Y:S01]  /*2140*/  IADD3.X R7, R13, UR44, RZ, P0, !PT ;  /* 0x0000002c0d077c10 */ /* 0x000fe200087fe4ff */
[----:B------:R-:W-:Y:S01]  /*2150*/  IMAD.WIDE.U32 R4, R0, c[0x0][0x190], R230 ;  /* 0x0000640000047a25 */ /* 0x000fe200078e00e6 */
[----:B------:R-:W-:-:S04]  /*2160*/  ULDC UR17, c[0x0][0x2e8] ;  /* 0x0000ba0000117ab9 */ /* 0x000fc80000000800 */
[----:B------:R-:W-:Y:S01]  /*2170*/  UMOV UR13, UR4 ;  /* 0x00000004000d7c82 */ /* 0x000fe20008000000 */
[----:B------:R-:W-:Y:S01]  /*2180*/  IMAD R7, R7, c[0x0][0x190], RZ ;  /* 0x0000640007077a24 */ /* 0x000fe200078e02ff */
[----:B------:R-:W-:Y:S01]  /*2190*/  UIADD3 UR4, -UR6, UR16, UR15 ;  /* 0x0000001006047290 */ /* 0x000fe2000fffe10f */
[----:B------:R-:W-:Y:S02]  /*21a0*/  IADD3 R6, P0, R4, UR54, RZ ;  /* 0x0000003604067c10 */ /* 0x000fe4000ff1e0ff */
[----:B------:R-:W-:Y:S01]  /*21b0*/  IMAD R0, R0, c[0x0][0x194], R7 ;  /* 0x0000650000007a24 */ /* 0x000fe200078e0207 */
[----:B------:R-:W-:-:S04]  /*21c0*/  UIADD3 UR4, UR4, -UR17, URZ ;  /* 0x8000001104047290 */ /* 0x000fc8000fffe03f */
[----:B------:R-:W-:Y:S01]  /*21d0*/  USHF.R.S32.HI UR17, URZ, 0x1f, UR4 ;  /* 0x0000001f3f117899 */ /* 0x000fe20008011404 */
[----:B------:R-:W-:Y:S02]  /*21e0*/  IADD3.X R7, R5, UR51, R0, P0, !PT ;  /* 0x0000003305077c10 */ /* 0x000fe400087fe400 */
[----:B------:R-:W-:Y:S01]  /*21f0*/  IADD3 R4, P0, R230, UR37, RZ ;  /* 0x00000025e6047c10 */ /* 0x000fe2000ff1e0ff */
[----:B------:R-:W-:Y:S01]  /*2200*/  ULEA.HI UR17, UR17, UR4, URZ, 0x7 ;  /* 0x0000000411117291 */ /* 0x000fe2000f8f383f */
[----:B-----5:R-:W-:Y:S02]  /*2210*/  IMAD R0, R9, UR57, R12 ;  /* 0x0000003909007c24 */ /* 0x020fe4000f8e020c */
[----:B------:R-:W-:Y:S01]  /*2220*/  IADD3.X R5, R231, UR43, RZ, P0, !PT ;  /* 0x0000002be7057c10 */ /* 0x000fe200087fe4ff */
[----:B------:R-:W-:Y:S02]  /*2230*/  USHF.R.S32.HI UR17, URZ, 0x7, UR17 ;  /* 0x000000073f117899 */ /* 0x000fe40008011411 */
[----:B------:R-:W-:-:S02]  /*2240*/  IADD3 R9, P0, R0, UR46, RZ ;  /* 0x0000002e00097c10 */ /* 0x000fc4000ff1e0ff */
[----:B------:R-:W-:Y:S01]  /*2250*/  IMAD.WIDE.U32 R4, R8, c[0x0][0x370], R4 ;  /* 0x0000dc0008047a25 */ /* 0x000fe200078e0004 */
[----:B------:R-:W-:Y:S01]  /*2260*/  UISETP.LT.AND UP1, UPT, URZ, UR17, UPT ;  /* 0x000000113f00728c */ /* 0x000fe2000bf21270 */
[----:B------:R-:W-:-:S03]  /*2270*/  LEA.HI.X.SX32 R165, R0, UR45, 0x1, P0 ;  /* 0x0000002d00a57c11 */ /* 0x000fc600080f0eff */
        /* <DEDUP_REMOVED lines=40> */
.L_x_639:
        /* <DEDUP_REMOVED lines=18> */
.L_x_640:
        /* <DEDUP_REMOVED lines=29> */
.L_x_642:
[----:B------:R-:W-:Y:S05]  /*27f0*/  BSYNC B0 ;  /* 0x0000000000007941 */ /* 0x000fea0003800000 */
.L_x_641:
        /* <DEDUP_REMOVED lines=14> */
.L_x_644:
[----:B------:R-:W-:Y:S05]  /*28e0*/  BSYNC B0 ;  /* 0x0000000000007941 */ /* 0x000fea0003800000 */
.L_x_643:
[----:B------:R-:W-:Y:S01]  /*28f0*/  ULDC.64 UR10, c[0x0][0x3a8] ;  /* 0x0000ea00000a7ab9 */ /* 0x000fe20000000a00 */
[----:B-1----:R-:W-:Y:S01]  /*2900*/  IMAD.U32 R4, RZ, RZ, UR15 ;  /* 0x0000000fff047e24 */ /* 0x002fe2000f8e00ff */
[----:B------:R-:W-:Y:S01]  /*2910*/  UIMAD UR6, UR7, UR10, URZ ;  /* 0x0000000a070672a4 */ /* 0x000fe2000f8e023f */
[----:B------:R-:W-:Y:S01]  /*2920*/  BSSY B0, `(.L_x_645) ;  /* 0x0000017000007945 */ /* 0x000fe20003800000 */
[----:B------:R-:W-:Y:S01]  /*2930*/  USHF.R.S32.HI UR12, URZ, 0x1f, UR50 ;  /* 0x0000001f3f0c7899 */ /* 0x000fe20008011432 */
[----:B------:R-:W-:Y:S01]  /*2940*/  IMAD.WIDE.U32 R4, R4, c[0x0][0x3a8], R230 ;  /* 0x0000ea0004047a25 */ /* 0x000fe200078e00e6 */
[----:B------:R-:W-:-:S04]  /*2950*/  UIMAD UR6, UR15, UR11, UR6 ;  /* 0x0000000b0f0672a4 */ /* 0x000fc8000f8e0206 */
[----:B------:R-:W-:Y:S02]  /*2960*/  IADD3 R4, P2, R4, UR5, RZ ;  /* 0x0000000504047c10 */ /* 0x000fe4000ff5e0ff */
[----:B------:R-:W-:Y:S01]  /*2970*/  MOV R0, UR6 ;  /* 0x0000000600007c02 */ /* 0x000fe20008000f00 */
[----:B------:R-:W-:Y:S02]  /*2980*/  ULDC.64 UR6, c[0x0][0x3c0] ;  /* 0x0000f00000067ab9 */ /* 0x000fe40000000a00 */
        /* <DEDUP_REMOVED lines=16> */
.L_x_646:
[----:B------:R-:W-:Y:S05]  /*2a90*/  BSYNC B0 ;  /* 0x0000000000007941 */ /* 0x000fea0003800000 */
.L_x_645:
        /* <DEDUP_REMOVED lines=12> */
.L_x_638:
[----:B------:R-:W-:Y:S01]  /*2b60*/  PLOP3.LUT P0, PT, PT, PT, UP6, 0x80, 0x0 ;  /* 0x000000000000781c */ /* 0x000fe20003f0f068 */
[----:B------:R-:W-:Y:S01]  /*2b70*/  ULEA.HI UR4, UR5, UR5, URZ, 0x1 ;  /* 0x0000000505047291 */ /* 0x000fe2000f8f083f */
[----:B------:R-:W-:Y:S03]  /*2b80*/  BSSY B0, `(.L_x_648) ;  /* 0x0000014000007945 */ /* 0x000fe60003800000 */
        /* <DEDUP_REMOVED lines=19> */
.L_x_649:
[----:B------:R-:W-:Y:S05]  /*2cc0*/  BSYNC B0 ;  /* 0x0000000000007941 */ /* 0x000fea0003800000 */
.L_x_648:
        /* <DEDUP_REMOVED lines=16> */
.L_x_651:
[----:B------:R-:W-:Y:S05]  /*2dd0*/  BSYNC B0 ;  /* 0x0000000000007941 */ /* 0x000fea0003800000 */
.L_x_650:
[----:B-1----:R-:W5:Y:S01]  /*2de0*/  LDL R4, [R1+0x38] ;  /* 0x0000380001047983 */ /* 0x002f620000100800 */
[----:B------:R-:W-:Y:S01]  /*2df0*/  PLOP3.LUT P0, PT, PT, PT, UP0, 0x80, 0x0 ;  /* 0x000000000000781c */ /* 0x000fe20003f0f008 */
[----:B------:R-:W-:Y:S01]  /*2e00*/  BSSY B0, `(.L_x_652) ;  /* 0x0000013000007945 */ /* 0x000fe20003800000 */
[----:B-----5:R-:W-:-:S04]  /*2e10*/  IADD3 R0, R4, 0x1000, RZ ;  /* 0x0000100004007810 */ /* 0x020fc80007ffe0ff */
        /* <DEDUP_REMOVED lines=17> */
.L_x_653:
[----:B------:R-:W-:Y:S05]  /*2f30*/  BSYNC B0 ;  /* 0x0000000000007941 */ /* 0x000fea0003800000 */
.L_x_652:
        /* <DEDUP_REMOVED lines=20> */
.L_x_655:
[----:B------:R-:W-:Y:S05]  /*3080*/  BSYNC B0 ;  /* 0x0000000000007941 */ /* 0x000fea0003800000 */
.L_x_654:
[----:B------:R-:W5:Y:S01]  /*3090*/  LDL R14, [R1+0x34] ;  /* 0x00003400010e7983 */ /* 0x000f620000100800 */
[----:B------:R-:W-:-:S03]  /*30a0*/  ULDC.64 UR36, c[0x0][0x198] ;  /* 0x0000660000247ab9 */ /* 0x000fc60000000a00 */
[----:B--2---:R-:W2:Y:S01]  /*30b0*/  LDL R15, [R1+0x3c] ;  /* 0x00003c00010f7983 */ /* 0x004ea20000100800 */
[----:B------:R-:W-:Y:S01]  /*30c0*/  UIMAD UR14, UR7, UR36, URZ ;  /* 0x00000024070e72a4 */ /* 0x000fe2000f8e023f */
[----:B-1----:R-:W-:-:S03]  /*30d0*/  IMAD.U32 R4, RZ, RZ, UR15 ;  /* 0x0000000fff047e24 */ /* 0x002fc6000f8e00ff */
[----:B------:R-:W-:Y:S01]  /*30e0*/  UIMAD UR14, UR15, UR37, UR14 ;  /* 0x000000250f0e72a4 */ /* 0x000fe2000f8e020e */
[----:B------:R-:W-:-:S05]  /*30f0*/  IMAD.WIDE.U32 R4, R4, c[0x0][0x198], R230 ;  /* 0x0000660004047a25 */ /* 0x000fca00078e00e6 */
[----:B------:R-:W-:Y:S01]  /*3100*/  IMAD.U32 R0, RZ, RZ, UR14 ;  /* 0x0000000eff007e24 */ /* 0x000fe2000f8e00ff */
[----:B------:R-:W-:-:S04]  /*3110*/  IADD3 R6, P1, R4, UR39, RZ ;  /* 0x0000002704067c10 */ /* 0x000fc8000ff3e0ff */
[----:B------:R-:W-:Y:S01]  /*3120*/  IADD3.X R7, R5, UR40, R0, P1, !PT ;  /* 0x0000002805077c10 */ /* 0x000fe20008ffe400 */
[----:B------:R-:W-:Y:S02]  /*3130*/  IMAD.MOV.U32 R10, RZ, RZ, 0x7f800000 ;  /* 0x7f800000ff0a7424 */ /* 0x000fe400078e00ff */
[----:B------:R-:W-:Y:S02]  /*3140*/  IMAD.MOV.U32 R17, RZ, RZ, 0x7f800000 ;  /* 0x7f800000ff117424 */ /* 0x000fe400078e00ff */
[----:B------:R-:W-:Y:S02]  /*3150*/  IMAD.MOV.U32 R18, RZ, RZ, 0x7f800000 ;  /* 0x7f800000ff127424 */ /* 0x000fe400078e00ff */
[----:B------:R-:W-:Y:S01]  /*3160*/  IMAD.MOV.U32 R19, RZ, RZ, 0x7f800000 ;  /* 0x7f800000ff137424 */ /* 0x000fe200078e00ff */
[----:B-----5:R-:W-:-:S04]  /*3170*/  IADD3 R0, R14, 0x48, RZ ;  /* 0x000000480e007810 */ /* 0x020fc80007ffe0ff */
[----:B------:R-:W-:Y:S02]  /*3180*/  ISETP.GE.AND P2, PT, R0, UR4, PT ;  /* 0x0000000400007c0c */ /* 0x000fe4000bf46270 */
[C---:B------:R-:W-:Y:S02]  /*3190*/  IADD3 R4, R14.reuse, 0x8, RZ ;  /* 0x000000080e047810 */ /* 0x040fe40007ffe0ff */
[----:B------:R-:W-:Y:S02]  /*31a0*/  IADD3 R5, R14, 0x40, RZ ;  /* 0x000000400e057810 */ /* 0x000fe40007ffe0ff */
[----:B------:R-:W-:Y:S02]  /*31b0*/  ISETP.GE.AND P4, PT, R4, UR4, PT ;  /* 0x0000000404007c0c */ /* 0x000fe4000bf86270 */
[----:B------:R-:W-:Y:S01]  /*31c0*/  ISETP.GE.AND P3, PT, R5, UR4, PT ;  /* 0x0000000405007c0c */ /* 0x000fe2000bf66270 */
[----:B------:R-:W-:Y:S01]  /*31d0*/  IMAD.SHL.U32 R5, R14, 0x4, RZ ;  /* 0x000000040e057824 */ /* 0x000fe200078e00ff */
[----:B------:R-:W-:-:S03]  /*31e0*/  SHF.R.S32.HI R4, RZ, 0x1f, R0 ;  /* 0x0000001fff047819 */ /* 0x000fc60000011400 */
[----:B------:R-:W-:Y:S02]  /*31f0*/  @!P2 LEA R8, P1, R0, UR11, 0x2 ;  /* 0x0000000b0008ac11 */ /* 0x000fe4000f8210ff */
[----:B------:R-:W-:Y:S02]  /*3200*/  ISETP.GE.AND P5, PT, R14, UR4, PT ;  /* 0x000000040e007c0c */ /* 0x000fe4000bfa6270 */
[----:B------:R-:W-:Y:S02]  /*3210*/  @!P2 LEA.HI.X R9, R0, UR10, R4, 0x2, P1 ;  /* 0x0000000a0009ac11 */ /* 0x000fe400088f1404 */
[----:B--2---:R-:W-:Y:S02]  /*3220*/  SHF.L.U64.HI R0, R14, 0x2, R15 ;  /* 0x000000020e007819 */ /* 0x004fe4000001020f */
[----:B------:R-:W-:Y:S01]  /*3230*/  IADD3 R4, P1, R5, UR11, RZ ;  /* 0x0000000b05047c10 */ /* 0x000fe2000ff3e0ff */
[----:B------:R-:W2:Y:S03]  /*3240*/  @!P2 LDG.E R10, [R8.64] ;  /* 0x00000008080aa981 */ /* 0x000ea6000c1e1900 */
[----:B------:R-:W-:-:S05]  /*3250*/  IADD3.X R5, R0, UR10, RZ, P1, !PT ;  /* 0x0000000a00057c10 */ /* 0x000fca0008ffe4ff */
[----:B------:R1:W5:Y:S04]  /*3260*/  @!P3 LDG.E R17, [R4.64+0x100] ;  /* 0x000100080411b981 */ /* 0x000368000c1e1900 */
        /* <DEDUP_REMOVED lines=11> */
[----:B--2---:R1:W-:Y:S04]  /*3320*/  STL [R1+0x8], R10 ;  /* 0x0000080a01007387 */ /* 0x0043e80000100800 */
[----:B-----5:R2:W-:Y:S04]  /*3330*/  STL [R1+0x4], R17 ;  /* 0x0000041101007387 */ /* 0x0205e80000100800 */
        /* <DEDUP_REMOVED lines=21> */
.L_x_657:
[----:B------:R-:W-:Y:S05]  /*3490*/  BSYNC B0 ;  /* 0x0000000000007941 */ /* 0x000fea0003800000 */
.L_x_656:
        /* <DEDUP_REMOVED lines=20> */
.L_x_659:
[----:B------:R-:W-:Y:S05]  /*35e0*/  BSYNC B0 ;  /* 0x0000000000007941 */ /* 0x000fea0003800000 */
.L_x_658:
[----:B------:R-:W-:Y:S01]  /*35f0*/  ULDC.64 UR36, c[0x0][0x1a0] ;  /* 0x0000680000247ab9 */ /* 0x000fe20000000a00 */
[----:B---3--:R-:W-:Y:S01]  /*3600*/  MOV R4, UR15 ;  /* 0x0000000f00047c02 */ /* 0x008fe20008000f00 */
[----:B------:R-:W-:Y:S01]  /*3610*/  UIMAD UR4, UR7, UR36, URZ ;  /* 0x00000024070472a4 */ /* 0x000fe2000f8e023f */
[----:B------:R3:W-:Y:S01]  /*3620*/  @P3 STS [R146+0x8000], RZ ;  /* 0x008000ff92003388 */ /* 0x0007e20000000800 */
[----:B------:R-:W-:Y:S02]  /*3630*/  BSSY B0, `(.L_x_660) ;  /* 0x000001e000007945 */ /* 0x000fe40003800000 */
[----:B------:R-:W-:Y:S01]  /*3640*/  UIMAD UR4, UR15, UR37, UR4 ;  /* 0x000000250f0472a4 */ /* 0x000fe2000f8e0204 */
[----:B------:R3:W-:Y:S01]  /*3650*/  @P3 STS [R146+0x8004], RZ ;  /* 0x008004ff92003388 */ /* 0x0007e20000000800 */
[----:B------:R-:W-:-:S03]  /*3660*/  IMAD.WIDE.U32 R4, R4, c[0x0][0x1a0], R230 ;  /* 0x0000680004047a25 */ /* 0x000fc600078e00e6 */
[----:B------:R3:W-:Y:S01]  /*3670*/  @P3 STS.64 [R146+0x8008], RZ ;  /* 0x008008ff92003388 */ /* 0x0007e20000000a00 */
[----:B------:R-:W-:Y:S02]  /*3680*/  MOV R0, UR4 ;  /* 0x0000000400007c02 */ /* 0x000fe40008000f00 */
[----:B------:R-:W-:-:S04]  /*3690*/  IADD3 R4, P1, R4, UR35, RZ ;  /* 0x0000002304047c10 */ /* 0x000fc8000ff3e0ff */
        /* <DEDUP_REMOVED lines=23> */
.L_x_661:
[----:B------:R-:W-:Y:S05]  /*3810*/  BSYNC B0 ;  /* 0x0000000000007941 */ /* 0x000fea0003800000 */
.L_x_660:
        /* <DEDUP_REMOVED lines=19> */
.L_x_663:
[----:B------:R-:W-:Y:S05]  /*3950*/  BSYNC B0 ;  /* 0x0000000000007941 */ /* 0x000fea0003800000 */
.L_x_662:
[----:B------:R-:W-:Y:S01]  /*3960*/  ULDC.64 UR38, c[0x0][0x318] ;  /* 0x0000c60000267ab9 */ /* 0x000fe20000000a00 */
[----:B------:R-:W5:Y:S01]  /*3970*/  LDL R6, [R1+0x68] ;  /* 0x0000680001067983 */ /* 0x000f620000100800 */
[----:B------:R-:W-:Y:S02]  /*3980*/  UISETP.NE.U32.AND UP1, UPT, URZ, UR38, UPT ;  /* 0x000000263f00728c */ /* 0x000fe4000bf25070 */
[----:B------:R-:W-:Y:S01]  /*3990*/  USHF.R.S32.HI UR7, URZ, 0x1f, UR50 ;  /* 0x0000001f3f077899 */ /* 0x000fe20008011432 */
[----:B------:R-:W0:Y:S01]  /*39a0*/  LDGDEPBAR ;  /* 0x00000000000079af */ /* 0x000e220000000000 */
[----:B------:R-:W-:Y:S02]  /*39b0*/  UISETP.NE.AND.EX UP1, UPT, URZ, UR39, UPT, UP1 ;  /* 0x000000273f00728c */ /* 0x000fe4000bf25310 */
[----:B------:R-:W-:-:S04]  /*39c0*/  ULDC.64 UR40, c[0x0][0x320] ;  /* 0x0000c80000287ab9 */ /* 0x000fc80000000a00 */
[----:B------:R-:W-:-:S05]  /*39d0*/  PLOP3.LUT P1, PT, PT, PT, UP1, 0x80, 0x0 ;  /* 0x000000000000781c */ /* 0x000fca0003f2f018 */
[----:B------:R-:W-:Y:S02]  /*39e0*/  @UP1 UIMAD UR4, UR55, UR40, URZ ;  /* 0x00000028370412a4 */ /* 0x000fe4000f8e023f */
[----:B------:R-:W-:Y:S02]  /*39f0*/  @UP1 UMOV UR36, UR50 ;  /* 0x0000003200241c82 */ /* 0x000fe40008000000 */
[----:B------:R-:W-:Y:S02]  /*3a00*/  @UP1 UMOV UR37, UR7 ;  /* 0x0000000700251c82 */ /* 0x000fe40008000000 */
[----:B------:R-:W-:Y:S02]  /*3a10*/  @UP1 UIMAD.WIDE.U32 UR36, UR47, UR40, UR36 ;  /* 0x000000282f2412a5 */ /* 0x000fe4000f8e0024 */
[----:B------:R-:W-:Y:S02]  /*3a20*/  @UP1 UIMAD UR41, UR47, UR41, UR4 ;  /* 0x000000292f2912a4 */ /* 0x000fe4000f8e0204 */
[----:B------:R-:W-:-:S02]  /*3a30*/  @UP1 ULEA UR38, UP0, UR36, UR38, 0x2 ;  /* 0x0000002624261291 */ /* 0x000fc4000f80103f */
[----:B------:R-:W-:-:S04]  /*3a40*/  @UP1 UIADD3 UR41, UR37, UR41, URZ ;  /* 0x0000002925291290 */ /* 0x000fc8000fffe03f */
[----:B------:R-:W-:Y:S01]  /*3a50*/  @UP1 ULEA.HI.X UR39, UR36, UR39, UR41, 0x2, UP0 ;  /* 0x0000002724271291 */ /* 0x000fe200080f1429 */
[----:B-1----:R-:W-:-:S05]  /*3a60*/  IMAD.U32 R4, RZ, RZ, UR38 ;  /* 0x00000026ff047e24 */ /* 0x002fca000f8e00ff */
[----:B------:R-:W-:-:S05]  /*3a70*/  IMAD.U32 R5, RZ, RZ, UR39 ;  /* 0x00000027ff057e24 */ /* 0x000fca000f8e00ff */
[----:B--2---:R-:W2:Y:S01]  /*3a80*/  @P1 LDG.E R4, [R4.64] ;  /* 0x0000000804041981 */ /* 0x004ea2000c1e1900 */
[----:B------:R-:W2:Y:S01]  /*3a90*/  @P1 MUFU.RCP R0, c[0x0][0x238] ;  /* 0x00008e0000001b08 */ /* 0x000ea20000001000 */
[----:B------:R-:W-:Y:S01]  /*3aa0*/  IMAD.U32 R161, RZ, RZ, UR48 ;  /* 0x00000030ffa17e24 */ /* 0x000fe2000f8e00ff */
[----:B------:R-:W-:Y:S01]  /*3ab0*/  IADD3 R3, R124, 0x1000, RZ ;  /* 0x000010007c037810 */ /* 0x000fe20007ffe0ff */
[----:B------:R-:W-:Y:S01]  /*3ac0*/  IMAD.SHL.U32 R122, R130, 0x2, RZ ;  /* 0x00000002827a7824 */ /* 0x000fe200078e00ff */
[----:B------:R-:W-:Y:S01]  /*3ad0*/  CS2R R94, SRZ ;  /* 0x00000000005e7805 */ /* 0x000fe2000001ff00 */
[----:B------:R-:W-:Y:S01]  /*3ae0*/  IMAD.MOV.U32 R217, RZ, RZ, R134 ;  /* 0x000000ffffd97224 */ /* 0x000fe200078e0086 */
[----:B------:R-:W-:Y:S01]  /*3af0*/  SEL R3, R3, R124, !P0 ;  /* 0x0000007c03037207 */ /* 0x000fe20004000000 */
        /* <DEDUP_REMOVED lines=15> */
[----:B------:R-:W-:Y:S01]  /*3bf0*/  IMAD.SHL.U32 R3, R3, 0x2, RZ ;  /* 0x0000000203037824 */ /* 0x000fe200078e00ff */
[----:B------:R-:W-:Y:S01]  /*3c00*/  UMOV UR4, URZ ;  /* 0x0000003f00047c82 */ /* 0x000fe20008000000 */
[----:B------:R-:W-:Y:S01]  /*3c10*/  IMAD.IADD R123, R122, 0x1, R125 ;  /* 0x000000017a7b7824 */ /* 0x000fe200078e027d */
[----:B------:R-:W-:Y:S01]  /*3c20*/  UIADD3 UR35, UR15, 0x80, URZ ;  /* 0x000000800f237890 */ /* 0x000fe2000fffe03f */
[----:B-----5:R-:W-:-:S04]  /*3c30*/  IMAD R161, R161, 0x80, R6 ;  /* 0x00000080a1a17824 */ /* 0x020fc800078e0206 */
[----:B------:R1:W3:Y:S01]  /*3c40*/  I2F R210, R161 ;  /* 0x000000a100d27306 */ /* 0x0002e20000201400 */
[C---:B------:R-:W-:Y:S02]  /*3c50*/  IADD3 R209, R161.reuse, 0x31, RZ ;  /* 0x00000031a1d17810 */ /* 0x040fe40007ffe0ff */
[C---:B------:R-:W-:Y:S02]  /*3c60*/  IADD3 R207, R161.reuse, 0x39, RZ ;  /* 0x00000039a1cf7810 */ /* 0x040fe40007ffe0ff */
[C---:B------:R-:W-:Y:S02]  /*3c70*/  IADD3 R205, R161.reuse, 0x38, RZ ;  /* 0x00000038a1cd7810 */ /* 0x040fe40007ffe0ff */
[C---:B------:R-:W-:Y:S01]  /*3c80*/  IADD3 R204, R161.reuse, 0x30, RZ ;  /* 0x00000030a1cc7810 */ /* 0x040fe20007ffe0ff */
[----:B------:R-:W4:Y:S01]  /*3c90*/  I2F R209, R209 ;  /* 0x000000d100d17306 */ /* 0x000f220000201400 */
[C---:B------:R-:W-:Y:S02]  /*3ca0*/  IADD3 R203, R161.reuse, 0x29, RZ ;  /* 0x00000029a1cb7810 */ /* 0x040fe40007ffe0ff */
[----:B------:R-:W-:-:S02]  /*3cb0*/  IADD3 R202, R161, 0x28, RZ ;  /* 0x00000028a1ca7810 */ /* 0x000fc40007ffe0ff */
[C---:B------:R-:W-:Y:S02]  /*3cc0*/  IADD3 R201, R161.reuse, 0x21, RZ ;  /* 0x00000021a1c97810 */ /* 0x040fe40007ffe0ff */
[C---:B------:R-:W-:Y:S01]  /*3cd0*/  IADD3 R200, R161.reuse, 0x20, RZ ;  /* 0x00000020a1c87810 */ /* 0x040fe20007ffe0ff */
[----:B------:R-:W1:Y:S01]  /*3ce0*/  I2F R207, R207 ;  /* 0x000000cf00cf7306 */ /* 0x000e620000201400 */
[C---:B------:R-:W-:Y:S02]  /*3cf0*/  IADD3 R185, R161.reuse, 0x18, RZ ;  /* 0x00000018a1b97810 */ /* 0x040fe40007ffe0ff */
[C---:B------:R-:W-:Y:S02]  /*3d00*/  IADD3 R184, R161.reuse, 0x11, RZ ;  /* 0x00000011a1b87810 */ /* 0x040fe40007ffe0ff */
[C---:B------:R-:W-:Y:S02]  /*3d10*/  IADD3 R183, R161.reuse, 0x10, RZ ;  /* 0x00000010a1b77810 */ /* 0x040fe40007ffe0ff */
[C---:B------:R-:W-:Y:S01]  /*3d20*/  IADD3 R182, R161.reuse, 0x9, RZ ;  /* 0x00000009a1b67810 */ /* 0x040fe20007ffe0ff */
[----:B------:R-:W1:Y:S01]  /*3d30*/  I2F R205, R205 ;  /* 0x000000cd00cd7306 */ /* 0x000e620000201400 */
[----:B------:R-:W-:-:S02]  /*3d40*/  IADD3 R181, R161, 0x8, RZ ;  /* 0x00000008a1b57810 */ /* 0x000fc40007ffe0ff */
[C---:B------:R-:W-:Y:S02]  /*3d50*/  IADD3 R180, R161.reuse, 0x1, RZ ;  /* 0x00000001a1b47810 */ /* 0x040fe40007ffe0ff */
[C---:B------:R-:W-:Y:S02]  /*3d60*/  IADD3 R186, R161.reuse, 0x19, RZ ;  /* 0x00000019a1ba7810 */ /* 0x040fe40007ffe0ff */
[C---:B------:R-:W-:Y:S01]  /*3d70*/  IADD3 R206, R161.reuse, 0x39, RZ ;  /* 0x00000039a1ce7810 */ /* 0x040fe20007ffe0ff */
[----:B------:R-:W1:Y:S01]  /*3d80*/  I2F R204, R204 ;  /* 0x000000cc00cc7306 */ /* 0x000e620000201400 */
[C---:B------:R-:W-:Y:S02]  /*3d90*/  IADD3 R199, R161.reuse, 0x38, RZ ;  /* 0x00000038a1c77810 */ /* 0x040fe40007ffe0ff */
[C---:B------:R-:W-:Y:S02]  /*3da0*/  IADD3 R193, R161.reuse, 0x31, RZ ;  /* 0x00000031a1c17810 */ /* 0x040fe40007ffe0ff */
[C---:B------:R-:W-:Y:S01]  /*3db0*/  IADD3 R192, R161.reuse, 0x30, RZ ;  /* 0x00000030a1c07810 */ /* 0x040fe20007ffe0ff */
[----:B--2---:R-:W-:Y:S01]  /*3dc0*/  @P1 FMUL.FTZ R4, R4, R0 ;  /* 0x0000000004041220 */ /* 0x004fe20000410000 */
[----:B------:R-:W-:Y:S01]  /*3dd0*/  IADD3 R0, R130, 0x1000, RZ ;  /* 0x0000100082007810 */ /* 0x000fe20007ffe0ff */
[----:B------:R-:W2:Y:S01]  /*3de0*/  I2F R203, R203 ;  /* 0x000000cb00cb7306 */ /* 0x000ea20000201400 */
[----:B------:R-:W-:Y:S01]  /*3df0*/  IADD3 R191, R161, 0x29, RZ ;  /* 0x00000029a1bf7810 */ /* 0x000fe20007ffe0ff */
[----:B------:R5:W1:Y:S01]  /*3e00*/  @P1 R2UR UR7, R4 ;  /* 0x00000000040713c2 */ /* 0x000a6200000e0000 */
[----:B------:R-:W-:-:S02]  /*3e10*/  SEL R0, R0, R130, !P0 ;  /* 0x0000008200007207 */ /* 0x000fc40004000000 */
[C---:B------:R-:W-:Y:S02]  /*3e20*/  IADD3 R190, R161.reuse, 0x28, RZ ;  /* 0x00000028a1be7810 */ /* 0x040fe40007ffe0ff */
[C---:B------:R-:W-:Y:S01]  /*3e30*/  IADD3 R189, R161.reuse, 0x21, RZ ;  /* 0x00000021a1bd7810 */ /* 0x040fe20007ffe0ff */
[----:B------:R-:W-:Y:S01]  /*3e40*/  IMAD.SHL.U32 R118, R0, 0x2, RZ ;  /* 0x0000000200767824 */ /* 0x000fe200078e00ff */
[----:B------:R-:W1:Y:S01]  /*3e50*/  I2F R202, R202 ;  /* 0x000000ca00ca7306 */ /* 0x000e620000201400 */
[----:B------:R-:W-:Y:S01]  /*3e60*/  IMAD.SHL.U32 R0, R14, 0x4, RZ ;  /* 0x000000040e007824 */ /* 0x000fe200078e00ff */
[----:B------:R-:W-:-:S06]  /*3e70*/  IADD3 R188, R161, 0x20, RZ ;  /* 0x00000020a1bc7810 */ /* 0x000fcc0007ffe0ff */
[----:B------:R-:W2:Y:S01]  /*3e80*/  I2F R201, R201 ;  /* 0x000000c900c97306 */ /* 0x000ea20000201400 */
[----:B-----5:R-:W-:-:S07]  /*3e90*/  SHF.L.U64.HI R4, R14, 0x2, R15 ;  /* 0x000000020e047819 */ /* 0x020fce000001020f */
[----:B------:R-:W2:Y:S01]  /*3ea0*/  I2F R200, R200 ;  /* 0x000000c800c87306 */ /* 0x000ea20000201400 */
[----:B-1----:R-:W-:Y:S01]  /*3eb0*/  @UP1 UMOV UR4, UR7 ;  /* 0x0000000700041c82 */ /* 0x002fe20008000000 */
[----:B------:R1:W-:Y:S04]  /*3ec0*/  STL [R1+0x1c], R4 ;  /* 0x00001c0401007387 */ /* 0x0003e80000100800 */
[----:B------:R1:W-:Y:S02]  /*3ed0*/  STL [R1+0x18], R0 ;  /* 0x0000180001007387 */ /* 0x0003e40000100800 */
[----:B------:R1:W1:Y:S08]  /*3ee0*/  I2F R216, R185 ;  /* 0x000000b900d87306 */ /* 0x0002700000201400 */
[----:B------:R1:W1:Y:S08]  /*3ef0*/  I2F R215, R184 ;  /* 0x000000b800d77306 */ /* 0x0002700000201400 */
[----:B------:R1:W1:Y:S08]  /*3f00*/  I2F R214, R183 ;  /* 0x000000b700d67306 */ /* 0x0002700000201400 */
[----:B------:R1:W1:Y:S08]  /*3f10*/  I2F R213, R182 ;  /* 0x000000b600d57306 */ /* 0x0002700000201400 */
[----:B------:R1:W1:Y:S08]  /*3f20*/  I2F R212, R181 ;  /* 0x000000b500d47306 */ /* 0x0002700000201400 */
[----:B------:R1:W1:Y:S08]  /*3f30*/  I2F R211, R180 ;  /* 0x000000b400d37306 */ /* 0x0002700000201400 */
[----:B--234-:R1:W1:Y:S02]  /*3f40*/  I2F R208, R186 ;  /* 0x000000ba00d07306 */ /* 0x01c2640000201400 */
.L_x_666:
[----:B-1----:R-:W2:Y:S01]  /*3f50*/  LDL R4, [R1+0x28] ;  /* 0x0000280001047983 */ /* 0x002ea20000100800 */
[----:B------:R-:W-:Y:S01]  /*3f60*/  UIADD3 UR7, UR16, 0x80, UR15 ;  /* 0x0000008010077890 */ /* 0x000fe2000fffe00f */
[----:B------:R-:W-:Y:S02]  /*3f70*/  MOV R0, UR6 ;  /* 0x0000000600007c02 */ /* 0x000fe40008000f00 */
[----:B------:R-:W-:Y:S01]  /*3f80*/  STL [R1+0x140], R167 ;  /* 0x000140a701007387 */ /* 0x000fe20000100800 */
[----:B------:R-:W-:Y:S01]  /*3f90*/  UIADD3 UR14, UR7, -UR6, URZ ;  /* 0x80000006070e7290 */ /* 0x000fe2000fffe03f */
[----:B------:R-:W-:Y:S01]  /*3fa0*/  IADD3 R112, R125, R118, RZ ;  /* 0x000000767d707210 */ /* 0x000fe20007ffe0ff */
[----:B------:R-:W-:Y:S01]  /*3fb0*/  USHF.L.U32 UR7, UR5, 0x7, URZ ;  /* 0x0000000705077899 */ /* 0x000fe2000800063f */
[----:B------:R-:W-:Y:S03]  /*3fc0*/  STL [R1+0x13c], R165 ;  /* 0x00013ca501007387 */ /* 0x000fe60000100800 */
        /* <DEDUP_REMOVED lines=55> */
[----:B------:R-:W-:Y:S04]  /*4340*/  STL [R1+0x70], R3 ;  /* 0x0000700301007387 */ /* 0x000fe80000100800 */
[----:B------:R-:W-:Y:S04]  /*4350*/  STL [R1+0x6c], R2 ;  /* 0x00006c0201007387 */ /* 0x000fe80000100800 */
[----:B------:R-:W-:Y:S04]  /*4360*/  STL [R1+0x148], R125 ;  /* 0x0001487d01007387 */ /* 0x000fe80000100800 */
[----:B------:R-:W-:Y:S04]  /*4370*/  STL [R1+0x144], R118 ;  /* 0x0001447601007387 */ /* 0x000fe80000100800 */
[----:B-1----:R-:W4:Y:S01]  /*4380*/  LDL R68, [R1+0x10] ;  /* 0x0000100001447983 */ /* 0x002f220000100800 */
[----:B------:R-:W-:Y:S04]  /*4390*/  DEPBAR.LE SB0, 0x0 ;  /* 0x000080000000791a */ /* 0x000fe80000000000 */
[----:B------:R-:W-:Y:S08]  /*43a0*/  BAR.SYNC.DEFER_BLOCKING 0x0 ;  /* 0x0000000000007b1d */ /* 0x000ff00000010000 */
[----:B------:R-:W-:Y:S08]  /*43b0*/  LDSM.16.M88.4 R64, [R118] ;  /* 0x000000007640783b */ /* 0x000ff00000000200 */
[----:B------:R-:W1:Y:S08]  /*43c0*/  LDSM.16.M88.4 R16, [R117+0x6000] ;  /* 0x006000007510783b */ /* 0x000e700000000200 */
[----:B------:R-:W4:Y:S08]  /*43d0*/  LDSM.16.M88.4 R60, [R118+0x1000] ;  /* 0x00100000763c783b */ /* 0x000f300000000200 */
[----:B------:R-:W4:Y:S01]  /*43e0*/  LDSM.16.M88.4 R32, [R117+0x6400] ;  /* 0x006400007520783b */ /* 0x000f220000000200 */
[----:B--2---:R-:W-:Y:S07]  /*43f0*/  IADD3 R0, R0, -UR16, R4 ;  /* 0x8000001000007c10 */ /* 0x004fee000fffe004 */
[----:B------:R-:W2:Y:S01]  /*4400*/  LDSM.16.M88.4 R48, [R117+0x6800] ;  /* 0x006800007530783b */ /* 0x000ea20000000200 */
[----:B------:R-:W-:Y:S07]  /*4410*/  @!P0 IADD3 R131, R0, UR7, RZ ;  /* 0x0000000700838c10 */ /* 0x000fee000fffe0ff */
[----:B------:R-:W4:Y:S04]  /*4420*/  LDL R0, [R1+0xc] ;  /* 0x00000c0001007983 */ /* 0x000f280000100800 */
        /* <DEDUP_REMOVED lines=37> */
[----:B------:R-:W-:Y:S02]  /*4680*/  FMUL.FTZ R17, R17, c[0x0][0x2ec] ;  /* 0x0000bb0011117a20 */ /* 0x000fe40000410000 */
[----:B------:R-:W-:Y:S01]  /*4690*/  FMUL.FTZ R18, R18, c[0x0][0x2ec] ;  /* 0x0000bb0012127a20 */ /* 0x000fe20000410000 */
[----:B-1----:R1:W-:Y:S01]  /*46a0*/  STL [R1+0x14], R2 ;  /* 0x0000140201007387 */ /* 0x0023e20000100800 */
[----:B------:R-:W-:Y:S02]  /*46b0*/  FMUL.FTZ R19, R19, c[0x0][0x2ec] ;  /* 0x0000bb0013137a20 */ /* 0x000fe40000410000 */
[----:B------:R-:W-:Y:S02]  /*46c0*/  FMUL.FTZ R11, R11, c[0x0][0x2ec] ;  /* 0x0000bb000b0b7a20 */ /* 0x000fe40000410000 */
[----:B------:R-:W-:Y:S01]  /*46d0*/  FMUL.FTZ R15, R15, c[0x0][0x2ec] ;  /* 0x0000bb000f0f7a20 */ /* 0x000fe20000410000 */
[----:B------:R-:W-:Y:S01]  /*46e0*/  MUFU.TANH R129, R13 ;  /* 0x0000000d00817308 */ /* 0x000fe20000002400 */
[----:B------:R-:W-:Y:S09]  /*46f0*/  FMUL.FTZ R16, R16, c[0x0][0x2ec] ;  /* 0x0000bb0010107a20 */ /* 0x000ff20000410000 */
[----:B------:R4:W-:Y:S01]  /*4700*/  MUFU.TANH R92, R10 ;  /* 0x0000000a005c7308 */ /* 0x0009e20000002400 */
[----:B--2---:R-:W-:Y:S04]  /*4710*/  @!P0 IADD3 R12, R131, 0x8, RZ ;  /* 0x00000008830c8810 */ /* 0x004fe80007ffe0ff */
[----:B------:R-:W-:Y:S05]  /*4720*/  @!P0 IMNMX R12, R12, UR6, PT ;  /* 0x000000060c0c8c17 */ /* 0x000fea000b800200 */
[----:B-1----:R-:W1:Y:S01]  /*4730*/  MUFU.TANH R2, R7 ;  /* 0x0000000700027308 */ /* 0x002e620000002400 */
[-C--:B------:R-:W-:Y:S02]  /*4740*/  @!P0 ISETP.GE.AND P4, PT, R199, R12.reuse, PT ;  /* 0x0000000cc700820c */ /* 0x080fe40003f86270 */
[----:B------:R-:W-:Y:S07]  /*4750*/  @!P0 ISETP.GE.AND P3, PT, R206, R12, PT ;  /* 0x0000000cce00820c */ /* 0x000fee0003f66270 */
[----:B------:R2:W-:Y:S01]  /*4760*/  MUFU.TANH R134, R9 ;  /* 0x0000000900867308 */ /* 0x0005e20000002400 */
[C---:B----4-:R-:W-:Y:S04]  /*4770*/  @!P0 IADD3 R10, R131.reuse, 0x40, RZ ;  /* 0x00000040830a8810 */ /* 0x050fe80007ffe0ff */
[----:B------:R-:W-:Y:S05]  /*4780*/  @!P0 IMNMX R10, R10, UR6, PT ;  /* 0x000000060a0a8c17 */ /* 0x000fea000b800200 */
[----:B------:R4:W-:Y:S01]  /*4790*/  MUFU.TANH R90, R14 ;  /* 0x0000000e005a7308 */ /* 0x0009e20000002400 */
[----:B-1----:R-:W-:Y:S04]  /*47a0*/  STL [R1], R2 ;  /* 0x0000000201007387 */ /* 0x002fe80000100800 */
[----:B------:R-:W3:Y:S05]  /*47b0*/  LDL R3, [R1+0x4] ;  /* 0x0000040001037983 */ /* 0x000eea0000100800 */
[----:B------:R1:W1:Y:S01]  /*47c0*/  MUFU.TANH R144, R5 ;  /* 0x0000000500907308 */ /* 0x0002620000002400 */
[----:B------:R4:W-:Y:S01]  /*47d0*/  STL [R1+0x14c], R145 ;  /* 0x00014c9101007387 */ /* 0x0009e20000100800 */
[----:B--2---:R-:W-:Y:S04]  /*47e0*/  @!P0 IADD3 R9, R131, 0x48, RZ ;  /* 0x0000004883098810 */ /* 0x004fe80007ffe0ff */
[----:B------:R-:W-:Y:S04]  /*47f0*/  @!P0 IMNMX R9, R9, UR6, PT ;  /* 0x0000000609098c17 */ /* 0x000fe8000b800200 */
[----:B------:R2:W-:Y:S01]  /*4800*/  MUFU.TANH R146, R8 ;  /* 0x0000000800927308 */ /* 0x0005e20000002400 */
[----:B----4-:R-:W-:Y:S04]  /*4810*/  @!P0 IMNMX R14, R131, UR6, PT ;  /* 0x00000006830e8c17 */ /* 0x010fe8000b800200 */
[-C--:B------:R-:W-:Y:S05]  /*4820*/  @!P0 ISETP.GE.AND P2, PT, R161, R14.reuse, PT ;  /* 0x0000000ea100820c */ /* 0x080fea0003f46270 */
[----:B------:R4:W-:Y:S01]  /*4830*/  MUFU.TANH R91, R11 ;  /* 0x0000000b005b7308 */ /* 0x0009e20000002400 */
[-C--:B------:R-:W-:Y:S02]  /*4840*/  @!P0 ISETP.GE.AND P6, PT, R199, R14.reuse, PT ;  /* 0x0000000ec700820c */ /* 0x080fe40003fc6270 */
[-C--:B------:R-:W-:Y:S01]  /*4850*/  @!P0 ISETP.GE.AND P5, PT, R206, R14.reuse, PT ;  /* 0x0000000ece00820c */ /* 0x080fe20003fa6270 */
[----:B-1----:R-:W1:Y:S06]  /*4860*/  LDSM.16.M88.4 R4, [R116+0x6400] ;  /* 0x006400007404783b */ /* 0x002e6c0000000200 */
[----:B------:R-:W-:Y:S01]  /*4870*/  MUFU.TANH R89, R15 ;  /* 0x0000000f00597308 */ /* 0x000fe20000002400 */
[----:B--2---:R-:W-:Y:S09]  /*4880*/  FFMA.FTZ R8, R211, UR4, R144 ;  /* 0x00000004d3087c23 */ /* 0x004ff20008010090 */
[----:B------:R-:W2:Y:S01]  /*4890*/  MUFU.TANH R234, R16 ;  /* 0x0000001000ea7308 */ /* 0x000ea20000002400 */
[----:B----4-:R-:W-:Y:S09]  /*48a0*/  FMUL.FTZ R11, R68, 1.4426950216293334961 ;  /* 0x3fb8aa3b440b7820 */ /* 0x010ff20000410000 */
[----:B------:R4:W4:Y:S01]  /*48b0*/  MUFU.TANH R233, R17 ;  /* 0x0000001100e97308 */ /* 0x0009220000002400 */
[C---:B------:R-:W-:Y:S01]  /*48c0*/  FMUL.FTZ R13, R0.reuse, 1.4426950216293334961 ;  /* 0x3fb8aa3b000d7820 */ /* 0x040fe20000410000 */
[----:B------:R-:W-:Y:S01]  /*48d0*/  FSETP.NEU.FTZ.AND P1, PT, R0, -INF , PT ;  /* 0xff8000000000780b */ /* 0x000fe20003f3d000 */
[----:B------:R-:W-:Y:S07]  /*48e0*/  FFMA.FTZ R0, R210, UR4, R145 ;  /* 0x00000004d2007c23 */ /* 0x000fee0008010091 */
[----:B------:R4:W3:Y:S01]  /*48f0*/  MUFU.TANH R165, R18 ;  /* 0x0000001200a57308 */ /* 0x0008e20000002400 */
[----:B------:R-:W3:Y:S01]  /*4900*/  LDL.LU R145, [R1+0x14] ;  /* 0x0000140001917983 */ /* 0x000ee20000300800 */
[----:B------:R-:W-:Y:S02]  /*4910*/  FSEL R13, R13, RZ, P1 ;  /* 0x000000ff0d0d7208 */ /* 0x000fe40000800000 */
[----:B------:R-:W-:Y:S01]  /*4920*/  @!P0 FSEL R0, R0, -INF , !P2 ;  /* 0xff80000000008808 */ /* 0x000fe20005000000 */
[-C--:B-1----:R-:W-:Y:S01]  /*4930*/  HMMA.16816.F32 R20, R104, R4.reuse, R20 ;  /* 0x000000046814723c */ /* 0x082fe20000001814 */
[----:B------:R-:W-:Y:S01]  /*4940*/  @!P0 ISETP.GE.AND P1, PT, R180, R14, PT ;  /* 0x0000000eb400820c */ /* 0x000fe20003f26270 */
[----:B--2---:R-:W-:Y:S01]  /*4950*/  FFMA.FTZ R16, R212, UR4, R234 ;  /* 0x00000004d4107c23 */ /* 0x004fe200080100ea */
[-C--:B------:R-:W-:Y:S01]  /*4960*/  @!P0 ISETP.GE.AND P2, PT, R161, R12.reuse, PT ;  /* 0x0000000ca100820c */ /* 0x080fe20003f46270 */
[--C-:B------:R-:W-:Y:S01]  /*4970*/  FFMA.FTZ R0, R0, c[0x0][0x23c], -R13.reuse ;  /* 0x00008f0000007a23 */ /* 0x100fe2000001080d */
[----:B------:R-:W1:Y:S01]  /*4980*/  MUFU.TANH R231, R19 ;  /* 0x0000001300e77308 */ /* 0x000e620000002400 */
[----:B------:R-:W-:Y:S02]  /*4990*/  @!P0 FSEL R8, R8, -INF , !P1 ;  /* 0xff80000008088808 */ /* 0x000fe40004800000 */
[C---:B------:R-:W-:Y:S01]  /*49a0*/  HMMA.16816.F32 R24, R112.reuse, R4, R24 ;  /* 0x000000047018723c */ /* 0x040fe20000001818 */
[----:B----4-:R-:W2:Y:S01]  /*49b0*/  LDL R17, [R1+0x1c] ;  /* 0x00001c0001117983 */ /* 0x010ea20000100800 */
[----:B------:R-:W-:Y:S02]  /*49c0*/  FSETP.NEU.FTZ.AND P1, PT, R68, -INF , PT ;  /* 0xff8000004400780b */ /* 0x000fe40003f3d000 */
[----:B------:R-:W-:Y:S02]  /*49d0*/  FFMA.FTZ R8, R8, c[0x0][0x23c], -R13 ;  /* 0x00008f0008087a23 */ /* 0x000fe4000001080d */
[----:B------:R-:W-:Y:S01]  /*49e0*/  FSEL R11, R11, RZ, P1 ;  /* 0x000000ff0b0b7208 */ /* 0x000fe20000800000 */
[----:B------:R4:W-:Y:S01]  /*49f0*/  MUFU.EX2 R248, R0 ;  /* 0x0000000000f87308 */ /* 0x0009e20000000800 */
[----:B------:R-:W-:Y:S01]  /*4a00*/  @!P0 ISETP.GE.AND P1, PT, R180, R12, PT ;  /* 0x0000000cb400820c */ /* 0x000fe20003f26270 */
[----:B------:R-:W-:Y:S01]  /*4a10*/  FFMA.FTZ R5, R210, UR4, R92 ;  /* 0x00000004d2057c23 */ /* 0x000fe2000801005c */
[-C--:B------:R-:W-:Y:S01]  /*4a20*/  HMMA.16816.F32 R28, R112, R6.reuse, R28 ;  /* 0x00000006701c723c */ /* 0x080fe2000000181c */
[----:B------:R-:W2:Y:S01]  /*4a30*/  LDL R18, [R1+0x18] ;  /* 0x0000180001127983 */ /* 0x000ea20000100800 */
[----:B------:R-:W-:Y:S04]  /*4a40*/  FFMA.FTZ R15, R213, UR4, R233 ;  /* 0x00000004d50f7c23 */ /* 0x000fe800080100e9 */
[----:B------:R-:W-:Y:S01]  /*4a50*/  FMUL.FTZ R22, R22, c[0x0][0x2ec] ;  /* 0x0000bb0016167a20 */ /* 0x000fe20000410000 */
[----:B------:R-:W-:Y:S01]  /*4a60*/  MUFU.EX2 R243, R8 ;  /* 0x0000000800f37308 */ /* 0x000fe20000000800 */
[C---:B------:R-:W-:Y:S01]  /*4a70*/  HMMA.16816.F32 R32, R104.reuse, R6, R32 ;  /* 0x000000066820723c */ /* 0x040fe20000001820 */
[----:B------:R-:W-:Y:S03]  /*4a80*/  FMUL.FTZ R20, R20, c[0x0][0x2ec] ;  /* 0x0000bb0014147a20 */ /* 0x000fe60000410000 */
[----:B------:R-:W-:Y:S02]  /*4a90*/  FMUL.FTZ R23, R23, c[0x0][0x2ec] ;  /* 0x0000bb0017177a20 */ /* 0x000fe40000410000 */
[----:B------:R-:W-:Y:S02]  /*4aa0*/  FMUL.FTZ R24, R24, c[0x0][0x2ec] ;  /* 0x0000bb0018187a20 */ /* 0x000fe40000410000 */
[----:B------:R-:W-:Y:S01]  /*4ab0*/  FMUL.FTZ R25, R25, c[0x0][0x2ec] ;  /* 0x0000bb0019197a20 */ /* 0x000fe20000410000 */
[----:B------:R-:W-:Y:S03]  /*4ac0*/  MUFU.TANH R232, R20 ;  /* 0x0000001400e87308 */ /* 0x000fe60000002400 */
[----:B------:R-:W-:Y:S02]  /*4ad0*/  FMUL.FTZ R21, R21, c[0x0][0x2ec] ;  /* 0x0000bb0015157a20 */ /* 0x000fe40000410000 */
[----:B----4-:R-:W-:Y:S02]  /*4ae0*/  FFMA.FTZ R0, R211, UR4, R2 ;  /* 0x00000004d3007c23 */ /* 0x010fe40008010002 */
[----:B------:R-:W4:Y:S01]  /*4af0*/  LDL R2, [R1+0x8] ;  /* 0x0000080001027983 */ /* 0x000f220000100800 */
[----:B------:R-:W-:Y:S02]  /*4b00*/  FMUL.FTZ R26, R26, c[0x0][0x2ec] ;  /* 0x0000bb001a1a7a20 */ /* 0x000fe40000410000 */
[----:B------:R-:W1:Y:S01]  /*4b10*/  MUFU.TANH R229, R21 ;  /* 0x0000001500e57308 */ /* 0x000e620000002400 */
[----:B------:R-:W-:Y:S01]  /*4b20*/  @!P0 FSEL R0, R0, -INF , !P1 ;  /* 0xff80000000008808 */ /* 0x000fe20004800000 */
[----:B------:R-:W-:Y:S02]  /*4b30*/  FMUL.FTZ R27, R27, c[0x0][0x2ec] ;  /* 0x0000bb001b1b7a20 */ /* 0x000fe40000410000 */
[----:B------:R-:W-:Y:S02]  /*4b40*/  FMUL.FTZ R28, R28, c[0x0][0x2ec] ;  /* 0x0000bb001c1c7a20 */ /* 0x000fe40000410000 */
[----:B------:R-:W-:Y:S02]  /*4b50*/  FFMA.FTZ R0, R0, c[0x0][0x23c], -R11 ;  /* 0x00008f0000007a23 */ /* 0x000fe4000001080b */
[----:B------:R-:W-:Y:S02]  /*4b60*/  FMUL.FTZ R32, R32, c[0x0][0x2ec] ;  /* 0x0000bb0020207a20 */ /* 0x000fe40000410000 */
[----:B------:R1:W-:Y:S01]  /*4b70*/  MUFU.EX2 R118, R0 ;  /* 0x0000000000767308 */ /* 0x0003e20000000800 */
[----:B------:R-:W-:Y:S02]  /*4b80*/  FMUL.FTZ R33, R33, c[0x0][0x2ec] ;  /* 0x0000bb0021217a20 */ /* 0x000fe40000410000 */
[----:B------:R-:W-:Y:S02]  /*4b90*/  FMUL.FTZ R34, R34, c[0x0][0x2ec] ;  /* 0x0000bb0022227a20 */ /* 0x000fe40000410000 */
[----:B------:R-:W-:Y:S02]  /*4ba0*/  FMUL.FTZ R35, R35, c[0x0][0x2ec] ;  /* 0x0000bb0023237a20 */ /* 0x000fe40000410000 */
[----:B------:R-:W-:Y:S02]  /*4bb0*/  FMUL.FTZ R29, R29, c[0x0][0x2ec] ;  /* 0x0000bb001d1d7a20 */ /* 0x000fe40000410000 */
[----:B------:R-:W-:Y:S01]  /*4bc0*/  FMUL.FTZ R30, R30, c[0x0][0x2ec] ;  /* 0x0000bb001e1e7a20 */ /* 0x000fe20000410000 */
[----:B------:R-:W2:Y:S01]  /*4bd0*/  MUFU.TANH R230, R22 ;  /* 0x0000001600e67308 */ /* 0x000ea20000002400 */
[----:B------:R-:W-:Y:S09]  /*4be0*/  FMUL.FTZ R31, R31, c[0x0][0x2ec] ;  /* 0x0000bb001f1f7a20 */ /* 0x000ff20000410000 */
[----:B------:R-:W2:Y:S01]  /*4bf0*/  MUFU.TANH R217, R23 ;  /* 0x0000001700d97308 */ /* 0x000ea20000002400 */
[----:B-1----:R-:W-:Y:S09]  /*4c00*/  FFMA.FTZ R0, R210, UR4, R146 ;  /* 0x00000004d2007c23 */ /* 0x002ff20008010092 */
        /* <DEDUP_REMOVED lines=13> */
[----:B------:R-:W-:Y:S04]  /*4ce0*/  FSETP.NEU.FTZ.AND P1, PT, R3, -INF , PT ;  /* 0xff8000000300780b */ /* 0x000fe80003f3d000 */
[----:B------:R-:W-:Y:S02]  /*4cf0*/  FSEL R8, R8, RZ, P1 ;  /* 0x000000ff08087208 */ /* 0x000fe40000800000 */
[-C--:B------:R-:W-:Y:S01]  /*4d00*/  @!P0 ISETP.GE.AND P1, PT, R180, R10.reuse, PT ;  /* 0x0000000ab400820c */ /* 0x080fe20003f26270 */
[----:B------:R-:W-:Y:S05]  /*4d10*/  FFMA.FTZ R4, R210, UR4, R145 ;  /* 0x00000004d2047c23 */ /* 0x000fea0008010091 */
[----:B------:R-:W-:Y:S02]  /*4d20*/  @!P0 FSEL R4, R4, -INF , !P2 ;  /* 0xff80000004048808 */ /* 0x000fe40005000000 */
[CC--:B------:R-:W-:Y:S03]  /*4d30*/  @!P0 ISETP.GE.AND P2, PT, R161.reuse, R10.reuse, PT ;  /* 0x0000000aa100820c */ /* 0x0c0fe60003f46270 */
[----:B------:R-:W-:Y:S01]  /*4d40*/  FFMA.FTZ R4, R4, c[0x0][0x23c], -R11 ;  /* 0x00008f0004047a23 */ /* 0x000fe2000001080b */
[----:B------:R-:W-:Y:S02]  /*4d50*/  @!P0 FSEL R0, R0, -INF , !P2 ;  /* 0xff80000000008808 */ /* 0x000fe40005000000 */
[-C--:B------:R-:W-:Y:S01]  /*4d60*/  @!P0 ISETP.GE.AND P2, PT, R161, R9.reuse, PT ;  /* 0x00000009a100820c */ /* 0x080fe20003f46270 */
[----:B------:R3:W-:Y:S02]  /*4d70*/  MUFU.EX2 R125, R4 ;  /* 0x00000004007d7308 */ /* 0x0007e40000000800 */
[----:B------:R-:W-:Y:S01]  /*4d80*/  FFMA.FTZ R0, R0, c[0x0][0x23c], -R8 ;  /* 0x00008f0000007a23 */ /* 0x000fe20000010808 */
[----:B------:R-:W-:Y:S02]  /*4d90*/  @!P0 FSEL R5, R5, -INF , !P2 ;  /* 0xff80000005058808 */ /* 0x000fe40005000000 */
[-C--:B------:R-:W-:Y:S05]  /*4da0*/  @!P0 ISETP.GE.AND P2, PT, R206, R9.reuse, PT ;  /* 0x00000009ce00820c */ /* 0x080fea0003f46270 */
[----:B------:R1:W-:Y:S01]  /*4db0*/  MUFU.EX2 R159, R0 ;  /* 0x00000000009f7308 */ /* 0x0003e20000000800 */
[----:B---3--:R-:W-:Y:S05]  /*4dc0*/  FFMA.FTZ R4, R211, UR4, R134 ;  /* 0x00000004d3047c23 */ /* 0x008fea0008010086 */
[----:B------:R-:W-:Y:S02]  /*4dd0*/  @!P0 FSEL R4, R4, -INF , !P1 ;  /* 0xff80000004048808 */ /* 0x000fe40004800000 */
[----:B----4-:R-:W-:Y:S03]  /*4de0*/  FSETP.NEU.FTZ.AND P1, PT, R2, -INF , PT ;  /* 0xff8000000200780b */ /* 0x010fe60003f3d000 */
[----:B------:R-:W-:Y:S02]  /*4df0*/  FFMA.FTZ R4, R4, c[0x0][0x23c], -R8 ;  /* 0x00008f0004047a23 */ /* 0x000fe40000010808 */
[----:B-1----:R-:W-:Y:S02]  /*4e00*/  FMUL.FTZ R0, R2, 1.4426950216293334961 ;  /* 0x3fb8aa3b02007820 */ /* 0x002fe40000410000 */
[----:B------:R1:W-:Y:S03]  /*4e10*/  MUFU.EX2 R158, R4 ;  /* 0x00000004009e7308 */ /* 0x0003e60000000800 */
[----:B------:R-:W-:Y:S02]  /*4e20*/  FSEL R0, R0, RZ, P1 ;  /* 0x000000ff00007208 */ /* 0x000fe40000800000 */
[-C--:B------:R-:W-:Y:S03]  /*4e30*/  @!P0 ISETP.GE.AND P1, PT, R180, R9.reuse, PT ;  /* 0x00000009b400820c */ /* 0x080fe60003f26270 */
[--C-:B------:R-:W-:Y:S04]  /*4e40*/  FFMA.FTZ R5, R5, c[0x0][0x23c], -R0.reuse ;  /* 0x00008f0005057a23 */ /* 0x100fe80000010800 */
[----:B------:R3:W-:Y:S01]  /*4e50*/  MUFU.EX2 R96, R5 ;  /* 0x0000000500607308 */ /* 0x0007e20000000800 */
[----:B-1----:R-:W-:Y:S05]  /*4e60*/  FFMA.FTZ R4, R211, UR4, R91 ;  /* 0x00000004d3047c23 */ /* 0x002fea000801005b */
[----:B------:R-:W-:Y:S02]  /*4e70*/  @!P0 FSEL R4, R4, -INF , !P1 ;  /* 0xff80000004048808 */ /* 0x000fe40004800000 */
[-C--:B------:R-:W-:Y:S03]  /*4e80*/  @!P0 ISETP.GE.AND P1, PT, R181, R10.reuse, PT ;  /* 0x0000000ab500820c */ /* 0x080fe60003f26270 */
[----:B------:R-:W-:Y:S02]  /*4e90*/  FFMA.FTZ R4, R4, c[0x0][0x23c], -R0 ;  /* 0x00008f0004047a23 */ /* 0x000fe40000010800 */
[----:B---3--:R-:W-:Y:S02]  /*4ea0*/  FFMA.FTZ R5, R212, UR4, R130 ;  /* 0x00000004d4057c23 */ /* 0x008fe40008010082 */
[----:B------:R1:W-:Y:S03]  /*4eb0*/  MUFU.EX2 R95, R4 ;  /* 0x00000004005f7308 */ /* 0x0003e60000000800 */
[----:B------:R-:W-:Y:S02]  /*4ec0*/  @!P0 FSEL R5, R5, -INF , !P1 ;  /* 0xff80000005058808 */ /* 0x000fe40004800000 */
[----:B------:R-:W-:Y:S03]  /*4ed0*/  @!P0 ISETP.GE.AND P1, PT, R182, R10, PT ;  /* 0x0000000ab600820c */ /* 0x000fe60003f26270 */
        /* <DEDUP_REMOVED lines=9> */
[-C--:B------:R-:W-:Y:S03]  /*4f70*/  @!P0 ISETP.GE.AND P1, PT, R182, R9.reuse, PT ;  /* 0x00000009b600820c */ /* 0x080fe60003f26270 */
[--C-:B------:R-:W-:Y:S04]  /*4f80*/  FFMA.FTZ R5, R5, c[0x0][0x23c], -R0.reuse ;  /* 0x00008f0005057a23 */ /* 0x100fe80000010800 */
[----:B------:R-:W-:Y:S01]  /*4f90*/  MUFU.EX2 R94, R5 ;  /* 0x00000005005e7308 */ /* 0x000fe20000000800 */
[----:B-1----:R-:W-:Y:S05]  /*4fa0*/  FFMA.FTZ R4, R213, UR4, R89 ;  /* 0x00000004d5047c23 */ /* 0x002fea0008010059 */
        /* <DEDUP_REMOVED lines=12> */
[----:B-1----:R-:W1:Y:S01]  /*5070*/  LDSM.16.M88.4 R4, [R116+0x6800] ;  /* 0x006800007404783b */ /* 0x002e620000000200 */
[----:B---3--:R-:W-:Y:S05]  /*5080*/  FFMA.FTZ R16, R212, UR4, R165 ;  /* 0x00000004d4107c23 */ /* 0x008fea00080100a5 */
[----:B------:R-:W-:Y:S02]  /*5090*/  @!P0 FSEL R16, R16, -INF , !P1 ;  /* 0xff80000010108808 */ /* 0x000fe40004800000 */
[----:B------:R-:W-:Y:S01]  /*50a0*/  @!P0 ISETP.GE.AND P1, PT, R182, R12, PT ;  /* 0x0000000cb600820c */ /* 0x000fe20003f26270 */
[----:B----4-:R-:W-:Y:S02]  /*50b0*/  FFMA.FTZ R15, R213, UR4, R231 ;  /* 0x00000004d50f7c23 */ /* 0x010fe400080100e7 */
[--C-:B------:R-:W-:Y:S03]  /*50c0*/  FFMA.FTZ R16, R16, c[0x0][0x23c], -R11.reuse ;  /* 0x00008f0010107a23 */ /* 0x100fe6000001080b */
[----:B------:R-:W-:Y:S01]  /*50d0*/  @!P0 FSEL R15, R15, -INF , !P1 ;  /* 0xff8000000f0f8808 */ /* 0x000fe20004800000 */
[----:B------:R3:W-:Y:S01]  /*50e0*/  MUFU.EX2 R167, R16 ;  /* 0x0000001000a77308 */ /* 0x0007e20000000800 */
[-C--:B------:R-:W-:Y:S03]  /*50f0*/  @!P0 ISETP.GE.AND P1, PT, R183, R14.reuse, PT ;  /* 0x0000000eb700820c */ /* 0x080fe60003f26270 */
[----:B------:R-:W-:Y:S06]  /*5100*/  FFMA.FTZ R15, R15, c[0x0][0x23c], -R11 ;  /* 0x00008f000f0f7a23 */ /* 0x000fec000001080b */
[----:B------:R4:W-:Y:S01]  /*5110*/  MUFU.EX2 R251, R15 ;  /* 0x0000000f00fb7308 */ /* 0x0009e20000000800 */
[-C--:B-1----:R-:W-:Y:S08]  /*5120*/  HMMA.16816.F32 R36, R104, R4.reuse, R36 ;  /* 0x000000046824723c */ /* 0x082ff00000001824 */
[C---:B------:R-:W-:Y:S01]  /*5130*/  HMMA.16816.F32 R40, R112.reuse, R4, R40 ;  /* 0x000000047028723c */ /* 0x040fe20000001828 */
[C---:B---3--:R-:W-:Y:S06]  /*5140*/  FFMA.FTZ R16, R215.reuse, UR4, R229 ;  /* 0x00000004d7107c23 */ /* 0x048fec00080100e5 */
[C---:B--2---:R-:W-:Y:S01]  /*5150*/  FFMA.FTZ R5, R214.reuse, UR4, R230 ;  /* 0x00000004d6057c23 */ /* 0x044fe200080100e6 */
[-C--:B------:R-:W-:Y:S01]  /*5160*/  HMMA.16816.F32 R44, R112, R6.reuse, R44 ;  /* 0x00000006702c723c */ /* 0x080fe2000000182c */
[----:B------:R-:W-:Y:S03]  /*5170*/  FFMA.FTZ R4, R215, UR4, R217 ;  /* 0x00000004d7047c23 */ /* 0x000fe600080100d9 */
[----:B----4-:R-:W-:Y:S04]  /*5180*/  FFMA.FTZ R15, R214, UR4, R232 ;  /* 0x00000004d60f7c23 */ /* 0x010fe800080100e8 */
[----:B------:R-:W-:Y:S01]  /*5190*/  FMUL.FTZ R36, R36, c[0x0][0x2ec] ;  /* 0x0000bb0024247a20 */ /* 0x000fe20000410000 */
[----:B------:R-:W-:Y:S01]  /*51a0*/  @!P0 FSEL R15, R15, -INF , !P1 ;  /* 0xff8000000f0f8808 */ /* 0x000fe20004800000 */
[C---:B------:R-:W-:Y:S01]  /*51b0*/  HMMA.16816.F32 R48, R104.reuse, R6, R48 ;  /* 0x000000066830723c */ /* 0x040fe20000001830 */
[----:B------:R-:W-:Y:S01]  /*51c0*/  @!P0 ISETP.GE.AND P1, PT, R184, R14, PT ;  /* 0x0000000eb800820c */ /* 0x000fe20003f26270 */
[----:B------:R-:W-:Y:S01]  /*51d0*/  FMUL.FTZ R37, R37, c[0x0][0x2ec] ;  /* 0x0000bb0025257a20 */ /* 0x000fe20000410000 */
[----:B------:R-:W1:Y:S01]  /*51e0*/  MUFU.TANH R187, R36 ;  /* 0x0000002400bb7308 */ /* 0x000e620000002400 */
[--C-:B------:R-:W-:Y:S01]  /*51f0*/  FFMA.FTZ R15, R15, c[0x0][0x23c], -R13.reuse ;  /* 0x00008f000f0f7a23 */ /* 0x100fe2000001080d */
[----:B------:R-:W-:Y:S01]  /*5200*/  @!P0 FSEL R16, R16, -INF , !P1 ;  /* 0xff80000010108808 */ /* 0x000fe20004800000 */
[----:B------:R-:W-:Y:S01]  /*5210*/  FMUL.FTZ R38, R38, c[0x0][0x2ec] ;  /* 0x0000bb0026267a20 */ /* 0x000fe20000410000 */
[-C--:B------:R-:W-:Y:S01]  /*5220*/  @!P0 ISETP.GE.AND P1, PT, R183, R12.reuse, PT ;  /* 0x0000000cb700820c */ /* 0x080fe20003f26270 */
[----:B------:R-:W-:Y:S04]  /*5230*/  FMUL.FTZ R39, R39, c[0x0][0x2ec] ;  /* 0x0000bb0027277a20 */ /* 0x000fe80000410000 */
[----:B------:R-:W-:Y:S01]  /*5240*/  FFMA.FTZ R16, R16, c[0x0][0x23c], -R13 ;  /* 0x00008f0010107a23 */ /* 0x000fe2000001080d */
[----:B------:R-:W-:Y:S01]  /*5250*/  @!P0 FSEL R5, R5, -INF , !P1 ;  /* 0xff80000005058808 */ /* 0x000fe20004800000 */
[----:B------:R-:W-:Y:S01]  /*5260*/  FMUL.FTZ R40, R40, c[0x0][0x2ec] ;  /* 0x0000bb0028287a20 */ /* 0x000fe20000410000 */
[----:B------:R-:W-:Y:S01]  /*5270*/  @!P0 ISETP.GE.AND P1, PT, R184, R12, PT ;  /* 0x0000000cb800820c */ /* 0x000fe20003f26270 */
[----:B------:R-:W-:Y:S01]  /*5280*/  FMUL.FTZ R41, R41, c[0x0][0x2ec] ;  /* 0x0000bb0029297a20 */ /* 0x000fe20000410000 */
[----:B------:R2:W-:Y:S01]  /*5290*/  MUFU.EX2 R140, R16 ;  /* 0x00000010008c7308 */ /* 0x0005e20000000800 */
[--C-:B------:R-:W-:Y:S01]  /*52a0*/  FFMA.FTZ R5, R5, c[0x0][0x23c], -R11.reuse ;  /* 0x00008f0005057a23 */ /* 0x100fe2000001080b */
[----:B------:R-:W-:Y:S01]  /*52b0*/  @!P0 FSEL R4, R4, -INF , !P1 ;  /* 0xff80000004048808 */ /* 0x000fe20004800000 */
[----:B------:R-:W-:Y:S01]  /*52c0*/  FMUL.FTZ R42, R42, c[0x0][0x2ec] ;  /* 0x0000bb002a2a7a20 */ /* 0x000fe20000410000 */
[-C--:B------:R-:W-:Y:S01]  /*52d0*/  @!P0 ISETP.GE.AND P1, PT, R183, R10.reuse, PT ;  /* 0x0000000ab700820c */ /* 0x080fe20003f26270 */
[----:B------:R-:W-:Y:S02]  /*52e0*/  FMUL.FTZ R43, R43, c[0x0][0x2ec] ;  /* 0x0000bb002b2b7a20 */ /* 0x000fe40000410000 */
[----:B------:R-:W-:Y:S02]  /*52f0*/  FFMA.FTZ R4, R4, c[0x0][0x23c], -R11 ;  /* 0x00008f0004047a23 */ /* 0x000fe4000001080b */
[----:B------:R-:W-:Y:S01]  /*5300*/  FMUL.FTZ R44, R44, c[0x0][0x2ec] ;  /* 0x0000bb002c2c7a20 */ /* 0x000fe20000410000 */
[----:B------:R3:W-:Y:S01]  /*5310*/  MUFU.EX2 R246, R5 ;  /* 0x0000000500f67308 */ /* 0x0007e20000000800 */
[----:B------:R-:W-:Y:S02]  /*5320*/  FMUL.FTZ R45, R45, c[0x0][0x2ec] ;  /* 0x0000bb002d2d7a20 */ /* 0x000fe40000410000 */
[----:B------:R-:W-:Y:S02]  /*5330*/  FMUL.FTZ R46, R46, c[0x0][0x2ec] ;  /* 0x0000bb002e2e7a20 */ /* 0x000fe40000410000 */
[----:B------:R-:W-:Y:S02]  /*5340*/  FMUL.FTZ R47, R47, c[0x0][0x2ec] ;  /* 0x0000bb002f2f7a20 */ /* 0x000fe40000410000 */
[----:B------:R-:W-:Y:S02]  /*5350*/  FMUL.FTZ R48, R48, c[0x0][0x2ec] ;  /* 0x0000bb0030307a20 */ /* 0x000fe40000410000 */
[----:B------:R-:W-:Y:S01]  /*5360*/  FMUL.FTZ R49, R49, c[0x0][0x2ec] ;  /* 0x0000bb0031317a20 */ /* 0x000fe20000410000 */
[----:B------:R4:W-:Y:S01]  /*5370*/  MUFU.EX2 R244, R4 ;  /* 0x0000000400f47308 */ /* 0x0009e20000000800 */
[----:B------:R-:W-:Y:S02]  /*5380*/  FMUL.FTZ R50, R50, c[0x0][0x2ec] ;  /* 0x0000bb0032327a20 */ /* 0x000fe40000410000 */
[----:B------:R-:W-:Y:S02]  /*5390*/  FMUL.FTZ R51, R51, c[0x0][0x2ec] ;  /* 0x0000bb0033337a20 */ /* 0x000fe40000410000 */
[----:B--2---:R-:W-:Y:S05]  /*53a0*/  FFMA.FTZ R16, R216, UR4, R195 ;  /* 0x00000004d8107c23 */ /* 0x004fea00080100c3 */
[----:B------:R-:W-:Y:S01]  /*53b0*/  MUFU.TANH R98, R40 ;  /* 0x0000002800627308 */ /* 0x000fe20000002400 */
[----:B---3--:R-:W-:Y:S05]  /*53c0*/  FFMA.FTZ R5, R214, UR4, R121 ;  /* 0x00000004d6057c23 */ /* 0x008fea0008010079 */
        /* <DEDUP_REMOVED lines=11> */
[----:B--2---:R-:W-:Y:S05]  /*5480*/  FFMA.FTZ R5, R214, UR4, R84 ;  /* 0x00000004d6057c23 */ /* 0x004fea0008010054 */
[----:B------:R-:W-:Y:S04]  /*5490*/  @!P0 FSEL R5, R5, -INF , !P1 ;  /* 0xff80000005058808 */ /* 0x000fe80004800000 */
[----:B------:R-:W-:Y:S01]  /*54a0*/  MUFU.TANH R75, R43 ;  /* 0x0000002b004b7308 */ /* 0x000fe20000002400 */
[-C--:B------:R-:W-:Y:S01]  /*54b0*/  @!P0 ISETP.GE.AND P1, PT, R184, R9.reuse, PT ;  /* 0x00000009b800820c */ /* 0x080fe20003f26270 */
[--C-:B------:R-:W-:Y:S02]  /*54c0*/  FFMA.FTZ R5, R5, c[0x0][0x23c], -R0.reuse ;  /* 0x00008f0005057a23 */ /* 0x100fe40000010800 */
[----:B---3--:R-:W-:Y:S06]  /*54d0*/  FFMA.FTZ R4, R215, UR4, R83 ;  /* 0x00000004d7047c23 */ /* 0x008fec0008010053 */
[----:B------:R2:W-:Y:S01]  /*54e0*/  MUFU.EX2 R88, R5 ;  /* 0x0000000500587308 */ /* 0x0005e20000000800 */
[----:B------:R-:W-:Y:S02]  /*54f0*/  @!P0 FSEL R4, R4, -INF , !P1 ;  /* 0xff80000004048808 */ /* 0x000fe40004800000 */
[-C--:B------:R-:W-:Y:S03]  /*5500*/  @!P0 ISETP.GE.AND P1, PT, R185, R10.reuse, PT ;  /* 0x0000000ab900820c */ /* 0x080fe60003f26270 */
[----:B------:R-:W-:Y:S04]  /*5510*/  FFMA.FTZ R4, R4, c[0x0][0x23c], -R0 ;  /* 0x00008f0004047a23 */ /* 0x000fe80000010800 */
[----:B------:R3:W-:Y:S10]  /*5520*/  MUFU.EX2 R87, R4 ;  /* 0x0000000400577308 */ /* 0x0007f40000000800 */
        /* <DEDUP_REMOVED lines=8> */
[----:B------:R2:W-:Y:S01]  /*55b0*/  MUFU.EX2 R126, R5 ;  /* 0x00000005007e7308 */ /* 0x0005e20000000800 */
[-C--:B------:R-:W-:Y:S01]  /*55c0*/  @!P0 ISETP.GE.AND P1, PT, R185, R9.reuse, PT ;  /* 0x00000009b900820c */ /* 0x080fe20003f26270 */
[----:B------:R-:W-:Y:S08]  /*55d0*/  FFMA.FTZ R4, R4, c[0x0][0x23c], -R8 ;  /* 0x00008f0004047a23 */ /* 0x000ff00000010808 */
[----:B------:R3:W-:Y:S10]  /*55e0*/  MUFU.EX2 R124, R4 ;  /* 0x00000004007c7308 */ /* 0x0007f40000000800 */
[----:B------:R4:W-:Y:S01]  /*55f0*/  MUFU.EX2 R141, R15 ;  /* 0x0000000f008d7308 */ /* 0x0009e20000000800 */
[----:B--2---:R-:W-:Y:S05]  /*5600*/  FFMA.FTZ R5, R216, UR4, R82 ;  /* 0x00000004d8057c23 */ /* 0x004fea0008010052 */
[----:B------:R-:W-:Y:S04]  /*5610*/  @!P0 FSEL R5, R5, -INF , !P1 ;  /* 0xff80000005058808 */ /* 0x000fe80004800000 */
[----:B------:R-:W-:Y:S01]  /*5620*/  MUFU.TANH R174, R48 ;  /* 0x0000003000ae7308 */ /* 0x000fe20000002400 */
[----:B------:R-:W-:Y:S01]  /*5630*/  @!P0 ISETP.GE.AND P1, PT, R186, R9, PT ;  /* 0x00000009ba00820c */ /* 0x000fe20003f26270 */
[----:B---3--:R-:W-:Y:S02]  /*5640*/  FFMA.FTZ R4, R208, UR4, R81 ;  /* 0x00000004d0047c23 */ /* 0x008fe40008010051 */
[----:B------:R-:W-:Y:S03]  /*5650*/  FFMA.FTZ R5, R5, c[0x0][0x23c], -R0 ;  /* 0x00008f0005057a23 */ /* 0x000fe60000010800 */
[----:B------:R-:W-:Y:S03]  /*5660*/  @!P0 FSEL R4, R4, -INF , !P1 ;  /* 0xff80000004048808 */ /* 0x000fe60004800000 */
[----:B------:R-:W-:Y:S01]  /*5670*/  MUFU.EX2 R86, R5 ;  /* 0x0000000500567308 */ /* 0x000fe20000000800 */
[-C--:B------:R-:W-:Y:S01]  /*5680*/  @!P0 ISETP.GE.AND P1, PT, R185, R14.reuse, PT ;  /* 0x0000000eb900820c */ /* 0x080fe20003f26270 */
[----:B----4-:R-:W-:Y:S03]  /*5690*/  FFMA.FTZ R15, R208, UR4, R194 ;  /* 0x00000004d00f7c23 */ /* 0x010fe600080100c2 */
[----:B------:R-:W-:Y:S01]  /*56a0*/  @!P0 FSEL R16, R16, -INF , !P1 ;  /* 0xff80000010108808 */ /* 0x000fe20004800000 */
[----:B------:R-:W-:Y:S01]  /*56b0*/  FFMA.FTZ R4, R4, c[0x0][0x23c], -R0 ;  /* 0x00008f0004047a23 */ /* 0x000fe20000010800 */
[----:B------:R-:W-:Y:S03]  /*56c0*/  @!P0 ISETP.GE.AND P1, PT, R186, R14, PT ;  /* 0x0000000eba00820c */ /* 0x000fe60003f26270 */
[--C-:B------:R-:W-:Y:S01]  /*56d0*/  FFMA.FTZ R16, R16, c[0x0][0x23c], -R13.reuse ;  /* 0x00008f0010107a23 */ /* 0x100fe2000001080d */
[----:B------:R2:W-:Y:S01]  /*56e0*/  MUFU.EX2 R85, R4 ;  /* 0x0000000400557308 */ /* 0x0005e20000000800 */
[----:B------:R-:W-:Y:S02]  /*56f0*/  @!P0 FSEL R15, R15, -INF , !P1 ;  /* 0xff8000000f0f8808 */ /* 0x000fe40004800000 */
[-C--:B------:R-:W-:Y:S03]  /*5700*/  @!P0 ISETP.GE.AND P1, PT, R185, R12.reuse, PT ;  /* 0x0000000cb900820c */ /* 0x080fe60003f26270 */
[----:B------:R-:W-:Y:S04]  /*5710*/  FFMA.FTZ R15, R15, c[0x0][0x23c], -R13 ;  /* 0x00008f000f0f7a23 */ /* 0x000fe8000001080d */
[----:B------:R3:W-:Y:S10]  /*5720*/  MUFU.EX2 R139, R16 ;  /* 0x00000010008b7308 */ /* 0x0007f40000000800 */
[----:B------:R4:W-:Y:S01]  /*5730*/  MUFU.EX2 R138, R15 ;  /* 0x0000000f008a7308 */ /* 0x0009e20000000800 */
[----:B--2---:R-:W2:Y:S09]  /*5740*/  LDSM.16.M88.4 R4, [R116+0x6c00] ;  /* 0x006c00007404783b */ /* 0x004eb20000000200 */
[----:B------:R-:W-:Y:S01]  /*5750*/  MUFU.TANH R173, R49 ;  /* 0x0000003100ad7308 */ /* 0x000fe20000002400 */
[----:B---3--:R-:W-:Y:S05]  /*5760*/  FFMA.FTZ R16, R216, UR4, R241 ;  /* 0x00000004d8107c23 */ /* 0x008fea00080100f1 */
[----:B------:R-:W-:Y:S04]  /*5770*/  @!P0 FSEL R16, R16, -INF , !P1 ;  /* 0xff80000010108808 */ /* 0x000fe80004800000 */
[----:B------:R-:W-:Y:S01]  /*5780*/  MUFU.TANH R218, R50 ;  /* 0x0000003200da7308 */ /* 0x000fe20000002400 */
[----:B------:R-:W-:Y:S01]  /*5790*/  @!P0 ISETP.GE.AND P1, PT, R186, R12, PT ;  /* 0x0000000cba00820c */ /* 0x000fe20003f26270 */
[----:B----4-:R-:W-:Y:S02]  /*57a0*/  FFMA.FTZ R15, R208, UR4, R240 ;  /* 0x00000004d00f7c23 */ /* 0x010fe400080100f0 */
[--C-:B------:R-:W-:Y:S03]  /*57b0*/  FFMA.FTZ R16, R16, c[0x0][0x23c], -R11.reuse ;  /* 0x00008f0010107a23 */ /* 0x100fe6000001080b */
[----:B------:R-:W-:Y:S03]  /*57c0*/  @!P0 FSEL R15, R15, -INF , !P1 ;  /* 0xff8000000f0f8808 */ /* 0x000fe60004800000 */
[----:B------:R-:W-:Y:S01]  /*57d0*/  MUFU.TANH R198, R51 ;  /* 0x0000003300c67308 */ /* 0x000fe20000002400 */
[----:B------:R-:W-:Y:S01]  /*57e0*/  @!P0 ISETP.GE.AND P1, PT, R188, R14, PT ;  /* 0x0000000ebc00820c */ /* 0x000fe20003f26270 */
[----:B------:R-:W-:Y:S08]  /*57f0*/  FFMA.FTZ R15, R15, c[0x0][0x23c], -R11 ;  /* 0x00008f000f0f7a23 */ /* 0x000ff0000001080b */
[----:B------:R1:W-:Y:S01]  /*5800*/  MUFU.EX2 R221, R15 ;  /* 0x0000000f00dd7308 */ /* 0x0003e20000000800 */
[-C--:B--2---:R-:W-:Y:S09]  /*5810*/  HMMA.16816.F32 R52, R104, R4.reuse, R52 ;  /* 0x000000046834723c */ /* 0x084ff20000001834 */
[----:B------:R-:W-:Y:S01]  /*5820*/  MUFU.EX2 R223, R16 ;  /* 0x0000001000df7308 */ /* 0x000fe20000000800 */
[C---:B------:R-:W-:Y:S09]  /*5830*/  HMMA.16816.F32 R56, R112.reuse, R4, R56 ;  /* 0x000000047038723c */ /* 0x040ff20000001838 */
[----:B------:R-:W2:Y:S01]  /*5840*/  MUFU.TANH R179, R37 ;  /* 0x0000002500b37308 */ /* 0x000ea20000002400 */
[-C--:B------:R-:W-:Y:S02]  /*5850*/  HMMA.16816.F32 R60, R112, R6.reuse, R60 ;  /* 0x00000006703c723c */ /* 0x080fe4000000183c */
[----:B-1----:R-:W-:Y:S02]  /*5860*/  FFMA.FTZ R15, R200, UR4, R187 ;  /* 0x00000004c80f7c23 */ /* 0x002fe400080100bb */
[----:B------:R-:W-:Y:S04]  /*5870*/  FMUL.FTZ R52, R52, c[0x0][0x2ec] ;  /* 0x0000bb0034347a20 */ /* 0x000fe80000410000 */
[----:B------:R-:W-:Y:S01]  /*5880*/  HMMA.16816.F32 R64, R104, R6, R64 ;  /* 0x000000066840723c */ /* 0x000fe20000001840 */
[----:B------:R-:W-:Y:S01]  /*5890*/  FMUL.FTZ R53, R53, c[0x0][0x2ec] ;  /* 0x0000bb0035357a20 */ /* 0x000fe20000410000 */
[----:B------:R-:W1:Y:S02]  /*58a0*/  MUFU.TANH R236, R38 ;  /* 0x0000002600ec7308 */ /* 0x000e640000002400 */
[----:B------:R-:W-:Y:S01]  /*58b0*/  FMUL.FTZ R54, R54, c[0x0][0x2ec] ;  /* 0x0000bb0036367a20 */ /* 0x000fe20000410000 */
[----:B------:R-:W-:Y:S01]  /*58c0*/  @!P0 FSEL R15, R15, -INF , !P1 ;  /* 0xff8000000f0f8808 */ /* 0x000fe20004800000 */
[----:B------:R-:W-:Y:S01]  /*58d0*/  FMUL.FTZ R55, R55, c[0x0][0x2ec] ;  /* 0x0000bb0037377a20 */ /* 0x000fe20000410000 */
[----:B------:R-:W-:Y:S01]  /*58e0*/  F2FP.PACK_AB R6, R243, R248 ;  /* 0x000000f8f306723e */ /* 0x000fe200000000ff */
[----:B------:R-:W-:Y:S01]  /*58f0*/  FMUL.FTZ R56, R56, c[0x0][0x2ec] ;  /* 0x0000bb0038387a20 */ /* 0x000fe20000410000 */
[----:B------:R-:W-:Y:S03]  /*5900*/  @!P0 ISETP.GE.AND P1, PT, R189, R14, PT ;  /* 0x0000000ebd00820c */ /* 0x000fe60003f26270 */
[----:B------:R-:W-:Y:S01]  /*5910*/  FFMA.FTZ R15, R15, c[0x0][0x23c], -R13 ;  /* 0x00008f000f0f7a23 */ /* 0x000fe2000001080d */
[----:B------:R-:W3:Y:S01]  /*5920*/  MUFU.TANH R235, R39 ;  /* 0x0000002700eb7308 */ /* 0x000ee20000002400 */
[----:B------:R-:W-:Y:S01]  /*5930*/  FMUL.FTZ R57, R57, c[0x0][0x2ec] ;  /* 0x0000bb0039397a20 */ /* 0x000fe20000410000 */
[----:B------:R4:W-:Y:S01]  /*5940*/  STS [R154+0x12000], R6 ;  /* 0x012000069a007388 */ /* 0x0009e20000000800 */
[----:B--2---:R-:W-:Y:S02]  /*5950*/  FFMA.FTZ R16, R201, UR4, R179 ;  /* 0x00000004c9107c23 */ /* 0x004fe400080100b3 */
[----:B------:R-:W-:Y:S02]  /*5960*/  FMUL.FTZ R58, R58, c[0x0][0x2ec] ;  /* 0x0000bb003a3a7a20 */ /* 0x000fe40000410000 */
[----:B------:R-:W-:Y:S01]  /*5970*/  FMUL.FTZ R59, R59, c[0x0][0x2ec] ;  /* 0x0000bb003b3b7a20 */ /* 0x000fe20000410000 */
[----:B------:R-:W-:Y:S01]  /*5980*/  @!P0 FSEL R16, R16, -INF , !P1 ;  /* 0xff80000010108808 */ /* 0x000fe20004800000 */
[----:B------:R-:W-:Y:S01]  /*5990*/  FMUL.FTZ R60, R60, c[0x0][0x2ec] ;  /* 0x0000bb003c3c7a20 */ /* 0x000fe20000410000 */
[----:B------:R-:W-:Y:S01]  /*59a0*/  MUFU.TANH R69, R58 ;  /* 0x0000003a00457308 */ /* 0x000fe20000002400 */
[----:B------:R-:W-:Y:S01]  /*59b0*/  FMUL.FTZ R61, R61, c[0x0][0x2ec] ;  /* 0x0000bb003d3d7a20 */ /* 0x000fe20000410000 */
[-C--:B------:R-:W-:Y:S01]  /*59c0*/  @!P0 ISETP.GE.AND P1, PT, R188, R12.reuse, PT ;  /* 0x0000000cbc00820c */ /* 0x080fe20003f26270 */
[----:B-1----:R-:W-:Y:S02]  /*59d0*/  FFMA.FTZ R5, R200, UR4, R236 ;  /* 0x00000004c8057c23 */ /* 0x002fe400080100ec */
[----:B------:R-:W-:Y:S02]  /*59e0*/  FMUL.FTZ R62, R62, c[0x0][0x2ec] ;  /* 0x0000bb003e3e7a20 */ /* 0x000fe40000410000 */
[----:B------:R-:W-:Y:S01]  /*59f0*/  FMUL.FTZ R64, R64, c[0x0][0x2ec] ;  /* 0x0000bb0040407a20 */ /* 0x000fe20000410000 */
[----:B------:R-:W-:Y:S01]  /*5a00*/  @!P0 FSEL R5, R5, -INF , !P1 ;  /* 0xff80000005058808 */ /* 0x000fe20004800000 */
[----:B------:R-:W-:Y:S01]  /*5a10*/  FMUL.FTZ R65, R65, c[0x0][0x2ec] ;  /* 0x0000bb0041417a20 */ /* 0x000fe20000410000 */
[----:B------:R-:W-:Y:S01]  /*5a20*/  MUFU.TANH R68, R59 ;  /* 0x0000003b00447308 */ /* 0x000fe20000002400 */
[----:B------:R-:W-:Y:S01]  /*5a30*/  FMUL.FTZ R66, R66, c[0x0][0x2ec] ;  /* 0x0000bb0042427a20 */ /* 0x000fe20000410000 */
[----:B------:R-:W-:Y:S01]  /*5a40*/  @!P0 ISETP.GE.AND P1, PT, R189, R12, PT ;  /* 0x0000000cbd00820c */ /* 0x000fe20003f26270 */
[----:B------:R-:W-:Y:S02]  /*5a50*/  FFMA.FTZ R5, R5, c[0x0][0x23c], -R11 ;  /* 0x00008f0005057a23 */ /* 0x000fe4000001080b */
[----:B---3--:R-:W-:Y:S02]  /*5a60*/  FFMA.FTZ R4, R201, UR4, R235 ;  /* 0x00000004c9047c23 */ /* 0x008fe400080100eb */
[----:B------:R-:W-:Y:S01]  /*5a70*/  FFMA.FTZ R16, R16, c[0x0][0x23c], -R13 ;  /* 0x00008f0010107a23 */ /* 0x000fe2000001080d */
[----:B----4-:R-:W-:Y:S01]  /*5a80*/  F2FP.PACK_AB R6, R142, R143 ;  /* 0x0000008f8e06723e */ /* 0x010fe200000000ff */
[----:B------:R-:W-:Y:S01]  /*5a90*/  FMUL.FTZ R67, R67, c[0x0][0x2ec] ;  /* 0x0000bb0043437a20 */ /* 0x000fe20000410000 */
[----:B------:R-:W-:Y:S01]  /*5aa0*/  @!P0 FSEL R4, R4, -INF , !P1 ;  /* 0xff80000004048808 */ /* 0x000fe20004800000 */
[----:B------:R-:W-:Y:S01]  /*5ab0*/  FMUL.FTZ R63, R63, c[0x0][0x2ec] ;  /* 0x0000bb003f3f7a20 */ /* 0x000fe20000410000 */
[----:B------:R-:W-:Y:S01]  /*5ac0*/  MUFU.TANH R225, R60 ;  /* 0x0000003c00e17308 */ /* 0x000fe20000002400 */
[-C--:B------:R-:W-:Y:S02]  /*5ad0*/  @!P0 ISETP.GE.AND P1, PT, R188, R10.reuse, PT ;  /* 0x0000000abc00820c */ /* 0x080fe40003f26270 */
[----:B------:R-:W-:Y:S07]  /*5ae0*/  FFMA.FTZ R4, R4, c[0x0][0x23c], -R11 ;  /* 0x00008f0004047a23 */ /* 0x000fee000001080b */
[----:B------:R1:W-:Y:S10]  /*5af0*/  MUFU.EX2 R219, R4 ;  /* 0x0000000400db7308 */ /* 0x0003f40000000800 */
[----:B------:R-:W-:Y:S10]  /*5b00*/  MUFU.TANH R224, R61 ;  /* 0x0000003d00e07308 */ /* 0x000ff40000002400 */
[----:B------:R-:W-:Y:S01]  /*5b10*/  MUFU.TANH R3, R62 ;  /* 0x0000003e00037308 */ /* 0x000fe20000002400 */
[----:B-1----:R-:W-:Y:S05]  /*5b20*/  FFMA.FTZ R4, R200, UR4, R98 ;  /* 0x00000004c8047c23 */ /* 0x002fea0008010062 */
[----:B------:R-:W-:Y:S04]  /*5b30*/  @!P0 FSEL R4, R4, -INF , !P1 ;  /* 0xff80000004048808 */ /* 0x000fe80004800000 */
[----:B------:R1:W-:Y:S01]  /*5b40*/  MUFU.EX2 R137, R15 ;  /* 0x0000000f00897308 */ /* 0x0003e20000000800 */
[-C--:B------:R-:W-:Y:S01]  /*5b50*/  @!P0 ISETP.GE.AND P1, PT, R189, R10.reuse, PT ;  /* 0x0000000abd00820c */ /* 0x080fe20003f26270 */
[----:B------:R-:W-:Y:S08]  /*5b60*/  FFMA.FTZ R4, R4, c[0x0][0x23c], -R8 ;  /* 0x00008f0004047a23 */ /* 0x000ff00000010808 */
[----:B------:R2:W-:Y:S10]  /*5b70*/  MUFU.EX2 R220, R5 ;  /* 0x0000000500dc7308 */ /* 0x0005f40000000800 */
[----:B------:R3:W-:Y:S01]  /*5b80*/  MUFU.EX2 R249, R4 ;  /* 0x0000000400f97308 */ /* 0x0007e20000000800 */
[----:B-1----:R-:W-:Y:S05]  /*5b90*/  FFMA.FTZ R15, R201, UR4, R97 ;  /* 0x00000004c90f7c23 */ /* 0x002fea0008010061 */
[----:B------:R-:W-:Y:S04]  /*5ba0*/  @!P0 FSEL R15, R15, -INF , !P1 ;  /* 0xff8000000f0f8808 */ /* 0x000fe80004800000 */
[----:B------:R-:W-:Y:S01]  /*5bb0*/  MUFU.TANH R160, R64 ;  /* 0x0000004000a07308 */ /* 0x000fe20000002400 */
[-C--:B------:R-:W-:Y:S01]  /*5bc0*/  @!P0 ISETP.GE.AND P1, PT, R188, R9.reuse, PT ;  /* 0x00000009bc00820c */ /* 0x080fe20003f26270 */
[----:B--2---:R-:W-:Y:S02]  /*5bd0*/  FFMA.FTZ R5, R200, UR4, R76 ;  /* 0x00000004c8057c23 */ /* 0x004fe4000801004c */
[----:B------:R-:W-:Y:S03]  /*5be0*/  FFMA.FTZ R15, R15, c[0x0][0x23c], -R8 ;  /* 0x00008f000f0f7a23 */ /* 0x000fe60000010808 */
[----:B------:R-:W-:Y:S03]  /*5bf0*/  @!P0 FSEL R5, R5, -INF , !P1 ;  /* 0xff80000005058808 */ /* 0x000fe60004800000 */
[----:B------:R-:W-:Y:S01]  /*5c00*/  MUFU.TANH R155, R65 ;  /* 0x00000041009b7308 */ /* 0x000fe20000002400 */
[-C--:B------:R-:W-:Y:S01]  /*5c10*/  @!P0 ISETP.GE.AND P1, PT, R189, R9.reuse, PT ;  /* 0x00000009bd00820c */ /* 0x080fe20003f26270 */
[--C-:B------:R-:W-:Y:S02]  /*5c20*/  FFMA.FTZ R5, R5, c[0x0][0x23c], -R0.reuse ;  /* 0x00008f0005057a23 */ /* 0x100fe40000010800 */
[----:B---3--:R-:W-:Y:S06]  /*5c30*/  FFMA.FTZ R4, R201, UR4, R75 ;  /* 0x00000004c9047c23 */ /* 0x008fec000801004b */
[----:B------:R-:W1:Y:S01]  /*5c40*/  MUFU.TANH R252, R44 ;  /* 0x0000002c00fc7308 */ /* 0x000e620000002400 */
[----:B------:R-:W-:Y:S02]  /*5c50*/  @!P0 FSEL R4, R4, -INF , !P1 ;  /* 0xff80000004048808 */ /* 0x000fe40004800000 */
[-C--:B------:R-:W-:Y:S03]  /*5c60*/  @!P0 ISETP.GE.AND P1, PT, R190, R10.reuse, PT ;  /* 0x0000000abe00820c */ /* 0x080fe60003f26270 */
[----:B------:R-:W-:Y:S04]  /*5c70*/  FFMA.FTZ R4, R4, c[0x0][0x23c], -R0 ;  /* 0x00008f0004047a23 */ /* 0x000fe80000010800 */
[----:B------:R1:W-:Y:S10]  /*5c80*/  MUFU.EX2 R79, R4 ;  /* 0x00000004004f7308 */ /* 0x0003f40000000800 */
[----:B------:R-:W-:Y:S10]  /*5c90*/  MUFU.EX2 R247, R15 ;  /* 0x0000000f00f77308 */ /* 0x000ff40000000800 */
[----:B------:R-:W2:Y:S01]  /*5ca0*/  MUFU.TANH R250, R45 ;  /* 0x0000002d00fa7308 */ /* 0x000ea20000002400 */
[----:B-1----:R-:W-:Y:S05]  /*5cb0*/  FFMA.FTZ R4, R202, UR4, R252 ;  /* 0x00000004ca047c23 */ /* 0x002fea00080100fc */
[----:B------:R-:W-:Y:S04]  /*5cc0*/  @!P0 FSEL R4, R4, -INF , !P1 ;  /* 0xff80000004048808 */ /* 0x000fe80004800000 */
[----:B------:R1:W-:Y:S01]  /*5cd0*/  MUFU.EX2 R80, R5 ;  /* 0x0000000500507308 */ /* 0x0003e20000000800 */
[----:B------:R-:W-:Y:S01]  /*5ce0*/  @!P0 ISETP.GE.AND P1, PT, R191, R10, PT ;  /* 0x0000000abf00820c */ /* 0x000fe20003f26270 */
[----:B------:R-:W-:Y:S08]  /*5cf0*/  FFMA.FTZ R4, R4, c[0x0][0x23c], -R8 ;  /* 0x00008f0004047a23 */ /* 0x000ff00000010808 */
[----:B------:R-:W-:Y:S01]  /*5d00*/  MUFU.TANH R172, R66 ;  /* 0x0000004200ac7308 */ /* 0x000fe20000002400 */
[----:B--2---:R-:W-:Y:S05]  /*5d10*/  FFMA.FTZ R15, R203, UR4, R250 ;  /* 0x00000004cb0f7c23 */ /* 0x004fea00080100fa */
[----:B------:R-:W-:Y:S04]  /*5d20*/  @!P0 FSEL R15, R15, -INF , !P1 ;  /* 0xff8000000f0f8808 */ /* 0x000fe80004800000 */
[----:B------:R-:W-:Y:S01]  /*5d30*/  MUFU.TANH R171, R67 ;  /* 0x0000004300ab7308 */ /* 0x000fe20000002400 */
[-C--:B------:R-:W-:Y:S01]  /*5d40*/  @!P0 ISETP.GE.AND P1, PT, R190, R9.reuse, PT ;  /* 0x00000009be00820c */ /* 0x080fe20003f26270 */
[----:B-1----:R-:W-:Y:S02]  /*5d50*/  FFMA.FTZ R5, R202, UR4, R74 ;  /* 0x00000004ca057c23 */ /* 0x002fe4000801004a */
[----:B------:R-:W-:Y:S03]  /*5d60*/  FFMA.FTZ R15, R15, c[0x0][0x23c], -R8 ;  /* 0x00008f000f0f7a23 */ /* 0x000fe60000010808 */
[----:B------:R-:W-:Y:S03]  /*5d70*/  @!P0 FSEL R5, R5, -INF , !P1 ;  /* 0xff80000005058808 */ /* 0x000fe60004800000 */
[----:B------:R1:W-:Y:S01]  /*5d80*/  MUFU.EX2 R242, R4 ;  /* 0x0000000400f27308 */ /* 0x0003e20000000800 */
[-C--:B------:R-:W-:Y:S01]  /*5d90*/  @!P0 ISETP.GE.AND P1, PT, R191, R9.reuse, PT ;  /* 0x00000009bf00820c */ /* 0x080fe20003f26270 */
[--C-:B------:R-:W-:Y:S08]  /*5da0*/  FFMA.FTZ R5, R5, c[0x0][0x23c], -R0.reuse ;  /* 0x00008f0005057a23 */ /* 0x100ff00000010800 */
[----:B------:R2:W-:Y:S10]  /*5db0*/  MUFU.EX2 R78, R5 ;  /* 0x00000005004e7308 */ /* 0x0005f40000000800 */
[----:B------:R-:W-:Y:S01]  /*5dc0*/  MUFU.TANH R2, R63 ;  /* 0x0000003f00027308 */ /* 0x000fe20000002400 */
[----:B-1----:R-:W-:Y:S05]  /*5dd0*/  FFMA.FTZ R4, R203, UR4, R73 ;  /* 0x00000004cb047c23 */ /* 0x002fea0008010049 */
[----:B------:R-:W-:Y:S04]  /*5de0*/  @!P0 FSEL R4, R4, -INF , !P1 ;  /* 0xff80000004048808 */ /* 0x000fe80004800000 */
[----:B------:R-:W-:Y:S01]  /*5df0*/  MUFU.EX2 R136, R16 ;  /* 0x0000001000887308 */ /* 0x000fe20000000800 */
[-C--:B------:R-:W-:Y:S01]  /*5e00*/  @!P0 ISETP.GE.AND P1, PT, R190, R14.reuse, PT ;  /* 0x0000000ebe00820c */ /* 0x080fe20003f26270 */
[----:B------:R-:W-:Y:S02]  /*5e10*/  FFMA.FTZ R4, R4, c[0x0][0x23c], -R0 ;  /* 0x00008f0004047a23 */ /* 0x000fe40000010800 */
[----:B--2---:R-:W-:Y:S06]  /*5e20*/  FFMA.FTZ R5, R202, UR4, R174 ;  /* 0x00000004ca057c23 */ /* 0x004fec00080100ae */
[----:B------:R1:W-:Y:S01]  /*5e30*/  MUFU.EX2 R77, R4 ;  /* 0x00000004004d7308 */ /* 0x0003e20000000800 */
[----:B------:R-:W-:Y:S02]  /*5e40*/  @!P0 FSEL R5, R5, -INF , !P1 ;  /* 0xff80000005058808 */ /* 0x000fe40004800000 */
[----:B------:R-:W-:Y:S03]  /*5e50*/  @!P0 ISETP.GE.AND P1, PT, R191, R14, PT ;  /* 0x0000000ebf00820c */ /* 0x000fe60003f26270 */
[----:B------:R-:W-:Y:S04]  /*5e60*/  FFMA.FTZ R5, R5, c[0x0][0x23c], -R13 ;  /* 0x00008f0005057a23 */ /* 0x000fe8000001080d */
[----:B------:R2:W-:Y:S10]  /*5e70*/  MUFU.EX2 R164, R5 ;  /* 0x0000000500a47308 */ /* 0x0005f40000000800 */
[----:B------:R-:W3:Y:S01]  /*5e80*/  MUFU.TANH R170, R52 ;  /* 0x0000003400aa7308 */ /* 0x000ee20000002400 */
[----:B-1----:R-:W-:Y:S05]  /*5e90*/  FFMA.FTZ R4, R203, UR4, R173 ;  /* 0x00000004cb047c23 */ /* 0x002fea00080100ad */
[----:B------:R-:W-:Y:S04]  /*5ea0*/  @!P0 FSEL R4, R4, -INF , !P1 ;  /* 0xff80000004048808 */ /* 0x000fe80004800000 */
[----:B------:R-:W1:Y:S01]  /*5eb0*/  MUFU.TANH R169, R53 ;  /* 0x0000003500a97308 */ /* 0x000e620000002400 */
[-C--:B------:R-:W-:Y:S01]  /*5ec0*/  @!P0 ISETP.GE.AND P1, PT, R190, R12.reuse, PT ;  /* 0x0000000cbe00820c */ /* 0x080fe20003f26270 */
[----:B--2---:R-:W-:Y:S02]  /*5ed0*/  FFMA.FTZ R5, R202, UR4, R218 ;  /* 0x00000004ca057c23 */ /* 0x004fe400080100da */
[----:B------:R-:W-:Y:S03]  /*5ee0*/  FFMA.FTZ R4, R4, c[0x0][0x23c], -R13 ;  /* 0x00008f0004047a23 */ /* 0x000fe6000001080d */
[----:B------:R-:W-:Y:S03]  /*5ef0*/  @!P0 FSEL R5, R5, -INF , !P1 ;  /* 0xff80000005058808 */ /* 0x000fe60004800000 */
[----:B------:R2:W-:Y:S01]  /*5f00*/  MUFU.EX2 R163, R4 ;  /* 0x0000000400a37308 */ /* 0x0005e20000000800 */
[----:B------:R-:W-:Y:S01]  /*5f10*/  @!P0 ISETP.GE.AND P1, PT, R191, R12, PT ;  /* 0x0000000cbf00820c */ /* 0x000fe20003f26270 */
[--C-:B------:R-:W-:Y:S08]  /*5f20*/  FFMA.FTZ R5, R5, c[0x0][0x23c], -R11.reuse ;  /* 0x00008f0005057a23 */ /* 0x100ff0000001080b */
[----:B------:R3:W-:Y:S10]  /*5f30*/  MUFU.EX2 R178, R5 ;  /* 0x0000000500b27308 */ /* 0x0007f40000000800 */
[----:B------:R-:W4:Y:S01]  /*5f40*/  MUFU.TANH R197, R54 ;  /* 0x0000003600c57308 */ /* 0x000f220000002400 */
[----:B--2---:R-:W-:Y:S05]  /*5f50*/  FFMA.FTZ R4, R203, UR4, R198 ;  /* 0x00000004cb047c23 */ /* 0x004fea00080100c6 */
[----:B------:R-:W-:Y:S04]  /*5f60*/  @!P0 FSEL R4, R4, -INF , !P1 ;  /* 0xff80000004048808 */ /* 0x000fe80004800000 */
[----:B------:R-:W2:Y:S01]  /*5f70*/  MUFU.TANH R196, R55 ;  /* 0x0000003700c47308 */ /* 0x000ea20000002400 */
[-C--:B------:R-:W-:Y:S01]  /*5f80*/  @!P0 ISETP.GE.AND P1, PT, R192, R14.reuse, PT ;  /* 0x0000000ec000820c */ /* 0x080fe20003f26270 */
[----:B---3--:R-:W-:Y:S02]  /*5f90*/  FFMA.FTZ R5, R204, UR4, R170 ;  /* 0x00000004cc057c23 */ /* 0x008fe400080100aa */
[----:B------:R-:W-:Y:S03]  /*5fa0*/  FFMA.FTZ R4, R4, c[0x0][0x23c], -R11 ;  /* 0x00008f0004047a23 */ /* 0x000fe6000001080b */
[----:B------:R-:W-:Y:S03]  /*5fb0*/  @!P0 FSEL R5, R5, -INF , !P1 ;  /* 0xff80000005058808 */ /* 0x000fe60004800000 */
[----:B------:R1:W-:Y:S01]  /*5fc0*/  MUFU.EX2 R177, R4 ;  /* 0x0000000400b17308 */ /* 0x0003e20000000800 */
[----:B------:R-:W-:Y:S01]  /*5fd0*/  @!P0 ISETP.GE.AND P1, PT, R193, R14, PT ;  /* 0x0000000ec100820c */ /* 0x000fe20003f26270 */
[----:B------:R-:W-:Y:S08]  /*5fe0*/  FFMA.FTZ R5, R5, c[0x0][0x23c], -R13 ;  /* 0x00008f0005057a23 */ /* 0x000ff0000001080d */
[----:B------:R4:W-:Y:S10]  /*5ff0*/  MUFU.EX2 R162, R5 ;  /* 0x0000000500a27308 */ /* 0x0009f40000000800 */
[----:B------:R-:W3:Y:S01]  /*6000*/  MUFU.TANH R238, R56 ;  /* 0x0000003800ee7308 */ /* 0x000ee20000002400 */
[----:B-1----:R-:W-:Y:S05]  /*6010*/  FFMA.FTZ R4, R209, UR4, R169 ;  /* 0x00000004d1047c23 */ /* 0x002fea00080100a9 */
[----:B------:R-:W-:Y:S04]  /*6020*/  @!P0 FSEL R4, R4, -INF , !P1 ;  /* 0xff80000004048808 */ /* 0x000fe80004800000 */
[----:B------:R-:W1:Y:S01]  /*6030*/  MUFU.TANH R237, R57 ;  /* 0x0000003900ed7308 */ /* 0x000e620000002400 */
[-C--:B------:R-:W-:Y:S01]  /*6040*/  @!P0 ISETP.GE.AND P1, PT, R192, R12.reuse, PT ;  /* 0x0000000cc000820c */ /* 0x080fe20003f26270 */
[----:B----4-:R-:W-:Y:S02]  /*6050*/  FFMA.FTZ R5, R204, UR4, R197 ;  /* 0x00000004cc057c23 */ /* 0x010fe400080100c5 */
[----:B------:R-:W-:Y:S03]  /*6060*/  FFMA.FTZ R4, R4, c[0x0][0x23c], -R13 ;  /* 0x00008f0004047a23 */ /* 0x000fe6000001080d */
[----:B------:R-:W-:Y:S03]  /*6070*/  @!P0 FSEL R5, R5, -INF , !P1 ;  /* 0xff80000005058808 */ /* 0x000fe60004800000 */
[----:B------:R2:W-:Y:S01]  /*6080*/  MUFU.EX2 R135, R4 ;  /* 0x0000000400877308 */ /* 0x0005e20000000800 */
[----:B------:R-:W-:Y:S01]  /*6090*/  @!P0 ISETP.GE.AND P1, PT, R193, R12, PT ;  /* 0x0000000cc100820c */ /* 0x000fe20003f26270 */
[--C-:B------:R-:W-:Y:S08]  /*60a0*/  FFMA.FTZ R5, R5, c[0x0][0x23c], -R11.reuse ;  /* 0x00008f0005057a23 */ /* 0x100ff0000001080b */
[----:B------:R3:W-:Y:S10]  /*60b0*/  MUFU.EX2 R176, R5 ;  /* 0x0000000500b07308 */ /* 0x0007f40000000800 */
[----:B------:R-:W2:Y:S02]  /*60c0*/  MUFU.EX2 R239, R15 ;  /* 0x0000000f00ef7308 */ /* 0x000ea40000000800 */
[----:B--2---:R-:W-:Y:S05]  /*60d0*/  FFMA.FTZ R4, R209, UR4, R196 ;  /* 0x00000004d1047c23 */ /* 0x004fea00080100c4 */
[----:B------:R-:W-:Y:S02]  /*60e0*/  @!P0 FSEL R4, R4, -INF , !P1 ;  /* 0xff80000004048808 */ /* 0x000fe40004800000 */
[-C--:B------:R-:W-:Y:S01]  /*60f0*/  @!P0 ISETP.GE.AND P1, PT, R192, R10.reuse, PT ;  /* 0x0000000ac000820c */ /* 0x080fe20003f26270 */
[----:B---3--:R-:W-:Y:S02]  /*6100*/  FFMA.FTZ R5, R204, UR4, R238 ;  /* 0x00000004cc057c23 */ /* 0x008fe400080100ee */
[----:B------:R-:W-:Y:S03]  /*6110*/  FFMA.FTZ R4, R4, c[0x0][0x23c], -R11 ;  /* 0x00008f0004047a23 */ /* 0x000fe6000001080b */
[----:B------:R-:W-:Y:S01]  /*6120*/  @!P0 FSEL R5, R5, -INF , !P1 ;  /* 0xff80000005058808 */ /* 0x000fe20004800000 */
[----:B------:R1:W2:Y:S01]  /*6130*/  MUFU.EX2 R175, R4 ;  /* 0x0000000400af7308 */ /* 0x0002a20000000800 */
[-C--:B------:R-:W-:Y:S03]  /*6140*/  @!P0 ISETP.GE.AND P1, PT, R193, R10.reuse, PT ;  /* 0x0000000ac100820c */ /* 0x080fe60003f26270 */
[--C-:B------:R-:W-:Y:S06]  /*6150*/  FFMA.FTZ R5, R5, c[0x0][0x23c], -R8.reuse ;  /* 0x00008f0005057a23 */ /* 0x100fec0000010808 */
[----:B------:R3:W-:Y:S01]  /*6160*/  MUFU.EX2 R228, R5 ;  /* 0x0000000500e47308 */ /* 0x0007e20000000800 */
[----:B-1----:R-:W-:Y:S05]  /*6170*/  FFMA.FTZ R4, R209, UR4, R237 ;  /* 0x00000004d1047c23 */ /* 0x002fea00080100ed */
[----:B------:R-:W-:Y:S02]  /*6180*/  @!P0 FSEL R4, R4, -INF , !P1 ;  /* 0xff80000004048808 */ /* 0x000fe40004800000 */
[-C--:B------:R-:W-:Y:S01]  /*6190*/  @!P0 ISETP.GE.AND P1, PT, R192, R9.reuse, PT ;  /* 0x00000009c000820c */ /* 0x080fe20003f26270 */
[----:B---3--:R-:W-:Y:S02]  /*61a0*/  FFMA.FTZ R5, R204, UR4, R69 ;  /* 0x00000004cc057c23 */ /* 0x008fe40008010045 */
        /* <DEDUP_REMOVED lines=13> */
[----:B------:R-:W-:Y:S03]  /*6280*/  @!P0 ISETP.GE.AND P1, PT, R206, R10, PT ;  /* 0x0000000ace00820c */ /* 0x000fe60003f26270 */
[----:B------:R-:W-:Y:S06]  /*6290*/  FFMA.FTZ R5, R5, c[0x0][0x23c], -R8 ;  /* 0x00008f0005057a23 */ /* 0x000fec0000010808 */
[----:B------:R3:W-:Y:S01]  /*62a0*/  MUFU.EX2 R226, R5 ;  /* 0x0000000500e27308 */ /* 0x0007e20000000800 */
[----:B-1----:R-:W-:Y:S05]  /*62b0*/  FFMA.FTZ R4, R207, UR4, R224 ;  /* 0x00000004cf047c23 */ /* 0x002fea00080100e0 */
[----:B------:R-:W-:Y:S02]  /*62c0*/  @!P0 FSEL R4, R4, -INF , !P1 ;  /* 0xff80000004048808 */ /* 0x000fe40004800000 */
[----:B------:R-:W-:Y:S03]  /*62d0*/  @!P0 ISETP.GE.AND P1, PT, R199, R9, PT ;  /* 0x00000009c700820c */ /* 0x000fe60003f26270 */
[----:B------:R-:W-:Y:S01]  /*62e0*/  FFMA.FTZ R8, R4, c[0x0][0x23c], -R8 ;  /* 0x00008f0004087a23 */ /* 0x000fe20000010808 */
[----:B---3--:R-:W-:Y:S01]  /*62f0*/  F2FP.PACK_AB R5, R118, R125 ;  /* 0x0000007d7605723e */ /* 0x008fe200000000ff */
[----:B------:R-:W-:Y:S02]  /*6300*/  FFMA.FTZ R4, R205, UR4, R3 ;  /* 0x00000004cd047c23 */ /* 0x000fe40008010003 */
[----:B------:R-:W-:Y:S02]  /*6310*/  MUFU.EX2 R222, R8 ;  /* 0x0000000800de7308 */ /* 0x000fe40000000800 */
[----:B------:R1:W-:Y:S01]  /*6320*/  STS [R154+0x12400], R5 ;  /* 0x012400059a007388 */ /* 0x0003e20000000800 */
[----:B------:R-:W-:Y:S02]  /*6330*/  @!P0 FSEL R4, R4, -INF , !P1 ;  /* 0xff80000004048808 */ /* 0x000fe40004800000 */
[----:B------:R-:W-:Y:S01]  /*6340*/  IADD3 R132, P1, R18, UR13, RZ ;  /* 0x0000000d12847c10 */ /* 0x000fe2000ff3e0ff */
[----:B------:R3:W-:Y:S02]  /*6350*/  STS [R152+0x12000], R6 ;  /* 0x0120000698007388 */ /* 0x0007e40000000800 */
[----:B------:R-:W-:Y:S01]  /*6360*/  FFMA.FTZ R7, R4, c[0x0][0x23c], -R0 ;  /* 0x00008f0004077a23 */ /* 0x000fe20000010800 */
[----:B------:R-:W-:Y:S02]  /*6370*/  F2FP.PACK_AB R4, R251, R167 ;  /* 0x000000a7fb04723e */ /* 0x000fe400000000ff */
[----:B------:R-:W-:Y:S01]  /*6380*/  IADD3.X R133, R17, UR12, RZ, P1, !PT ;  /* 0x0000000c11857c10 */ /* 0x000fe20008ffe4ff */
[----:B------:R2:W-:Y:S01]  /*6390*/  MUFU.EX2 R70, R7 ;  /* 0x0000000700467308 */ /* 0x0005e20000000800 */
[----:B------:R-:W-:Y:S01]  /*63a0*/  PLOP3.LUT P1, PT, PT, PT, UP0, 0x80, 0x0 ;  /* 0x000000000000781c */ /* 0x000fe20003f2f008 */
[----:B------:R2:W-:Y:S04]  /*63b0*/  STS [R152+0x12400], R4 ;  /* 0x0124000498007388 */ /* 0x0005e80000000800 */
[----:B------:R2:W4:Y:S04]  /*63c0*/  LDG.E R114, [R132.64] ;  /* 0x0000000884727981 */ /* 0x000528000c1e1900 */
[----:B------:R4:W4:Y:S04]  /*63d0*/  LDG.E R113, [R132.64+0x20] ;  /* 0x0000200884717981 */ /* 0x000928000c1e1900 */
[----:B------:R4:W4:Y:S01]  /*63e0*/  LDG.E R112, [R132.64+0x100] ;  /* 0x0001000884707981 */ /* 0x000922000c1e1900 */
[----:B-1----:R-:W-:Y:S01]  /*63f0*/  FFMA.FTZ R5, R205, UR4, R160 ;  /* 0x00000004cd057c23 */ /* 0x002fe200080100a0 */
[----:B---3--:R-:W-:Y:S04]  /*6400*/  F2FP.PACK_AB R6, R95, R96 ;  /* 0x000000605f06723e */ /* 0x008fe800000000ff */
[----:B------:R-:W-:Y:S02]  /*6410*/  @!P0 FSEL R5, R5, -INF , !P6 ;  /* 0xff80000005058808 */ /* 0x000fe40007000000 */
[----:B--2---:R-:W-:Y:S01]  /*6420*/  F2FP.PACK_AB R7, R158, R159 ;  /* 0x0000009f9e07723e */ /* 0x004fe200000000ff */
[----:B------:R1:W-:Y:S02]  /*6430*/  STS [R154+0x14400], R6 ;  /* 0x014400069a007388 */ /* 0x0003e40000000800 */
[----:B------:R-:W-:Y:S01]  /*6440*/  FFMA.FTZ R8, R5, c[0x0][0x23c], -R13 ;  /* 0x00008f0005087a23 */ /* 0x000fe2000001080d */
[----:B------:R-:W-:Y:S01]  /*6450*/  F2FP.PACK_AB R5, R156, R157 ;  /* 0x0000009d9c05723e */ /* 0x000fe200000000ff */
[----:B------:R-:W-:Y:S01]  /*6460*/  FFMA.FTZ R4, R207, UR4, R155 ;  /* 0x00000004cf047c23 */ /* 0x000fe2000801009b */
[----:B------:R2:W-:Y:S01]  /*6470*/  STS [R154+0x14000], R7 ;  /* 0x014000079a007388 */ /* 0x0005e20000000800 */
[----:B------:R3:W-:Y:S03]  /*6480*/  MUFU.EX2 R131, R8 ;  /* 0x0000000800837308 */ /* 0x0007e60000000800 */
[----:B------:R3:W-:Y:S01]  /*6490*/  STS [R152+0x14000], R5 ;  /* 0x0140000598007388 */ /* 0x0007e20000000800 */
[----:B------:R-:W-:Y:S05]  /*64a0*/  @!P0 FSEL R4, R4, -INF , !P5 ;  /* 0xff80000004048808 */ /* 0x000fea0006800000 */
[----:B------:R-:W-:Y:S01]  /*64b0*/  FFMA.FTZ R13, R4, c[0x0][0x23c], -R13 ;  /* 0x00008f00040d7a23 */ /* 0x000fe2000001080d */
[----:B------:R-:W-:Y:S03]  /*64c0*/  F2FP.PACK_AB R4, R140, R141 ;  /* 0x0000008d8c04723e */ /* 0x000fe600000000ff */
[----:B------:R-:W3:Y:S01]  /*64d0*/  MUFU.EX2 R115, R13 ;  /* 0x0000000d00737308 */ /* 0x000ee20000000800 */
[----:B-1----:R-:W-:Y:S02]  /*64e0*/  F2FP.PACK_AB R6, R93, R94 ;  /* 0x0000005e5d06723e */ /* 0x002fe400000000ff */
[----:B--2---:R-:W-:Y:S03]  /*64f0*/  F2FP.PACK_AB R7, R244, R246 ;  /* 0x000000f6f407723e */ /* 0x004fe600000000ff */
[----:B------:R1:W-:Y:S01]  /*6500*/  STS [R152+0x14400], R6 ;  /* 0x0144000698007388 */ /* 0x0003e20000000800 */
[----:B---3--:R-:W-:Y:S03]  /*6510*/  FFMA.FTZ R5, R205, UR4, R172 ;  /* 0x00000004cd057c23 */ /* 0x008fe600080100ac */
[----:B------:R2:W-:Y:S04]  /*6520*/  STS [R153+0x12400], R7 ;  /* 0x0124000799007388 */ /* 0x0005e80000000800 */
[----:B------:R3:W-:Y:S01]  /*6530*/  STS [R153+0x12000], R4 ;  /* 0x0120000499007388 */ /* 0x0007e20000000800 */
[----:B------:R-:W-:Y:S05]  /*6540*/  @!P0 FSEL R5, R5, -INF , !P4 ;  /* 0xff80000005058808 */ /* 0x000fea0006000000 */
[----:B------:R-:W-:Y:S01]  /*6550*/  FFMA.FTZ R8, R5, c[0x0][0x23c], -R11 ;  /* 0x00008f0005087a23 */ /* 0x000fe2000001080b */
[----:B------:R-:W-:Y:S03]  /*6560*/  F2FP.PACK_AB R5, R221, R223 ;  /* 0x000000dfdd05723e */ /* 0x000fe600000000ff */
[----:B------:R3:W-:Y:S02]  /*6570*/  MUFU.EX2 R168, R8 ;  /* 0x0000000800a87308 */ /* 0x0007e40000000800 */
[----:B------:R3:W-:Y:S01]  /*6580*/  STS [R151+0x12400], R5 ;  /* 0x0124000597007388 */ /* 0x0007e20000000800 */
[----:B-1----:R-:W-:Y:S02]  /*6590*/  F2FP.PACK_AB R6, R138, R139 ;  /* 0x0000008b8a06723e */ /* 0x002fe400000000ff */
[----:B--2---:R-:W-:Y:S03]  /*65a0*/  F2FP.PACK_AB R7, R127, R128 ;  /* 0x000000807f07723e */ /* 0x004fe600000000ff */
[----:B------:R1:W-:Y:S01]  /*65b0*/  STS [R151+0x12000], R6 ;  /* 0x0120000697007388 */ /* 0x0003e20000000800 */
[----:B---3--:R-:W-:Y:S03]  /*65c0*/  FFMA.FTZ R4, R207, UR4, R171 ;  /* 0x00000004cf047c23 */ /* 0x008fe600080100ab */
[----:B------:R2:W-:Y:S02]  /*65d0*/  STS [R153+0x14000], R7 ;  /* 0x0140000799007388 */ /* 0x0005e40000000800 */
[----:B------:R-:W-:Y:S02]  /*65e0*/  @!P0 FSEL R4, R4, -INF , !P3 ;  /* 0xff80000004048808 */ /* 0x000fe40005800000 */
[----:B------:R-:W-:Y:S03]  /*65f0*/  F2FP.PACK_AB R8, R87, R88 ;  /* 0x000000585708723e */ /* 0x000fe600000000ff */
[----:B------:R-:W-:Y:S02]  /*6600*/  FFMA.FTZ R11, R4, c[0x0][0x23c], -R11 ;  /* 0x00008f00040b7a23 */ /* 0x000fe4000001080b */
[----:B------:R-:W-:Y:S01]  /*6610*/  FFMA.FTZ R4, R207, UR4, R2 ;  /* 0x00000004cf047c23 */ /* 0x000fe20008010002 */
[----:B------:R-:W-:Y:S01]  /*6620*/  F2FP.PACK_AB R5, R136, R137 ;  /* 0x000000898805723e */ /* 0x000fe200000000ff */
[----:B------:R-:W-:Y:S01]  /*6630*/  STS [R153+0x14400], R8 ;  /* 0x0144000899007388 */ /* 0x000fe20000000800 */
[----:B------:R-:W3:Y:S02]  /*6640*/  MUFU.EX2 R166, R11 ;  /* 0x0000000b00a67308 */ /* 0x000ee40000000800 */
[----:B------:R-:W-:Y:S05]  /*6650*/  @!P0 FSEL R4, R4, -INF , !P2 ;  /* 0xff80000004048808 */ /* 0x000fea0005000000 */
[----:B------:R-:W-:Y:S01]  /*6660*/  FFMA.FTZ R0, R4, c[0x0][0x23c], -R0 ;  /* 0x00008f0004007a23 */ /* 0x000fe20000010800 */
[----:B-1----:R-:W-:Y:S02]  /*6670*/  F2FP.PACK_AB R6, R85, R86 ;  /* 0x000000565506723e */ /* 0x002fe400000000ff */
[----:B------:R-:W-:Y:S01]  /*6680*/  F2FP.PACK_AB R4, R163, R164 ;  /* 0x000000a4a304723e */ /* 0x000fe200000000ff */
[----:B------:R1:W1:Y:S01]  /*6690*/  MUFU.EX2 R245, R0 ;  /* 0x0000000000f57308 */ /* 0x0002620000000800 */
[----:B--2---:R-:W-:Y:S01]  /*66a0*/  F2FP.PACK_AB R7, R124, R126 ;  /* 0x0000007e7c07723e */ /* 0x004fe200000000ff */
[----:B------:R2:W-:Y:S04]  /*66b0*/  STS [R151+0x14400], R6 ;  /* 0x0144000697007388 */ /* 0x0005e80000000800 */
[----:B------:R3:W-:Y:S04]  /*66c0*/  STS [R151+0x14000], R7 ;  /* 0x0140000797007388 */ /* 0x0007e80000000800 */
[----:B------:R3:W-:Y:S01]  /*66d0*/  STS [R147+0x12000], R5 ;  /* 0x0120000593007388 */ /* 0x0007e20000000800 */
[----:B-1----:R-:W-:Y:S02]  /*66e0*/  F2FP.PACK_AB R0, R177, R178 ;  /* 0x000000b2b100723e */ /* 0x002fe400000000ff */
[----:B--2---:R-:W-:Y:S02]  /*66f0*/  F2FP.PACK_AB R6, R247, R249 ;  /* 0x000000f9f706723e */ /* 0x004fe400000000ff */
[----:B---3--:R-:W-:Y:S02]  /*6700*/  F2FP.PACK_AB R7, R219, R220 ;  /* 0x000000dcdb07723e */ /* 0x008fe400000000ff */
[----:B------:R-:W-:Y:S03]  /*6710*/  F2FP.PACK_AB R5, R79, R80 ;  /* 0x000000504f05723e */ /* 0x000fe600000000ff */
        /* <DEDUP_REMOVED lines=9> */
[----:B------:R-:W-:Y:S02]  /*67b0*/  F2FP.PACK_AB R6, R77, R78 ;  /* 0x0000004e4d06723e */ /* 0x000fe400000000ff */
        /* <DEDUP_REMOVED lines=28> */
[-C--:B---3--:R-:W-:Y:S08]  /*6980*/  HMMA.16816.F32 R20, R64, R32.reuse, RZ ;  /* 0x000000204014723c */ /* 0x088ff000000018ff */
[C---:B------:R-:W-:Y:S01]  /*6990*/  HMMA.16816.F32 R24, R60.reuse, R32, RZ ;  /* 0x000000203c18723c */ /* 0x040fe200000018ff */
[----:B----4-:R-:W-:Y:S02]  /*69a0*/  MOV R133, R145 ;  /* 0x0000009100857202 */ /* 0x010fe40000000f00 */
[----:B------:R-:W3:Y:S05]  /*69b0*/  LDL.LU R145, [R1+0x14c] ;  /* 0x00014c0001917983 */ /* 0x000eea0000300800 */
        /* <DEDUP_REMOVED lines=33> */
[C---:B------:R-:W-:Y:S01]  /*6bd0*/  HMMA.16816.F32 R56, R108.reuse, R104, R56 ;  /* 0x000000686c38723c */ /* 0x040fe20000001838 */
[----:B------:R-:W2:Y:S06]  /*6be0*/  LDL.LU R105, [R1] ;  /* 0x0000000001697983 */ /* 0x000eac0000300800 */
[----:B------:R-:W-:Y:S01]  /*6bf0*/  MOV R104, R133 ;  /* 0x0000008500687202 */ /* 0x000fe20000000f00 */
[-C--:B------:R-:W-:Y:S08]  /*6c00*/  HMMA.16816.F32 R60, R108, R106.reuse, R60 ;  /* 0x0000006a6c3c723c */ /* 0x080ff0000000183c */
[----:B------:R-:W-:Y:S07]  /*6c10*/  HMMA.16816.F32 R64, R100, R106, R64 ;  /* 0x0000006a6440723c */ /* 0x000fee0000001840 */
[C---:B------:R-:W-:Y:S02]  /*6c20*/  FADD.FTZ R101, -R114.reuse, R4 ;  /* 0x0000000472657221 */ /* 0x040fe40000010100 */
[----:B------:R-:W-:Y:S03]  /*6c30*/  FADD.FTZ R100, -R114, R5 ;  /* 0x0000000572647221 */ /* 0x000fe60000010100 */
[----:B---3--:R-:W-:Y:S02]  /*6c40*/  FFMA.FTZ R5, -R145, R145, 1 ;  /* 0x3f80000091057423 */ /* 0x008fe40000010191 */
[----:B------:R-:W-:Y:S02]  /*6c50*/  FFMA.FTZ R4, -R144, R144, 1 ;  /* 0x3f80000090047423 */ /* 0x000fe40000010190 */
[----:B------:R-:W-:Y:S02]  /*6c60*/  FMUL.FTZ R101, R248, R101 ;  /* 0x00000065f8657220 */ /* 0x000fe40000410000 */
[----:B------:R-:W-:Y:S02]  /*6c70*/  FMUL.FTZ R100, R243, R100 ;  /* 0x00000064f3647220 */ /* 0x000fe40000410000 */
[----:B------:R-:W-:Y:S02]  /*6c80*/  FMUL.FTZ R5, R5, c[0x0][0x2ec] ;  /* 0x0000bb0005057a20 */ /* 0x000fe40000410000 */
[----:B------:R-:W-:Y:S02]  /*6c90*/  FMUL.FTZ R4, R4, c[0x0][0x2ec] ;  /* 0x0000bb0004047a20 */ /* 0x000fe40000410000 */
        /* <DEDUP_REMOVED lines=57> */
[----:B------:R-:W-:Y:S02]  /*7030*/  FMUL.FTZ R16, R16, c[0x0][0x2ec] ;  /* 0x0000bb0010107a20 */ /* 0x000fe40000410000 */
[----:B------:R-:W-:Y:S02]  /*7040*/  FMUL.FTZ R5, R5, c[0x0][0x2ec] ;  /* 0x0000bb0005057a20 */ /* 0x000fe40000410000 */
[----:B------:R-:W-:Y:S02]  /*7050*/  FMUL.FTZ R20, R115, R20 ;  /* 0x0000001473147220 */ /* 0x000fe40000410000 */
[----:B------:R-:W-:Y:S02]  /*7060*/  FMUL.FTZ R131, R16, R32 ;  /* 0x0000002010837220 */ /* 0x000fe40000410000 */
[----:B------:R-:W-:Y:S02]  /*7070*/  FMUL.FTZ R115, R5, R21 ;  /* 0x0000001505737220 */ /* 0x000fe40000410000 */
[C---:B------:R-:W-:Y:S02]  /*7080*/  FADD.FTZ R16, -R113.reuse, R6 ;  /* 0x0000000671107221 */ /* 0x040fe40000010100 */
[----:B------:R-:W-:Y:S02]  /*7090*/  FFMA.FTZ R5, -R104, R104, 1 ;  /* 0x3f80000068057423 */ /* 0x000fe40000010168 */
[----:B------:R-:W-:Y:S02]  /*70a0*/  FADD.FTZ R6, -R113, R7 ;  /* 0x0000000771067221 */ /* 0x000fe40000010100 */
[----:B------:R-:W-:Y:S02]  /*70b0*/  FMUL.FTZ R7, R125, R16 ;  /* 0x000000107d077220 */ /* 0x000fe40000410000 */
[----:B------:R-:W-:Y:S01]  /*70c0*/  FMUL.FTZ R5, R5, c[0x0][0x2ec] ;  /* 0x0000bb0005057a20 */ /* 0x000fe20000410000 */
[----:B------:R1:W5:Y:S01]  /*70d0*/  LDL.LU R125, [R1+0x148] ;  /* 0x00014800017d7983 */ /* 0x0003620000300800 */
[----:B------:R-:W-:Y:S02]  /*70e0*/  FADD.FTZ R16, -R113, R18 ;  /* 0x0000001271107221 */ /* 0x000fe40000010100 */
[----:B------:R-:W-:Y:S02]  /*70f0*/  FMUL.FTZ R111, R5, R7 ;  /* 0x00000007056f7220 */ /* 0x000fe40000410000 */
[----:B------:R-:W-:Y:S02]  /*7100*/  FFMA.FTZ R5, -R165, R165, 1 ;  /* 0x3f800000a5057423 */ /* 0x000fe400000101a5 */
[----:B------:R-:W-:Y:S02]  /*7110*/  FADD.FTZ R18, -R113, R19 ;  /* 0x0000001371127221 */ /* 0x000fe40000010100 */
[----:B------:R-:W-:Y:S02]  /*7120*/  FMUL.FTZ R19, R167, R16 ;  /* 0x00000010a7137220 */ /* 0x000fe40000410000 */
[----:B------:R-:W-:Y:S02]  /*7130*/  FFMA.FTZ R4, -R155, R155, 1 ;  /* 0x3f8000009b047423 */ /* 0x000fe4000001019b */
[----:B------:R-:W-:Y:S02]  /*7140*/  FADD.FTZ R33, -R114, R52 ;  /* 0x0000003472217221 */ /* 0x000fe40000010100 */
[----:B------:R-:W-:Y:S02]  /*7150*/  FMUL.FTZ R4, R4, c[0x0][0x2ec] ;  /* 0x0000bb0004047a20 */ /* 0x000fe40000410000 */
[----:B------:R-:W-:Y:S02]  /*7160*/  FFMA.FTZ R17, -R170, R170, 1 ;  /* 0x3f800000aa117423 */ /* 0x000fe400000101aa */
[----:B------:R-:W-:Y:S02]  /*7170*/  FMUL.FTZ R114, R4, R20 ;  /* 0x0000001404727220 */ /* 0x000fe40000410000 */
[----:B------:R-:W-:Y:S02]  /*7180*/  FMUL.FTZ R33, R162, R33 ;  /* 0x00000021a2217220 */ /* 0x000fe40000410000 */
[----:B------:R-:W-:Y:S02]  /*7190*/  FMUL.FTZ R17, R17, c[0x0][0x2ec] ;  /* 0x0000bb0011117a20 */ /* 0x000fe40000410000 */
[----:B------:R-:W-:Y:S02]  /*71a0*/  FMUL.FTZ R6, R118, R6 ;  /* 0x0000000676067220 */ /* 0x000fe40000410000 */
[----:B------:R-:W-:Y:S01]  /*71b0*/  FMUL.FTZ R132, R17, R33 ;  /* 0x0000002111847220 */ /* 0x000fe20000410000 */
[----:B------:R1:W5:Y:S01]  /*71c0*/  LDL.LU R118, [R1+0x144] ;  /* 0x0001440001767983 */ /* 0x0003620000300800 */
[----:B------:R-:W-:Y:S02]  /*71d0*/  FADD.FTZ R17, -R113, R22 ;  /* 0x0000001671117221 */ /* 0x000fe40000010100 */
[----:B------:R-:W-:Y:S01]  /*71e0*/  FMUL.FTZ R5, R5, c[0x0][0x2ec] ;  /* 0x0000bb0005057a20 */ /* 0x000fe20000410000 */
[----:B------:R-:W3:Y:S01]  /*71f0*/  LDL.LU R167, [R1+0x140] ;  /* 0x0001400001a77983 */ /* 0x000ee20000300800 */
[----:B------:R-:W-:Y:S02]  /*7200*/  FMUL.FTZ R18, R251, R18 ;  /* 0x00000012fb127220 */ /* 0x000fe40000410000 */
[----:B------:R-:W-:Y:S01]  /*7210*/  FADD.FTZ R16, -R113, R23 ;  /* 0x0000001771107221 */ /* 0x000fe20000010100 */
[----:B------:R-:W4:Y:S01]  /*7220*/  LDL.LU R165, [R1+0x13c] ;  /* 0x00013c0001a57983 */ /* 0x000f220000300800 */
[----:B------:R-:W-:Y:S02]  /*7230*/  FMUL.FTZ R17, R246, R17 ;  /* 0x00000011f6117220 */ /* 0x000fe40000410000 */
[----:B------:R-:W-:Y:S02]  /*7240*/  FFMA.FTZ R7, -R217, R217, 1 ;  /* 0x3f800000d9077423 */ /* 0x000fe400000101d9 */
[----:B------:R-:W-:Y:S02]  /*7250*/  FMUL.FTZ R109, R5, R19 ;  /* 0x00000013056d7220 */ /* 0x000fe40000410000 */
[----:B------:R-:W-:Y:S02]  /*7260*/  FMUL.FTZ R16, R244, R16 ;  /* 0x00000010f4107220 */ /* 0x000fe40000410000 */
[----:B------:R-:W-:Y:S04]  /*7270*/  FADD.FTZ R19, -R113, R34 ;  /* 0x0000002271137221 */ /* 0x000fe80000010100 */
[----:B------:R-:W-:Y:S02]  /*7280*/  FMUL.FTZ R19, R223, R19 ;  /* 0x00000013df137220 */ /* 0x000fe40000410000 */
[----:B--2---:R-:W-:Y:S04]  /*7290*/  FFMA.FTZ R4, -R105, R105, 1 ;  /* 0x3f80000069047423 */ /* 0x004fe80000010169 */
[----:B------:R-:W-:Y:S04]  /*72a0*/  FMUL.FTZ R4, R4, c[0x0][0x2ec] ;  /* 0x0000bb0004047a20 */ /* 0x000fe80000410000 */
[----:B------:R-:W-:Y:S02]  /*72b0*/  FMUL.FTZ R110, R4, R6 ;  /* 0x00000006046e7220 */ /* 0x000fe40000410000 */
[----:B------:R-:W-:Y:S02]  /*72c0*/  FFMA.FTZ R4, -R231, R231, 1 ;  /* 0x3f800000e7047423 */ /* 0x000fe400000101e7 */
[----:B------:R-:W-:Y:S01]  /*72d0*/  FFMA.FTZ R6, -R230, R230, 1 ;  /* 0x3f800000e6067423 */ /* 0x000fe200000101e6 */
[----:B------:R1:W5:Y:S01]  /*72e0*/  LDL.LU R231, [R1+0x138] ;  /* 0x0001380001e77983 */ /* 0x0003620000300800 */
[----:B------:R-:W-:Y:S02]  /*72f0*/  FMUL.FTZ R4, R4, c[0x0][0x2ec] ;  /* 0x0000bb0004047a20 */ /* 0x000fe40000410000 */
[----:B------:R-:W-:Y:S01]  /*7300*/  FMUL.FTZ R5, R6, c[0x0][0x2ec] ;  /* 0x0000bb0006057a20 */ /* 0x000fe20000410000 */
[----:B------:R1:W5:Y:S01]  /*7310*/  LDL.LU R230, [R1+0x134] ;  /* 0x0001340001e67983 */ /* 0x0003620000300800 */
[----:B------:R-:W-:Y:S02]  /*7320*/  FMUL.FTZ R108, R4, R18 ;  /* 0x00000012046c7220 */ /* 0x000fe40000410000 */
[----:B------:R-:W-:Y:S01]  /*7330*/  FMUL.FTZ R4, R7, c[0x0][0x2ec] ;  /* 0x0000bb0007047a20 */ /* 0x000fe20000410000 */
[----:B------:R1:W5:Y:S01]  /*7340*/  LDL.LU R217, [R1+0x130] ;  /* 0x0001300001d97983 */ /* 0x0003620000300800 */
[----:B------:R-:W-:Y:S02]  /*7350*/  FMUL.FTZ R107, R5, R17 ;  /* 0x00000011056b7220 */ /* 0x000fe40000410000 */
[----:B------:R-:W-:Y:S02]  /*7360*/  FFMA.FTZ R5, -R241, R241, 1 ;  /* 0x3f800000f1057423 */ /* 0x000fe400000101f1 */
[C---:B------:R-:W-:Y:S02]  /*7370*/  FADD.FTZ R18, -R113.reuse, R35 ;  /* 0x0000002371127221 */ /* 0x040fe40000010100 */
        /* <DEDUP_REMOVED lines=48> */
[----:B------:R-:W-:Y:S01]  /*7680*/  FADD.FTZ R18, -R113, R55 ;  /* 0x0000003771127221 */ /* 0x000fe20000010100 */
[----:B------:R1:W5:Y:S01]  /*7690*/  LDL.LU R157, [R1+0x124] ;  /* 0x00012400019d7983 */ /* 0x0003620000300800 */
        /* <DEDUP_REMOVED lines=45> */
[----:B------:R-:W-:Y:S02]  /*7970*/  FFMA.FTZ R6, -R97, R97, 1 ;  /* 0x3f80000061067423 */ /* 0x000fe40000010161 */
[----:B------:R-:W-:Y:S01]  /*7980*/  FMUL.FTZ R12, R247, R12 ;  /* 0x0000000cf70c7220 */ /* 0x000fe20000410000 */
[----:B------:R1:W5:Y:S01]  /*7990*/  LDL.LU R119, [R1+0xf4] ;  /* 0x0000f40001777983 */ /* 0x0003620000300800 */
[----:B------:R-:W-:Y:S02]  /*79a0*/  FMUL.FTZ R6, R6, c[0x0][0x2ec] ;  /* 0x0000bb0006067a20 */ /* 0x000fe40000410000 */
[----:B------:R-:W-:Y:S02]  /*79b0*/  FFMA.FTZ R4, -R99, R99, 1 ;  /* 0x3f80000063047423 */ /* 0x000fe40000010163 */
[----:B------:R-:W-:Y:S01]  /*79c0*/  FMUL.FTZ R7, R7, c[0x0][0x2ec] ;  /* 0x0000bb0007077a20 */ /* 0x000fe20000410000 */
[----:B------:R1:W5:Y:S01]  /*79d0*/  LDL.LU R99, [R1+0xf0] ;  /* 0x0000f00001637983 */ /* 0x0003620000300800 */
[----:B------:R-:W-:Y:S02]  /*79e0*/  FMUL.FTZ R5, R5, c[0x0][0x2ec] ;  /* 0x0000bb0005057a20 */ /* 0x000fe40000410000 */
[----:B------:R-:W-:Y:S02]  /*79f0*/  FMUL.FTZ R50, R6, R12 ;  /* 0x0000000c06327220 */ /* 0x000fe40000410000 */
[C---:B------:R-:W-:Y:S02]  /*7a00*/  FADD.FTZ R12, -R112.reuse, R57 ;  /* 0x00000039700c7221 */ /* 0x040fe40000010100 */
[----:B------:R-:W-:Y:S02]  /*7a10*/  FFMA.FTZ R6, -R237, R237, 1 ;  /* 0x3f800000ed067423 */ /* 0x000fe400000101ed */
[----:B------:R-:W-:Y:S01]  /*7a20*/  FMUL.FTZ R54, R7, R13 ;  /* 0x0000000d07367220 */ /* 0x000fe20000410000 */
[----:B----4-:R-:W-:Y:S01]  /*7a30*/  MOV R57, R165 ;  /* 0x000000a500397202 */ /* 0x010fe20000000f00 */
[----:B------:R-:W-:Y:S02]  /*7a40*/  FMUL.FTZ R53, R5, R9 ;  /* 0x0000000905357220 */ /* 0x000fe40000410000 */
[----:B------:R-:W-:Y:S02]  /*7a50*/  FADD.FTZ R9, -R112, R44 ;  /* 0x0000002c70097221 */ /* 0x000fe40000010100 */
[----:B------:R-:W-:Y:S02]  /*7a60*/  FFMA.FTZ R7, -R98, R98, 1 ;  /* 0x3f80000062077423 */ /* 0x000fe40000010162 */
[----:B------:R-:W-:Y:S01]  /*7a70*/  FFMA.FTZ R5, -R252, R252, 1 ;  /* 0x3f800000fc057423 */ /* 0x000fe200000101fc */
[----:B------:R1:W5:Y:S01]  /*7a80*/  LDL.LU R98, [R1+0xec] ;  /* 0x0000ec0001627983 */ /* 0x0003620000300800 */
[----:B------:R-:W-:Y:S02]  /*7a90*/  FMUL.FTZ R12, R227, R12 ;  /* 0x0000000ce30c7220 */ /* 0x000fe40000410000 */
[----:B------:R-:W-:Y:S01]  /*7aa0*/  FMUL.FTZ R6, R6, c[0x0][0x2ec] ;  /* 0x0000bb0006067a20 */ /* 0x000fe20000410000 */
[----:B------:R1:W5:Y:S01]  /*7ab0*/  LDL.LU R97, [R1+0xe8] ;  /* 0x0000e80001617983 */ /* 0x0003620000300800 */
[----:B------:R-:W-:Y:S02]  /*7ac0*/  FMUL.FTZ R4, R4, c[0x0][0x2ec] ;  /* 0x0000bb0004047a20 */ /* 0x000fe40000410000 */
[----:B------:R-:W-:Y:S02]  /*7ad0*/  FMUL.FTZ R9, R242, R9 ;  /* 0x00000009f2097220 */ /* 0x000fe40000410000 */
[----:B------:R-:W-:Y:S02]  /*7ae0*/  FMUL.FTZ R5, R5, c[0x0][0x2ec] ;  /* 0x0000bb0005057a20 */ /* 0x000fe40000410000 */
[----:B------:R-:W-:Y:S02]  /*7af0*/  FMUL.FTZ R44, R6, R12 ;  /* 0x0000000c062c7220 */ /* 0x000fe40000410000 */
        /* <DEDUP_REMOVED lines=11> */
[----:B------:R-:W-:Y:S01]  /*7bb0*/  FMUL.FTZ R9, R226, R9 ;  /* 0x00000009e2097220 */ /* 0x000fe20000410000 */
[----:B------:R1:W5:Y:S01]  /*7bc0*/  LDL.LU R95, [R1+0xe0] ;  /* 0x0000e000015f7983 */ /* 0x0003620000300800 */
[----:B------:R-:W-:Y:S02]  /*7bd0*/  FMUL.FTZ R5, R5, c[0x0][0x2ec] ;  /* 0x0000bb0005057a20 */ /* 0x000fe40000410000 */
[----:B------:R-:W-:Y:S02]  /*7be0*/  FADD.FTZ R10, -R0, R14 ;  /* 0x0000000e000a7221 */ /* 0x000fe40000010100 */
[----:B------:R-:W-:Y:S02]  /*7bf0*/  FADD.FTZ R13, -R112, R40 ;  /* 0x00000028700d7221 */ /* 0x000fe40000010100 */
        /* <DEDUP_REMOVED lines=15> */
[----:B---3--:R-:W-:Y:S01]  /*7cf0*/  MOV R56, R167 ;  /* 0x000000a700387202 */ /* 0x008fe20000000f00 */
        /* <DEDUP_REMOVED lines=42> */
[----:B------:R-:W-:Y:S01]  /*7fa0*/  FADD.FTZ R12, -R0, R42 ;  /* 0x0000002a000c7221 */ /* 0x000fe20000010100 */
[----:B------:R1:W5:Y:S01]  /*7fb0*/  LDL.LU R82, [R1+0xac] ;  /* 0x0000ac0001527983 */ /* 0x0003620000300800 */
[----:B------:R-:W-:Y:S02]  /*7fc0*/  FMUL.FTZ R5, R5, c[0x0][0x2ec] ;  /* 0x0000bb0005057a20 */ /* 0x000fe40000410000 */
[----:B------:R-:W-:Y:S01]  /*7fd0*/  FMUL.FTZ R21, R6, R11 ;  /* 0x0000000b06157220 */ /* 0x000fe20000410000 */
[----:B------:R1:W5:Y:S01]  /*7fe0*/  LDL.LU R81, [R1+0xa8] ;  /* 0x0000a80001517983 */ /* 0x0003620000300800 */
        /* <DEDUP_REMOVED lines=17> */
[----:B------:R-:W-:Y:S01]  /*8100*/  FFMA.FTZ R8, -R73, R73, 1 ;  /* 0x3f80000049087423 */ /* 0x000fe20000010149 */
[----:B------:R1:W5:Y:S01]  /*8110*/  LDL.LU R76, [R1+0x94] ;  /* 0x00009400014c7983 */ /* 0x0003620000300800 */
[----:B------:R-:W-:Y:S02]  /*8120*/  FMUL.FTZ R5, R5, c[0x0][0x2ec] ;  /* 0x0000bb0005057a20 */ /* 0x000fe40000410000 */
[----:B------:R-:W-:Y:S01]  /*8130*/  FMUL.FTZ R7, R4, c[0x0][0x2ec] ;  /* 0x0000bb0004077a20 */ /* 0x000fe20000410000 */
[----:B------:R1:W5:Y:S01]  /*8140*/  LDL.LU R75, [R1+0x90] ;  /* 0x00009000014b7983 */ /* 0x0003620000300800 */
[----:B------:R-:W-:Y:S02]  /*8150*/  FMUL.FTZ R4, R8, c[0x0][0x2ec] ;  /* 0x0000bb0008047a20 */ /* 0x000fe40000410000 */
[----:B------:R-:W-:Y:S01]  /*8160*/  FMUL.FTZ R38, R5, R10 ;  /* 0x0000000a05267220 */ /* 0x000fe20000410000 */
[----:B------:R1:W5:Y:S01]  /*8170*/  LDL.LU R74, [R1+0x8c] ;  /* 0x00008c00014a7983 */ /* 0x0003620000300800 */
[----:B------:R-:W-:Y:S02]  /*8180*/  FADD.FTZ R10, -R0, R58 ;  /* 0x0000003a000a7221 */ /* 0x000fe40000010100 */
        /* <DEDUP_REMOVED lines=9> */
[----:B------:R-:W-:Y:S02]  /*8220*/  FADD.FTZ R8, -R0, R63 ;  /* 0x0000003f00087221 */ /* 0x000fe40000010100 */
[----:B------:R-:W-:Y:S01]  /*8230*/  FFMA.FTZ R0, -R69, R69, 1 ;  /* 0x3f80000045007423 */ /* 0x000fe20000010145 */
[----:B------:R1:W5:Y:S01]  /*8240*/  LDL.LU R70, [R1+0x7c] ;  /* 0x00007c0001467983 */ /* 0x0003620000300800 */
[----:B------:R-:W-:Y:S02]  /*8250*/  FFMA.FTZ R5, -R68, R68, 1 ;  /* 0x3f80000044057423 */ /* 0x000fe40000010144 */
[----:B------:R-:W-:Y:S01]  /*8260*/  FFMA.FTZ R4, -R3, R3, 1 ;  /* 0x3f80000003047423 */ /* 0x000fe20000010103 */
[----:B------:R1:W5:Y:S01]  /*8270*/  LDL.LU R69, [R1+0x78] ;  /* 0x0000780001457983 */ /* 0x0003620000300800 */
[----:B------:R-:W-:Y:S02]  /*8280*/  FMUL.FTZ R39, R7, R12 ;  /* 0x0000000c07277220 */ /* 0x000fe40000410000 */
[----:B------:R-:W-:Y:S01]  /*8290*/  FFMA.FTZ R7, -R2, R2, 1 ;  /* 0x3f80000002077423 */ /* 0x000fe20000010102 */
[----:B------:R1:W5:Y:S01]  /*82a0*/  LDL.LU R68, [R1+0x74] ;  /* 0x0000740001447983 */ /* 0x0003620000300800 */
[----:B------:R-:W-:Y:S02]  /*82b0*/  FMUL.FTZ R6, R6, c[0x0][0x2ec] ;  /* 0x0000bb0006067a20 */ /* 0x000fe40000410000 */
[----:B------:R-:W-:Y:S01]  /*82c0*/  FMUL.FTZ R8, R245, R8 ;  /* 0x00000008f5087220 */ /* 0x000fe20000410000 */
[----:B------:R1:W5:Y:S01]  /*82d0*/  LDL.LU R3, [R1+0x70] ;  /* 0x0000700001037983 */ /* 0x0003620000300800 */
[----:B------:R-:W-:Y:S02]  /*82e0*/  FMUL.FTZ R13, R6, R11 ;  /* 0x0000000b060d7220 */ /* 0x000fe40000410000 */
[----:B------:R-:W-:Y:S01]  /*82f0*/  FMUL.FTZ R6, R0, c[0x0][0x2ec] ;  /* 0x0000bb0000067a20 */ /* 0x000fe20000410000 */
[----:B------:R1:W5:Y:S01]  /*8300*/  LDL.LU R2, [R1+0x6c] ;  /* 0x00006c0001027983 */ /* 0x0003620000300800 */
        /* <DEDUP_REMOVED lines=41> */
.L_x_664:
        /* <DEDUP_REMOVED lines=38> */
[----:B--2---:R-:W-:Y:S01]  /*8800*/  F2FP.PACK_AB R4, R114, R115 ;  /* 0x000000737204723e */ /* 0x004fe200000000ff */
        /* <DEDUP_REMOVED lines=26> */
[----:B--2--5:R-:W-:Y:S05]  /*89b0*/  IMAD.SHL.U32 R0, R124, 0x2, RZ ;  /* 0x000000027c007824 */ /* 0x024fea00078e00ff */
[----:B------:R-:W-:Y:S04]  /*89c0*/  LDSM.16.MT88.4 R4, [R2+0x12000] ;  /* 0x012000000204783b */ /* 0x000fe80000004200 */
[----:B------:R-:W2:Y:S04]  /*89d0*/  LDSM.16.MT88.4 R8, [R0+0x4000] ;  /* 0x004000000008783b */ /* 0x000ea80000004200 */
[----:B------:R-:W3:Y:S04]  /*89e0*/  LDSM.16.MT88.4 R12, [R2+0x16000] ;  /* 0x01600000020c783b */ /* 0x000ee80000004200 */
[----:B------:R-:W-:Y:S04]  /*89f0*/  LDSM.16.MT88.4 R16, [R2+0x12800] ;  /* 0x012800000210783b */ /* 0x000fe80000004200 */
[----:B------:R-:W4:Y:S04]  /*8a00*/  LDSM.16.MT88.4 R20, [R0+0x4400] ;  /* 0x004400000014783b */ /* 0x000f280000004200 */
[----:B------:R-:W1:Y:S01]  /*8a10*/  LDSM.16.MT88.4 R24, [R2+0x16800] ;  /* 0x016800000218783b */ /* 0x000e620000004200 */
[-C--:B--2---:R-:W-:Y:S08]  /*8a20*/  HMMA.16816.F32 R68, R4, R8.reuse, R68 ;  /* 0x000000080444723c */ /* 0x084ff00000001844 */
[C---:B---3--:R-:W-:Y:S08]  /*8a30*/  HMMA.16816.F32 R72, R12.reuse, R8, R72 ;  /* 0x000000080c48723c */ /* 0x048ff00000001848 */
[-C--:B------:R-:W-:Y:S01]  /*8a40*/  HMMA.16816.F32 R76, R12, R10.reuse, R76 ;  /* 0x0000000a0c4c723c */ /* 0x080fe2000000184c */
[----:B------:R-:W-:Y:S07]  /*8a50*/  LDSM.16.MT88.4 R12, [R2+0x17000] ;  /* 0x01700000020c783b */ /* 0x000fee0000004200 */
[----:B------:R-:W-:Y:S01]  /*8a60*/  HMMA.16816.F32 R80, R4, R10, R80 ;  /* 0x0000000a0450723c */ /* 0x000fe20000001850 */
[----:B------:R-:W-:Y:S04]  /*8a70*/  LDSM.16.MT88.4 R4, [R2+0x13000] ;  /* 0x013000000204783b */ /* 0x000fe80000004200 */
[----:B------:R-:W2:Y:S03]  /*8a80*/  LDSM.16.MT88.4 R8, [R0+0x4800] ;  /* 0x004800000008783b */ /* 0x000ea60000004200 */
[-C--:B----4-:R-:W-:Y:S08]  /*8a90*/  HMMA.16816.F32 R68, R16, R20.reuse, R68 ;  /* 0x000000141044723c */ /* 0x090ff00000001844 */
[C---:B-1----:R-:W-:Y:S08]  /*8aa0*/  HMMA.16816.F32 R72, R24.reuse, R20, R72 ;  /* 0x000000141848723c */ /* 0x042ff00000001848 */
        /* <DEDUP_REMOVED lines=32> */
[----:B------:R-:W1:Y:S04]  /*8cb0*/  LDSM.16.MT88.4 R20, [R0+0x5c00] ;  /* 0x005c00000014783b */ /* 0x000e680000004200 */
[----:B------:R-:W-:Y:S01]  /*8cc0*/  BAR.SYNC.DEFER_BLOCKING 0x0 ;  /* 0x0000000000007b1d */ /* 0x000fe20000010000 */
[-C--:B--2---:R-:W-:Y:S08]  /*8cd0*/  HMMA.16816.F32 R68, R4, R8.reuse, R68 ;  /* 0x000000080444723c */ /* 0x084ff00000001844 */
[C---:B------:R-:W-:Y:S08]  /*8ce0*/  HMMA.16816.F32 R72, R12.reuse, R8, R72 ;  /* 0x000000080c48723c */ /* 0x040ff00000001848 */
[-C--:B------:R-:W-:Y:S08]  /*8cf0*/  HMMA.16816.F32 R76, R12, R10.reuse, R76 ;  /* 0x0000000a0c4c723c */ /* 0x080ff0000000184c */
[----:B------:R-:W-:Y:S08]  /*8d00*/  HMMA.16816.F32 R80, R4, R10, R80 ;  /* 0x0000000a0450723c */ /* 0x000ff00000001850 */
[-C--:B-1----:R-:W-:Y:S08]  /*8d10*/  HMMA.16816.F32 R68, R16, R20.reuse, R68 ;  /* 0x000000141044723c */ /* 0x082ff00000001844 */
        /* <DEDUP_REMOVED lines=27> */
.L_x_665:
        /* <DEDUP_REMOVED lines=139> */
[----:B----4-:R3:W-:Y:S04]  /*9780*/  @P1 STL [R1+0x4], R53 ;  /* 0x0000043501001387 */ /* 0x0107e80000100800 */
        /* <DEDUP_REMOVED lines=157> */
.L_x_667:
        /* <DEDUP_REMOVED lines=19> */
.L_x_668:
[----:B------:R-:W-:Y:S01]  /*a290*/  BAR.SYNC.DEFER_BLOCKING 0x0 ;  /* 0x0000000000007b1d */ /* 0x000fe20000010000 */
[----:B------:R-:W-:Y:S01]  /*a2a0*/  USHF.R.S32.HI UR4, URZ, 0x1f, UR15 ;  /* 0x0000001f3f047899 */ /* 0x000fe2000801140f */
[--C-:B-1----:R-:W-:Y:S01]  /*a2b0*/  SHF.R.S32.HI R5, RZ, 0x1f, R230.reuse ;  /* 0x0000001fff057819 */ /* 0x102fe200000114e6 */
[----:B------:R-:W-:Y:S01]  /*a2c0*/  IMAD.U32 R6, RZ, RZ, UR15 ;  /* 0x0000000fff067e24 */ /* 0x000fe2000f8e00ff */
[----:B------:R-:W-:Y:S01]  /*a2d0*/  UIMAD UR6, UR48, -0x80, UR6 ;  /* 0xffffff80300678a4 */ /* 0x000fe2000f8e0206 */
[----:B------:R-:W-:Y:S01]  /*a2e0*/  IMAD.MOV.U32 R4, RZ, RZ, R230 ;  /* 0x000000ffff047224 */ /* 0x000fe200078e00e6 */
[----:B------:R-:W1:Y:S01]  /*a2f0*/  S2R R29, SR_TID.X ;  /* 0x00000000001d7919 */ /* 0x000e620000002100 */
[----:B------:R-:W-:Y:S01]  /*a300*/  ULDC.64 UR10, c[0x0][0x3a0] ;  /* 0x0000e800000a7ab9 */ /* 0x000fe20000000a00 */
[----:B------:R-:W-:Y:S01]  /*a310*/  ISETP.GE.AND P1, PT, R230, c[0x0][0x220], PT ;  /* 0x00008800e6007a0c */ /* 0x000fe20003f26270 */
[----:B------:R-:W-:Y:S01]  /*a320*/  UIMAD UR10, UR4, UR10, URZ ;  /* 0x0000000a040a72a4 */ /* 0x000fe2000f8e023f */
[----:B------:R-:W2:Y:S01]  /*a330*/  S2R R30, SR_TID.X ;  /* 0x00000000001e7919 */ /* 0x000ea20000002100 */
[----:B------:R-:W-:Y:S01]  /*a340*/  IMAD.WIDE.U32 R6, R6, c[0x0][0x3a0], R4 ;  /* 0x0000e80006067a25 */ /* 0x000fe200078e0004 */
[----:B------:R-:W-:Y:S01]  /*a350*/  USHF.R.S32.HI UR14, URZ, 0x1f, UR50 ;  /* 0x0000001f3f0e7899 */ /* 0x000fe20008011432 */
[----:B------:R-:W-:Y:S01]  /*a360*/  BSSY B0, `(.L_x_669) ;  /* 0x000001e000007945 */ /* 0x000fe20003800000 */
[----:B------:R-:W-:-:S02]  /*a370*/  UIMAD UR10, UR15, UR11, UR10 ;  /* 0x0000000b0f0a72a4 */ /* 0x000fc4000f8e020a */
[----:B------:R-:W-:-:S04]  /*a380*/  IADD3 R6, P0, R6, UR12, RZ ;  /* 0x0000000c06067c10 */ /* 0x000fc8000ff1e0ff */
[----:B------:R-:W-:Y:S01]  /*a390*/  IMAD.U32 R0, RZ, RZ, UR10 ;  /* 0x0000000aff007e24 */ /* 0x000fe2000f8e00ff */
[----:B------:R-:W-:Y:S02]  /*a3a0*/  ULDC.64 UR10, c[0x0][0x3b8] ;  /* 0x0000ee00000a7ab9 */ /* 0x000fe40000000a00 */
[----:B------:R-:W-:Y:S01]  /*a3b0*/  UIMAD UR10, UR14, UR10, URZ ;  /* 0x0000000a0e0a72a4 */ /* 0x000fe2000f8e023f */
[----:B------:R3:W4:Y:S01]  /*a3c0*/  LDS.128 R16, [R146+0x7000] ;  /* 0x0070000092107984 */ /* 0x0007220000000c00 */
[----:B------:R-:W-:Y:S01]  /*a3d0*/  IADD3.X R7, R7, UR13, R0, P0, !PT ;  /* 0x0000000d07077c10 */ /* 0x000fe200087fe400 */
[----:B------:R-:W-:Y:S01]  /*a3e0*/  IMAD.U32 R0, RZ, RZ, UR50 ;  /* 0x00000032ff007e24 */ /* 0x000fe2000f8e00ff */
[----:B------:R-:W-:Y:S01]  /*a3f0*/  UIMAD UR10, UR50, UR11, UR10 ;  /* 0x0000000b320a72a4 */ /* 0x000fe2000f8e020a */
[----:B------:R3:W3:Y:S01]  /*a400*/  LDS.128 R20, [R146+0x8000] ;  /* 0x0080000092147984 */ /* 0x0006e20000000c00 */
[----:B-1----:R-:W-:Y:S01]  /*a410*/  SHF.R.S32.HI R29, RZ, 0x1f, R29 ;  /* 0x0000001fff1d7819 */ /* 0x002fe2000001141d */
[----:B------:R-:W-:-:S02]  /*a420*/  IMAD.WIDE.U32 R6, R0, c[0x0][0x3b8], R6 ;  /* 0x0000ee0000067a25 */ /* 0x000fc400078e0006 */
[----:B------:R1:W1:Y:S01]  /*a430*/  LDS.128 R24, [R146+0x9000] ;  /* 0x0090000092187984 */ /* 0x0002620000000c00 */
[----:B--2---:R-:W-:Y:S02]  /*a440*/  LEA.HI R29, R29, R30, RZ, 0x2 ;  /* 0x0000001e1d1d7211 */ /* 0x004fe400078f10ff */
[----:B------:R-:W-:Y:S02]  /*a450*/  IADD3 R3, R7, UR10, RZ ;  /* 0x0000000a07037c10 */ /* 0x000fe4000fffe0ff */
[----:B------:R-:W-:-:S04]  /*a460*/  SHF.R.S32.HI R29, RZ, 0x2, R29 ;  /* 0x00000002ff1d7819 */ /* 0x000fc8000001141d */
[----:B------:R-:W-:Y:S02]  /*a470*/  ISETP.GE.OR P2, PT, R29, UR6, P1 ;  /* 0x000000061d007c0c */ /* 0x000fe40008f46670 */
[----:B------:R-:W-:-:S11]  /*a480*/  SHF.R.S32.HI R28, RZ, 0x1f, R29 ;  /* 0x0000001fff1c7819 */ /* 0x000fd6000001141d */
[----:B------:R-:W-:Y:S05]  /*a490*/  @P2 BRA `(.L_x_670) ;  /* 0x000000a000002947 */ /* 0x000fea0003800000 */
[----:B------:R-:W2:Y:S01]  /*a4a0*/  LDS.128 R12, [R146+0x6000] ;  /* 0x00600000920c7984 */ /* 0x000ea20000000c00 */
        /* <DEDUP_REMOVED lines=9> */
.L_x_670:
[----:B------:R-:W-:Y:S05]  /*a540*/  BSYNC B0 ;  /* 0x0000000000007941 */ /* 0x000fea0003800000 */
.L_x_669:
        /* <DEDUP_REMOVED lines=8> */
[----:B--2---:R-:W-:-:S04]  /*a5d0*/  IMAD.WIDE.U32 R10, R0, c[0x0][0x3a0], R6 ;  /* 0x0000e800000a7a25 */ /* 0x004fc800078e0006 */
[----:B------:R-:W-:Y:S01]  /*a5e0*/  IMAD R0, R0, c[0x0][0x3a4], R8 ;  /* 0x0000e90000007a24 */ /* 0x000fe200078e0208 */
[----:B------:R-:W-:-:S04]  /*a5f0*/  LEA R6, P0, R10, c[0x0][0x340], 0x1 ;  /* 0x0000d0000a067a11 */ /* 0x000fc800078008ff */
[----:B------:R-:W-:-:S04]  /*a600*/  IADD3 R0, R0, R11, RZ ;  /* 0x0000000b00007210 */ /* 0x000fc80007ffe0ff */
[----:B------:R-:W-:-:S05]  /*a610*/  LEA.HI.X R7, R10, c[0x0][0x344], R0, 0x1, P0 ;  /* 0x0000d1000a077a11 */ /* 0x000fca00000f0c00 */
[----:B----4-:R2:W-:Y:S02]  /*a620*/  STG.E.128 [R6.64], R16 ;  /* 0x0000001006007986 */ /* 0x0105e4000c101d08 */
.L_x_672:
[----:B------:R-:W-:Y:S05]  /*a630*/  BSYNC B0 ;  /* 0x0000000000007941 */ /* 0x000fea0003800000 */
.L_x_671:
        /* <DEDUP_REMOVED lines=26> */
.L_x_674:
[----:B------:R-:W-:Y:S05]  /*a7e0*/  BSYNC B0 ;  /* 0x0000000000007941 */ /* 0x000fea0003800000 */
.L_x_673:
        /* <DEDUP_REMOVED lines=11> */
.L_x_647:
[----:B------:R-:W-:Y:S05]  /*a8a0*/  BSYNC B1 ;  /* 0x0000000000017941 */ /* 0x000fea0003800000 */
.L_x_633:
        /* <DEDUP_REMOVED lines=11> */
.L_x_675:
[----:B------:R-:W-:Y:S05]  /*a960*/  EXIT ;  /* 0x000000000000794d */ /* 0x000fea0003800000 */
.L_x_677:
        /* <DEDUP_REMOVED lines=9> */
.L_x_707:


//--------------------- .text._ZN5flash25flash_bwd_dot_do_o_kernelILb0E23Flash_bwd_kernel_traitsILi32ELi128ELi128ELi8ELi4ELi4ELi4ELb0ELb0EN7cutlass6half_tE19Flash_kernel_traitsILi32ELi128ELi128ELi8ES3_EEEEvNS_16Flash_bwd_paramsE --------------------------
	.section	.text._ZN5flash25flash_bwd_dot_do_o_kernelILb0E23Flash_bwd_kernel_traitsILi32ELi128ELi128ELi8ELi4ELi4ELi4ELb0ELb0EN7cutlass6half_tE19Flash_kernel_traitsILi32ELi128ELi128ELi8ES3_EEEEvNS_16Flash_bwd_paramsE,"ax",@progbits
	.sectioninfo	@"SHI_REGISTERS=32"
	.align	128
        .global         _ZN5flash25flash_bwd_dot_do_o_kernelILb0E23Flash_bwd_kernel_traitsILi32ELi128ELi128ELi8ELi4ELi4ELi4ELb0ELb0EN7cutlass6half_tE19Flash_kernel_traitsILi32ELi128ELi128ELi8ES3_EEEEvNS_16Flash_bwd_paramsE
        .type           _ZN5flash25flash_bwd_dot_do_o_kernelILb0E23Flash_bwd_kernel_traitsILi32ELi128ELi128ELi8ELi4ELi4ELi4ELb0ELb0EN7cutlass6half_tE19Flash_kernel_traitsILi32ELi128ELi128ELi8ES3_EEEEvNS_16Flash_bwd_paramsE,@function
        .size           _ZN5flash25flash_bwd_dot_do_o_kernelILb0E23Flash_bwd_kernel_traitsILi32ELi128ELi128ELi8ELi4ELi4ELi4ELb0ELb0EN7cutlass6half_tE19Flash_kernel_traitsILi32ELi128ELi128ELi8ES3_EEEEvNS_16Flash_bwd_paramsE,(.L_x_708 - _ZN5flash25flash_bwd_dot_do_o_kernelILb0E23Flash_bwd_kernel_traitsILi32ELi128ELi128ELi8ELi4ELi4ELi4ELb0ELb0EN7cutlass6half_tE19Flash_kernel_traitsILi32ELi128ELi128ELi8ES3_EEEEvNS_16Flash_bwd_paramsE)
        .other          _ZN5flash25flash_bwd_dot_do_o_kernelILb0E23Flash_bwd_kernel_traitsILi32ELi128ELi128ELi8ELi4ELi4ELi4ELb0ELb0EN7cutlass6half_tE19Flash_kernel_traitsILi32ELi128ELi128ELi8ES3_EEEEvNS_16Flash_bwd_paramsE,@"STO_CUDA_ENTRY STV_DEFAULT"
_ZN5flash25flash_bwd_dot_do_o_kernelILb0E23Flash_bwd_kernel_traitsILi32ELi128ELi128ELi8ELi4ELi4ELi4ELb0ELb0EN7cutlass6half_tE19Flash_kernel_traitsILi32ELi128ELi128ELi8ES3_EEEEvNS_16Flash_bwd_paramsE:
.text._ZN5flash25flash_bwd_dot_do_o_kernelILb0E23Flash_bwd_kernel_traitsILi32ELi128ELi128ELi8ELi4ELi4ELi4ELb0ELb0EN7cutlass6half_tE19Flash_kernel_traitsILi32ELi128ELi128ELi8ES3_EEEEvNS_16Flash_bwd_paramsE:
        /* <DEDUP_REMOVED lines=46> */
.L_x_678:
[----:B01----:R-:W-:-:S04]  /*02e0*/  IMAD R0, R0, c[0x0][0x1c0], R3 ;  /* 0x0000700000007a24 */ /* 0x003fc800078e0203 */
[----:B------:R-:W-:Y:S02]  /*02f0*/  IMAD R0, R0, c[0x0][0x224], RZ ;  /* 0x0000890000007a24 */ /* 0x000fe400078e02ff */
.L_x_679:
        /* <DEDUP_REMOVED lines=144> */
.L_x_680:
        /* <DEDUP_REMOVED lines=16> */
.L_x_708:


//--------------------- .text._ZN5flash25flash_bwd_dot_do_o_kernelILb1E23Flash_bwd_kernel_traitsILi32ELi128ELi128ELi8ELi4ELi4ELi4ELb0ELb0EN7cutlass6half_tE19Flash_kernel_traitsILi32ELi128ELi128ELi8ES3_EEEEvNS_16Flash_bwd_paramsE --------------------------
	.section	.text._ZN5flash25flash_bwd_dot_do_o_kernelILb1E23Flash_bwd_kernel_traitsILi32ELi128ELi128ELi8ELi4ELi4ELi4ELb0ELb0EN7cutlass6half_tE19Flash_kernel_traitsILi32ELi128ELi128ELi8ES3_EEEEvNS_16Flash_bwd_paramsE,"ax",@progbits
	.sectioninfo	@"SHI_REGISTERS=34"
	.align	128
        .global         _ZN5flash25flash_bwd_dot_do_o_kernelILb1E23Flash_bwd_kernel_traitsILi32ELi128ELi128ELi8ELi4ELi4ELi4ELb0ELb0EN7cutlass6half_tE19Flash_kernel_traitsILi32ELi128ELi128ELi8ES3_EEEEvNS_16Flash_bwd_paramsE
        .type           _ZN5flash25flash_bwd_dot_do_o_kernelILb1E23Flash_bwd_kernel_traitsILi32ELi128ELi128ELi8ELi4ELi4ELi4ELb0ELb0EN7cutlass6half_tE19Flash_kernel_traitsILi32ELi128ELi128ELi8ES3_EEEEvNS_16Flash_bwd_paramsE,@function
        .size           _ZN5flash25flash_bwd_dot_do_o_kernelILb1E23Flash_bwd_kernel_traitsILi32ELi128ELi128ELi8ELi4ELi4ELi4ELb0ELb0EN7cutlass6half_tE19Flash_kernel_traitsILi32ELi128ELi128ELi8ES3_EEEEvNS_16Flash_bwd_paramsE,(.L_x_709 - _ZN5flash25flash_bwd_dot_do_o_kernelILb1E23Flash_bwd_kernel_traitsILi32ELi128ELi128ELi8ELi4ELi4ELi4ELb0ELb0EN7cutlass6half_tE19Flash_kernel_traitsILi32ELi128ELi128ELi8ES3_EEEEvNS_16Flash_bwd_paramsE)
        .other          _ZN5flash25flash_bwd_dot_do_o_kernelILb1E23Flash_bwd_kernel_traitsILi32ELi128ELi128ELi8ELi4ELi4ELi4ELb0ELb0EN7cutlass6half_tE19Flash_kernel_traitsILi32ELi128ELi128ELi8ES3_EEEEvNS_16Flash_bwd_paramsE,@"STO_CUDA_ENTRY STV_DEFAULT"
_ZN5flash25flash_bwd_dot_do_o_kernelILb1E23Flash_bwd_kernel_traitsILi32ELi128ELi128ELi8ELi4ELi4ELi4ELb0ELb0EN7cutlass6half_tE19Flash_kernel_traitsILi32ELi128ELi128ELi8ES3_EEEEvNS_16Flash_bwd_paramsE:
.text._ZN5flash25flash_bwd_dot_do_o_kernelILb1E23Flash_bwd_kernel_traitsILi32ELi128ELi128ELi8ELi4ELi4ELi4ELb0ELb0EN7cutlass6half_tE19Flash_kernel_traitsILi32ELi128ELi128ELi8ES3_EEEEvNS_16Flash_bwd_paramsE:
        /* <DEDUP_REMOVED lines=82> */
.L_x_681:
[----:B-1----:R-:W-:-:S04]  /*0520*/  IMAD R10, R10, c[0x0][0x1c0], R9 ;  /* 0x000070000a0a7a24 */ /* 0x002fc800078e0209 */
[----:B------:R-:W-:Y:S02]  /*0530*/  IMAD R27, R10, c[0x0][0x224], RZ ;  /* 0x000089000a1b7a24 */ /* 0x000fe400078e02ff */
.L_x_682:
        /* <DEDUP_REMOVED lines=162> */
.L_x_683:
        /* <DEDUP_REMOVED lines=10> */
.L_x_709:


//--------------------- .nv.shared._ZN5flash44flash_bwd_dq_dk_dv_loop_seqk_parallel_kernelI23Flash_bwd_kernel_traitsILi32ELi128ELi128ELi8ELi4ELi4ELi4ELb1ELb0EN7cutlass6half_tE19Flash_kernel_traitsILi32ELi128ELi128ELi8ES3_EELb0ELb1ELb0ELb0ELb0ELb0ELb0EEEvNS_16Flash_bwd_paramsE --------------------------
	.section	.nv.shared._ZN5flash44flash_bwd_dq_dk_dv_loop_seqk_parallel_kernelI23Flash_bwd_kernel_traitsILi32ELi128ELi128ELi8ELi4ELi4ELi4ELb1ELb0EN7cutlass6half_tE19Flash_kernel_traitsILi32ELi128ELi128ELi8ES3_EELb0ELb1ELb0ELb0ELb0ELb0ELb0EEEvNS_16Flash_bwd_paramsE,"aw",@nobits
	.sectionflags	@""
	.align	16


//--------------------- .nv.global                --------------------------
	.section	.nv.global,"aw",@nobits
.nv.global:
	.type		_ZN72_INTERNAL_e66dc272_36_flash_bwd_hdim32_fp16_causal_sm80_cu_d53ad458_29434cute1_E,@object
	.size		_ZN72_INTERNAL_e66dc272_36_flash_bwd_hdim32_fp16_causal_sm80_cu_d53ad458_29434cute1_E,(_ZN72_INTERNAL_e66dc272_36_flash_bwd_hdim32_fp16_causal_sm80_cu_d53ad458_29434cuda3std3__45__cpo6cbeginE - _ZN72_INTERNAL_e66dc272_36_flash_bwd_hdim32_fp16_causal_sm80_cu_d53ad458_29434cute1_E)
_ZN72_INTERNAL_e66dc272_36_flash_bwd_hdim32_fp16_causal_sm80_cu_d53ad458_29434cute1_E:
	.zero		1
	.type		_ZN72_INTERNAL_e66dc272_36_flash_bwd_hdim32_fp16_causal_sm80_cu_d53ad458_29434cuda3std3__45__cpo6cbeginE,@object
	.size		_ZN72_INTERNAL_e66dc272_36_flash_bwd_hdim32_fp16_causal_sm80_cu_d53ad458_29434cuda3std3__45__cpo6cbeginE,(_ZN72_INTERNAL_e66dc272_36_flash_bwd_hdim32_fp16_causal_sm80_cu_d53ad458_29434cuda3std3__48in_placeE - _ZN72_INTERNAL_e66dc272_36_flash_bwd_hdim32_fp16_causal_sm80_cu_d53ad458_29434cuda3std3__45__cpo6cbeginE)
_ZN72_INTERNAL_e66dc272_36_flash_bwd_hdim32_fp16_causal_sm80_cu_d53ad458_29434cuda3std3__45__cpo6cbeginE:
	.zero		1
	.type		_ZN72_INTERNAL_e66dc272_36_flash_bwd_hdim32_fp16_causal_sm80_cu_d53ad458_29434cuda3std3__48in_placeE,@object
	.size		_ZN72_INTERNAL_e66dc272_36_flash_bwd_hdim32_fp16_causal_sm80_cu_d53ad458_29434cuda3std3__48in_placeE,(_ZN72_INTERNAL_e66dc272_36_flash_bwd_hdim32_fp16_causal_sm80_cu_d53ad458_29434cuda3std6ranges3__45__cpo9iter_moveE - _ZN72_INTERNAL_e66dc272_36_flash_bwd_hdim32_fp16_causal_sm80_cu_d53ad458_29434cuda3std3__48in_placeE)
_ZN72_INTERNAL_e66dc272_36_flash_bwd_hdim32_fp16_causal_sm80_cu_d53ad458_29434cuda3std3__48in_placeE:
	.zero		1
	.type		_ZN72_INTERNAL_e66dc272_36_flash_bwd_hdim32_fp16_causal_sm80_cu_d53ad458_29434cuda3std6ranges3__45__cpo9iter_moveE,@object
	.size		_ZN72_INTERNAL_e66dc272_36_flash_bwd_hdim32_fp16_causal_sm80_cu_d53ad458_29434cuda3std6ranges3__45__cpo9iter_moveE,(_ZN72_INTERNAL_e66dc272_36_flash_bwd_hdim32_fp16_causal_sm80_cu_d53ad458_29434cuda3std3__45__cpo5beginE - _ZN72_INTERNAL_e66dc272_36_flash_bwd_hdim32_fp16_causal_sm80_cu_d53ad458_29434cuda3std6ranges3__45__cpo9iter_moveE)
_ZN72_INTERNAL_e66dc272_36_flash_bwd_hdim32_fp16_causal_sm80_cu_d53ad458_29434cuda3std6ranges3__45__cpo9iter_moveE:
	.zero		1
	.type		_ZN72_INTERNAL_e66dc272_36_flash_bwd_hdim32_fp16_causal_sm80_cu_d53ad458_29434cuda3std3__45__cpo5beginE,@object
	.size		_ZN72_INTERNAL_e66dc272_36_flash_bwd_hdim32_fp16_causal_sm80_cu_d53ad458_29434cuda3std3__45__cpo5beginE,(_ZN72_INTERNAL_e66dc272_36_flash_bwd_hdim32_fp16_causal_sm80_cu_d53ad458_29434cuda3std3__474_GLOBAL__N__e66dc272_36_flash_bwd_hdim32_fp16_causal_sm80_cu_d53ad458_29436ignoreE - _ZN72_INTERNAL_e66dc272_36_flash_bwd_hdim32_fp16_causal_sm80_cu_d53ad458_29434cuda3std3__45__cpo5beginE)
_ZN72_INTERNAL_e66dc272_36_flash_bwd_hdim32_fp16_causal_sm80_cu_d53ad458_29434cuda3std3__45__cpo5beginE:
	.zero		1
	.type		_ZN72_INTERNAL_e66dc272_36_flash_bwd_hdim32_fp16_causal_sm80_cu_d53ad458_29434cuda3std3__474_GLOBAL__N__e66dc272_36_flash_bwd_hdim32_fp16_causal_sm80_cu_d53ad458_29436ignoreE,@object
	.size		_ZN72_INTERNAL_e66dc272_36_flash_bwd_hdim32_fp16_causal_sm80_cu_d53ad458_29434cuda3std3__474_GLOBAL__N__e66dc272_36_flash_bwd_hdim32_fp16_causal_sm80_cu_d53ad458_29436ignoreE,(_ZN72_INTERNAL_e66dc272_36_flash_bwd_hdim32_fp16_causal_sm80_cu_d53ad458_29434cute7productE - _ZN72_INTERNAL_e66dc272_36_flash_bwd_hdim32_fp16_causal_sm80_cu_d53ad458_29434cuda3std3__474_GLOBAL__N__e66dc272_36_flash_bwd_hdim32_fp16_causal_sm80_cu_d53ad458_29436ignoreE)
_ZN72_INTERNAL_e66dc272_36_flash_bwd_hdim32_fp16_causal_sm80_cu_d53ad458_29434cuda3std3__474_GLOBAL__N__e66dc272_36_flash_bwd_hdim32_fp16_causal_sm80_cu_d53ad458_29436ignoreE:
	.zero		1
	.type		_ZN72_INTERNAL_e66dc272_36_flash_bwd_hdim32_fp16_causal_sm80_cu_d53ad458_29434cute7productE,@object
	.size		_ZN72_INTERNAL_e66dc272_36_flash_bwd_hdim32_fp16_causal_sm80_cu_d53ad458_29434cute7productE,(_ZN72_INTERNAL_e66dc272_36_flash_bwd_hdim32_fp16_causal_sm80_cu_d53ad458_29434cuda3std3__45__cpo3endE - _ZN72_INTERNAL_e66dc272_36_flash_bwd_hdim32_fp16_causal_sm80_cu_d53ad458_29434cute7productE)
_ZN72_INTERNAL_e66dc272_36_flash_bwd_hdim32_fp16_causal_sm80_cu_d53ad458_29434cute7productE:
	.zero		1
	.type		_ZN72_INTERNAL_e66dc272_36_flash_bwd_hdim32_fp16_causal_sm80_cu_d53ad458_29434cuda3std3__45__cpo3endE,@object
	.size		_ZN72_INTERNAL_e66dc272_36_flash_bwd_hdim32_fp16_causal_sm80_cu_d53ad458_29434cuda3std3__45__cpo3endE,(_ZN72_INTERNAL_e66dc272_36_flash_bwd_hdim32_fp16_causal_sm80_cu_d53ad458_29434cuda3std3__419piecewise_constructE - _ZN72_INTERNAL_e66dc272_36_flash_bwd_hdim32_fp16_causal_sm80_cu_d53ad458_29434cuda3std3__45__cpo3endE)
_ZN72_INTERNAL_e66dc272_36_flash_bwd_hdim32_fp16_causal_sm80_cu_d53ad458_29434cuda3std3__45__cpo3endE:
	.zero		1
	.type		_ZN72_INTERNAL_e66dc272_36_flash_bwd_hdim32_fp16_causal_sm80_cu_d53ad458_29434cuda3std3__419piecewise_constructE,@object
	.size		_ZN72_INTERNAL_e66dc272_36_flash_bwd_hdim32_fp16_causal_sm80_cu_d53ad458_29434cuda3std3__419piecewise_constructE,(_ZN72_INTERNAL_e66dc272_36_flash_bwd_hdim32_fp16_causal_sm80_cu_d53ad458_29434cuda3std3__45__cpo4cendE - _ZN72_INTERNAL_e66dc272_36_flash_bwd_hdim32_fp16_causal_sm80_cu_d53ad458_29434cuda3std3__419piecewise_constructE)
_ZN72_INTERNAL_e66dc272_36_flash_bwd_hdim32_fp16_causal_sm80_cu_d53ad458_29434cuda3std3__419piecewise_constructE:
	.zero		1
	.type		_ZN72_INTERNAL_e66dc272_36_flash_bwd_hdim32_fp16_causal_sm80_cu_d53ad458_29434cuda3std3__45__cpo4cendE,@object
	.size		_ZN72_INTERNAL_e66dc272_36_flash_bwd_hdim32_fp16_causal_sm80_cu_d53ad458_29434cuda3std3__45__cpo4cendE,(_ZN72_INTERNAL_e66dc272_36_flash_bwd_hdim32_fp16_causal_sm80_cu_d53ad458_29434cuda3std6ranges3__45__cpo4swapE - _ZN72_INTERNAL_e66dc272_36_flash_bwd_hdim32_fp16_causal_sm80_cu_d53ad458_29434cuda3std3__45__cpo4cendE)
_ZN72_INTERNAL_e66dc272_36_flash_bwd_hdim32_fp16_causal_sm80_cu_d53ad458_29434cuda3std3__45__cpo4cendE:
	.zero		1
	.type		_ZN72_INTERNAL_e66dc272_36_flash_bwd_hdim32_fp16_causal_sm80_cu_d53ad458_29434cuda3std6ranges3__45__cpo4swapE,@object
	.size		_ZN72_INTERNAL_e66dc272_36_flash_bwd_hdim32_fp16_causal_sm80_cu_d53ad458_29434cuda3std6ranges3__45__cpo4swapE,(.L_7 - _ZN72_INTERNAL_e66dc272_36_flash_bwd_hdim32_fp16_causal_sm80_cu_d53ad458_29434cuda3std6ranges3__45__cpo4swapE)
_ZN72_INTERNAL_e66dc272_36_flash_bwd_hdim32_fp16_causal_sm80_cu_d53ad458_29434cuda3std6ranges3__45__cpo4swapE:
	.zero		1
.L_7:


//--------------------- .nv.shared._ZN5flash44flash_bwd_dq_dk_dv_loop_seqk_parallel_kernelI23Flash_bwd_kernel_traitsILi32ELi128ELi128ELi8ELi4ELi4ELi4ELb1ELb0EN7cutlass6half_tE19Flash_kernel_traitsILi32ELi128ELi128ELi8ES3_EELb0ELb1ELb0ELb0ELb1ELb1ELb0EEEvNS_16Flash_bwd_paramsE --------------------------
	.section	.nv.shared._ZN5flash44flash_bwd_dq_dk_dv_loop_seqk_parallel_kernelI23Flash_bwd_kernel_traitsILi32ELi128ELi128ELi8ELi4ELi4ELi4ELb1ELb0EN7cutlass6half_tE19Flash_kernel_traitsILi32ELi128ELi128ELi8ES3_EELb0ELb1ELb0ELb0ELb1ELb1ELb0EEEvNS_16Flash_bwd_paramsE,"aw",@nobits
	.sectionflags	@""
	.align	16


//--------------------- .nv.shared._ZN5flash44flash_bwd_dq_dk_dv_loop_seqk_parallel_kernelI23Flash_bwd_kernel_traitsILi32ELi128ELi128ELi8ELi4ELi4ELi4ELb1ELb0EN7cutlass6half_tE19Flash_kernel_traitsILi32ELi128ELi128ELi8ES3_EELb0ELb1ELb0ELb0ELb0ELb1ELb0EEEvNS_16Flash_bwd_paramsE --------------------------
	.section	.nv.shared._ZN5flash44flash_bwd_dq_dk_dv_loop_seqk_parallel_kernelI23Flash_bwd_kernel_traitsILi32ELi128ELi128ELi8ELi4ELi4ELi4ELb1ELb0EN7cutlass6half_tE19Flash_kernel_traitsILi32ELi128ELi128ELi8ES3_EELb0ELb1ELb0ELb0ELb0ELb1ELb0EEEvNS_16Flash_bwd_paramsE,"aw",@nobits
	.sectionflags	@""
	.align	16


//--------------------- .nv.shared._ZN5flash44flash_bwd_dq_dk_dv_loop_seqk_parallel_kernelI23Flash_bwd_kernel_traitsILi32ELi128ELi128ELi8ELi4ELi4ELi4ELb1ELb0EN7cutlass6half_tE19Flash_kernel_traitsILi32ELi128ELi128ELi8ES3_EELb0ELb1ELb0ELb1ELb0ELb0ELb0EEEvNS_16Flash_bwd_paramsE --------------------------
	.section	.nv.shared._ZN5flash44flash_bwd_dq_dk_dv_loop_seqk_parallel_kernelI23Flash_bwd_kernel_traitsILi32ELi128ELi128ELi8ELi4ELi4ELi4ELb1ELb0EN7cutlass6half_tE19Flash_kernel_traitsILi32ELi128ELi128ELi8ES3_EELb0ELb1ELb0ELb1ELb0ELb0ELb0EEEvNS_16Flash_bwd_paramsE,"aw",@nobits
	.sectionflags	@""
	.align	16


//--------------------- .nv.shared._ZN5flash27flash_bwd_convert_dq_kernelI23Flash_bwd_kernel_traitsILi32ELi128ELi128ELi8ELi4ELi4ELi4ELb1ELb0EN7cutlass6half_tE19Flash_kernel_traitsILi32ELi128ELi128ELi8ES3_EEEEvNS_16Flash_bwd_paramsEi --------------------------
	.section	.nv.shared._ZN5flash27flash_bwd_convert_dq_kernelI23Flash_bwd_kernel_traitsILi32ELi128ELi128ELi8ELi4ELi4ELi4ELb1ELb0EN7cutlass6half_tE19Flash_kernel_traitsILi32ELi128ELi128ELi8ES3_EEEEvNS_16Flash_bwd_paramsEi,"aw",@nobits
	.sectionflags	@""
	.align	16


//--------------------- .nv.shared._ZN5flash44flash_bwd_dq_dk_dv_loop_seqk_parallel_kernelI23Flash_bwd_kernel_traitsILi32ELi128ELi128ELi8ELi4ELi4ELi4ELb1ELb0EN7cutlass6half_tE19Flash_kernel_traitsILi32ELi128ELi128ELi8ES3_EELb1ELb1ELb0ELb0ELb0ELb0ELb0EEEvNS_16Flash_bwd_paramsE --------------------------
	.section	.nv.shared._ZN5flash44flash_bwd_dq_dk_dv_loop_seqk_parallel_kernelI23Flash_bwd_kernel_traitsILi32ELi128ELi128ELi8ELi4ELi4ELi4ELb1ELb0EN7cutlass6half_tE19Flash_kernel_traitsILi32ELi128ELi128ELi8ES3_EELb1ELb1ELb0ELb0ELb0ELb0ELb0EEEvNS_16Flash_bwd_paramsE,"aw",@nobits
	.sectionflags	@""
	.align	16


//--------------------- .nv.shared._ZN5flash44flash_bwd_dq_dk_dv_loop_seqk_parallel_kernelI23Flash_bwd_kernel_traitsILi32ELi128ELi128ELi8ELi4ELi4ELi4ELb1ELb0EN7cutlass6half_tE19Flash_kernel_traitsILi32ELi128ELi128ELi8ES3_EELb0ELb1ELb0ELb0ELb0ELb0ELb1EEEvNS_16Flash_bwd_paramsE --------------------------
	.section	.nv.shared._ZN5flash44flash_bwd_dq_dk_dv_loop_seqk_parallel_kernelI23Flash_bwd_kernel_traitsILi32ELi128ELi128ELi8ELi4ELi4ELi4ELb1ELb0EN7cutlass6half_tE19Flash_kernel_traitsILi32ELi128ELi128ELi8ES3_EELb0ELb1ELb0ELb0ELb0ELb0ELb1EEEvNS_16Flash_bwd_paramsE,"aw",@nobits
	.sectionflags	@""
	.align	16


//--------------------- .nv.shared._ZN5flash44flash_bwd_dq_dk_dv_loop_seqk_parallel_kernelI23Flash_bwd_kernel_traitsILi32ELi128ELi128ELi8ELi4ELi4ELi4ELb1ELb0EN7cutlass6half_tE19Flash_kernel_traitsILi32ELi128ELi128ELi8ES3_EELb1ELb1ELb0ELb0ELb1ELb1ELb0EEEvNS_16Flash_bwd_paramsE --------------------------
	.section	.nv.shared._ZN5flash44flash_bwd_dq_dk_dv_loop_seqk_parallel_kernelI23Flash_bwd_kernel_traitsILi32ELi128ELi128ELi8ELi4ELi4ELi4ELb1ELb0EN7cutlass6half_tE19Flash_kernel_traitsILi32ELi128ELi128ELi8ES3_EELb1ELb1ELb0ELb0ELb1ELb1ELb0EEEvNS_16Flash_bwd_paramsE,"aw",@nobits
	.sectionflags	@""
	.align	16


//--------------------- .nv.shared._ZN5flash44flash_bwd_dq_dk_dv_loop_seqk_parallel_kernelI23Flash_bwd_kernel_traitsILi32ELi128ELi128ELi8ELi4ELi4ELi4ELb1ELb0EN7cutlass6half_tE19Flash_kernel_traitsILi32ELi128ELi128ELi8ES3_EELb0ELb1ELb0ELb0ELb1ELb1ELb1EEEvNS_16Flash_bwd_paramsE --------------------------
	.section	.nv.shared._ZN5flash44flash_bwd_dq_dk_dv_loop_seqk_parallel_kernelI23Flash_bwd_kernel_traitsILi32ELi128ELi128ELi8ELi4ELi4ELi4ELb1ELb0EN7cutlass6half_tE19Flash_kernel_traitsILi32ELi128ELi128ELi8ES3_EELb0ELb1ELb0ELb0ELb1ELb1ELb1EEEvNS_16Flash_bwd_paramsE,"aw",@nobits
	.sectionflags	@""
	.align	16


//--------------------- .nv.shared._ZN5flash44flash_bwd_dq_dk_dv_loop_seqk_parallel_kernelI23Flash_bwd_kernel_traitsILi32ELi128ELi128ELi8ELi4ELi4ELi4ELb1ELb0EN7cutlass6half_tE19Flash_kernel_traitsILi32ELi128ELi128ELi8ES3_EELb1ELb1ELb0ELb0ELb0ELb1ELb0EEEvNS_16Flash_bwd_paramsE --------------------------
	.section	.nv.shared._ZN5flash44flash_bwd_dq_dk_dv_loop_seqk_parallel_kernelI23Flash_bwd_kernel_traitsILi32ELi128ELi128ELi8ELi4ELi4ELi4ELb1ELb0EN7cutlass6half_tE19Flash_kernel_traitsILi32ELi128ELi128ELi8ES3_EELb1ELb1ELb0ELb0ELb0ELb1ELb0EEEvNS_16Flash_bwd_paramsE,"aw",@nobits
	.sectionflags	@""
	.align	16


//--------------------- .nv.shared._ZN5flash44flash_bwd_dq_dk_dv_loop_seqk_parallel_kernelI23Flash_bwd_kernel_traitsILi32ELi128ELi128ELi8ELi4ELi4ELi4ELb1ELb0EN7cutlass6half_tE19Flash_kernel_traitsILi32ELi128ELi128ELi8ES3_EELb0ELb1ELb0ELb0ELb0ELb1ELb1EEEvNS_16Flash_bwd_paramsE --------------------------
	.section	.nv.shared._ZN5flash44flash_bwd_dq_dk_dv_loop_seqk_parallel_kernelI23Flash_bwd_kernel_traitsILi32ELi128ELi128ELi8ELi4ELi4ELi4ELb1ELb0EN7cutlass6half_tE19Flash_kernel_traitsILi32ELi128ELi128ELi8ES3_EELb0ELb1ELb0ELb0ELb0ELb1ELb1EEEvNS_16Flash_bwd_paramsE,"aw",@nobits
	.sectionflags	@""
	.align	16


//--------------------- .nv.shared._ZN5flash44flash_bwd_dq_dk_dv_loop_seqk_parallel_kernelI23Flash_bwd_kernel_traitsILi32ELi128ELi128ELi8ELi4ELi4ELi4ELb1ELb0EN7cutlass6half_tE19Flash_kernel_traitsILi32ELi128ELi128ELi8ES3_EELb1ELb1ELb0ELb1ELb0ELb0ELb0EEEvNS_16Flash_bwd_paramsE --------------------------
	.section	.nv.shared._ZN5flash44flash_bwd_dq_dk_dv_loop_seqk_parallel_kernelI23Flash_bwd_kernel_traitsILi32ELi128ELi128ELi8ELi4ELi4ELi4ELb1ELb0EN7cutlass6half_tE19Flash_kernel_traitsILi32ELi128ELi128ELi8ES3_EELb1ELb1ELb0ELb1ELb0ELb0ELb0EEEvNS_16Flash_bwd_paramsE,"aw",@nobits
	.sectionflags	@""
	.align	16


//--------------------- .nv.shared._ZN5flash44flash_bwd_dq_dk_dv_loop_seqk_parallel_kernelI23Flash_bwd_kernel_traitsILi32ELi128ELi128ELi8ELi4ELi4ELi4ELb1ELb0EN7cutlass6half_tE19Flash_kernel_traitsILi32ELi128ELi128ELi8ES3_EELb0ELb1ELb0ELb1ELb0ELb0ELb1EEEvNS_16Flash_bwd_paramsE --------------------------
	.section	.nv.shared._ZN5flash44flash_bwd_dq_dk_dv_loop_seqk_parallel_kernelI23Flash_bwd_kernel_traitsILi32ELi128ELi128ELi8ELi4ELi4ELi4ELb1ELb0EN7cutlass6half_tE19Flash_kernel_traitsILi32ELi128ELi128ELi8ES3_EELb0ELb1ELb0ELb1ELb0ELb0ELb1EEEvNS_16Flash_bwd_paramsE,"aw",@nobits
	.sectionflags	@""
	.align	16


//--------------------- .nv.shared._ZN5flash25flash_bwd_dot_do_o_kernelILb0E23Flash_bwd_kernel_traitsILi32ELi128ELi128ELi8ELi4ELi4ELi4ELb1ELb0EN7cutlass6half_tE19Flash_kernel_traitsILi32ELi128ELi128ELi8ES3_EEEEvNS_16Flash_bwd_paramsE --------------------------
	.section	.nv.shared._ZN5flash25flash_bwd_dot_do_o_kernelILb0E23Flash_bwd_kernel_traitsILi32ELi128ELi128ELi8ELi4ELi4ELi4ELb1ELb0EN7cutlass6half_tE19Flash_kernel_traitsILi32ELi128ELi128ELi8ES3_EEEEvNS_16Flash_bwd_paramsE,"aw",@nobits
	.sectionflags	@""
	.align	16


//--------------------- .nv.shared._ZN5flash25flash_bwd_dot_do_o_kernelILb1E23Flash_bwd_kernel_traitsILi32ELi128ELi128ELi8ELi4ELi4ELi4ELb1ELb0EN7cutlass6half_tE19Flash_kernel_traitsILi32ELi128ELi128ELi8ES3_EEEEvNS_16Flash_bwd_paramsE --------------------------
	.section	.nv.shared._ZN5flash25flash_bwd_dot_do_o_kernelILb1E23Flash_bwd_kernel_traitsILi32ELi128ELi128ELi8ELi4ELi4ELi4ELb1ELb0EN7cutlass6half_tE19Flash_kernel_traitsILi32ELi128ELi128ELi8ES3_EEEEvNS_16Flash_bwd_paramsE,"aw",@nobits
	.sectionflags	@""
	.align	16


//--------------------- .nv.shared._ZN5flash27flash_bwd_convert_dq_kernelI23Flash_bwd_kernel_traitsILi32ELi128ELi128ELi8ELi4ELi4ELi4ELb0ELb0EN7cutlass6half_tE19Flash_kernel_traitsILi32ELi128ELi128ELi8ES3_EEEEvNS_16Flash_bwd_paramsEi --------------------------
	.section	.nv.shared._ZN5flash27flash_bwd_convert_dq_kernelI23Flash_bwd_kernel_traitsILi32ELi128ELi128ELi8ELi4ELi4ELi4ELb0ELb0EN7cutlass6half_tE19Flash_kernel_traitsILi32ELi128ELi128ELi8ES3_EEEEvNS_16Flash_bwd_paramsEi,"aw",@nobits
	.sectionflags	@""
	.align	16


//--------------------- .nv.shared._ZN5flash44flash_bwd_dq_dk_dv_loop_seqk_parallel_kernelI23Flash_bwd_kernel_traitsILi32ELi128ELi128ELi8ELi4ELi4ELi4ELb0ELb0EN7cutlass6half_tE19Flash_kernel_traitsILi32ELi128ELi128ELi8ES3_EELb1ELb1ELb0ELb0ELb0ELb0ELb0EEEvNS_16Flash_bwd_paramsE --------------------------
	.section	.nv.shared._ZN5flash44flash_bwd_dq_dk_dv_loop_seqk_parallel_kernelI23Flash_bwd_kernel_traitsILi32ELi128ELi128ELi8ELi4ELi4ELi4ELb0ELb0EN7cutlass6half_tE19Flash_kernel_traitsILi32ELi128ELi128ELi8ES3_EELb1ELb1ELb0ELb0ELb0ELb0ELb0EEEvNS_16Flash_bwd_paramsE,"aw",@nobits
	.sectionflags	@""
	.align	16


//--------------------- .nv.shared._ZN5flash44flash_bwd_dq_dk_dv_loop_seqk_parallel_kernelI23Flash_bwd_kernel_traitsILi32ELi128ELi128ELi8ELi4ELi4ELi4ELb0ELb0EN7cutlass6half_tE19Flash_kernel_traitsILi32ELi128ELi128ELi8ES3_EELb0ELb1ELb0ELb0ELb0ELb0ELb1EEEvNS_16Flash_bwd_paramsE --------------------------
	.section	.nv.shared._ZN5flash44flash_bwd_dq_dk_dv_loop_seqk_parallel_kernelI23Flash_bwd_kernel_traitsILi32ELi128ELi128ELi8ELi4ELi4ELi4ELb0ELb0EN7cutlass6half_tE19Flash_kernel_traitsILi32ELi128ELi128ELi8ES3_EELb0ELb1ELb0ELb0ELb0ELb0ELb1EEEvNS_16Flash_bwd_paramsE,"aw",@nobits
	.sectionflags	@""
	.align	16


//--------------------- .nv.shared._ZN5flash44flash_bwd_dq_dk_dv_loop_seqk_parallel_kernelI23Flash_bwd_kernel_traitsILi32ELi128ELi128ELi8ELi4ELi4ELi4ELb0ELb0EN7cutlass6half_tE19Flash_kernel_traitsILi32ELi128ELi128ELi8ES3_EELb1ELb1ELb0ELb0ELb1ELb1ELb0EEEvNS_16Flash_bwd_paramsE --------------------------
	.section	.nv.shared._ZN5flash44flash_bwd_dq_dk_dv_loop_seqk_parallel_kernelI23Flash_bwd_kernel_traitsILi32ELi128ELi128ELi8ELi4ELi4ELi4ELb0ELb0EN7cutlass6half_tE19Flash_kernel_traitsILi32ELi128ELi128ELi8ES3_EELb1ELb1ELb0ELb0ELb1ELb1ELb0EEEvNS_16Flash_bwd_paramsE,"aw",@nobits
	.sectionflags	@""
	.align	16


//--------------------- .nv.shared._ZN5flash44flash_bwd_dq_dk_dv_loop_seqk_parallel_kernelI23Flash_bwd_kernel_traitsILi32ELi128ELi128ELi8ELi4ELi4ELi4ELb0ELb0EN7cutlass6half_tE19Flash_kernel_traitsILi32ELi128ELi128ELi8ES3_EELb0ELb1ELb0ELb0ELb1ELb1ELb1EEEvNS_16Flash_bwd_paramsE --------------------------
	.section	.nv.shared._ZN5flash44flash_bwd_dq_dk_dv_loop_seqk_parallel_kernelI23Flash_bwd_kernel_traitsILi32ELi128ELi128ELi8ELi4ELi4ELi4ELb0ELb0EN7cutlass6half_tE19Flash_kernel_traitsILi32ELi128ELi128ELi8ES3_EELb0ELb1ELb0ELb0ELb1ELb1ELb1EEEvNS_16Flash_bwd_paramsE,"aw",@nobits
	.sectionflags	@""
	.align	16


//--------------------- .nv.shared._ZN5flash44flash_bwd_dq_dk_dv_loop_seqk_parallel_kernelI23Flash_bwd_kernel_traitsILi32ELi128ELi128ELi8ELi4ELi4ELi4ELb0ELb0EN7cutlass6half_tE19Flash_kernel_traitsILi32ELi128ELi128ELi8ES3_EELb1ELb1ELb0ELb0ELb0ELb1ELb0EEEvNS_16Flash_bwd_paramsE --------------------------
	.section	.nv.shared._ZN5flash44flash_bwd_dq_dk_dv_loop_seqk_parallel_kernelI23Flash_bwd_kernel_traitsILi32ELi128ELi128ELi8ELi4ELi4ELi4ELb0ELb0EN7cutlass6half_tE19Flash_kernel_traitsILi32ELi128ELi128ELi8ES3_EELb1ELb1ELb0ELb0ELb0ELb1ELb0EEEvNS_16Flash_bwd_paramsE,"aw",@nobits
	.sectionflags	@""
	.align	16


//--------------------- .nv.shared._ZN5flash44flash_bwd_dq_dk_dv_loop_seqk_parallel_kernelI23Flash_bwd_kernel_traitsILi32ELi128ELi128ELi8ELi4ELi4ELi4ELb0ELb0EN7cutlass6half_tE19Flash_kernel_traitsILi32ELi128ELi128ELi8ES3_EELb0ELb1ELb0ELb0ELb0ELb1ELb1EEEvNS_16Flash_bwd_paramsE --------------------------
	.section	.nv.shared._ZN5flash44flash_bwd_dq_dk_dv_loop_seqk_parallel_kernelI23Flash_bwd_kernel_traitsILi32ELi128ELi128ELi8ELi4ELi4ELi4ELb0ELb0EN7cutlass6half_tE19Flash_kernel_traitsILi32ELi128ELi128ELi8ES3_EELb0ELb1ELb0ELb0ELb0ELb1ELb1EEEvNS_16Flash_bwd_paramsE,"aw",@nobits
	.sectionflags	@""
	.align	16


//--------------------- .nv.shared._ZN5flash44flash_bwd_dq_dk_dv_loop_seqk_parallel_kernelI23Flash_bwd_kernel_traitsILi32ELi128ELi128ELi8ELi4ELi4ELi4ELb0ELb0EN7cutlass6half_tE19Flash_kernel_traitsILi32ELi128ELi128ELi8ES3_EELb1ELb1ELb0ELb1ELb0ELb0ELb0EEEvNS_16Flash_bwd_paramsE --------------------------
	.section	.nv.shared._ZN5flash44flash_bwd_dq_dk_dv_loop_seqk_parallel_kernelI23Flash_bwd_kernel_traitsILi32ELi128ELi128ELi8ELi4ELi4ELi4ELb0ELb0EN7cutlass6half_tE19Flash_kernel_traitsILi32ELi128ELi128ELi8ES3_EELb1ELb1ELb0ELb1ELb0ELb0ELb0EEEvNS_16Flash_bwd_paramsE,"aw",@nobits
	.sectionflags	@""
	.align	16


//--------------------- .nv.shared._ZN5flash44flash_bwd_dq_dk_dv_loop_seqk_parallel_kernelI23Flash_bwd_kernel_traitsILi32ELi128ELi128ELi8ELi4ELi4ELi4ELb0ELb0EN7cutlass6half_tE19Flash_kernel_traitsILi32ELi128ELi128ELi8ES3_EELb0ELb1ELb0ELb1ELb0ELb0ELb1EEEvNS_16Flash_bwd_paramsE --------------------------
	.section	.nv.shared._ZN5flash44flash_bwd_dq_dk_dv_loop_seqk_parallel_kernelI23Flash_bwd_kernel_traitsILi32ELi128ELi128ELi8ELi4ELi4ELi4ELb0ELb0EN7cutlass6half_tE19Flash_kernel_traitsILi32ELi128ELi128ELi8ES3_EELb0ELb1ELb0ELb1ELb0ELb0ELb1EEEvNS_16Flash_bwd_paramsE,"aw",@nobits
	.sectionflags	@""
	.align	16


//--------------------- .nv.shared._ZN5flash25flash_bwd_dot_do_o_kernelILb0E23Flash_bwd_kernel_traitsILi32ELi128ELi128ELi8ELi4ELi4ELi4ELb0ELb0EN7cutlass6half_tE19Flash_kernel_traitsILi32ELi128ELi128ELi8ES3_EEEEvNS_16Flash_bwd_paramsE --------------------------
	.section	.nv.shared._ZN5flash25flash_bwd_dot_do_o_kernelILb0E23Flash_bwd_kernel_traitsILi32ELi128ELi128ELi8ELi4ELi4ELi4ELb0ELb0EN7cutlass6half_tE19Flash_kernel_traitsILi32ELi128ELi128ELi8ES3_EEEEvNS_16Flash_bwd_paramsE,"aw",@nobits
	.sectionflags	@""
	.align	16


//--------------------- .nv.shared._ZN5flash25flash_bwd_dot_do_o_kernelILb1E23Flash_bwd_kernel_traitsILi32ELi128ELi128ELi8ELi4ELi4ELi4ELb0ELb0EN7cutlass6half_tE19Flash_kernel_traitsILi32ELi128ELi128ELi8ES3_EEEEvNS_16Flash_bwd_paramsE --------------------------
	.section	.nv.shared._ZN5flash25flash_bwd_dot_do_o_kernelILb1E23Flash_bwd_kernel_traitsILi32ELi128ELi128ELi8ELi4ELi4ELi4ELb0ELb0EN7cutlass6half_tE19Flash_kernel_traitsILi32ELi128ELi128ELi8ES3_EEEEvNS_16Flash_bwd_paramsE,"aw",@nobits
	.sectionflags	@""
	.align	16
